//
// Generated by NVIDIA NVVM Compiler
//
// Compiler Build ID: CL-36424714
// Cuda compilation tools, release 13.0, V13.0.88
// Based on NVVM 20.0.0
//

.version 9.0
.target sm_100
.address_size 64

	// .globl	_Z21awq_gemm_w4a16_kernelPK6__halfPKhPKfS5_PS_iiii
// _ZZ27awq_gemm_w4a16_tiled_kernelPK6__halfPKhPKfS5_PS_iiiiE2Xs has been demoted
// _ZZ27awq_gemm_w4a16_tiled_kernelPK6__halfPKhPKfS5_PS_iiiiE2Ws has been demoted
// _ZZ30attention_with_quant_kv_kernelPK6__halfPKhS3_PKfS5_S5_S5_PS_iiiifE10shared_max has been demoted
// _ZZ30attention_with_quant_kv_kernelPK6__halfPKhS3_PKfS5_S5_S5_PS_iiiifE10shared_sum has been demoted
// _ZZ27tenpak_gemm_g8_tiled_kernelE2Xs has been demoted
.extern .shared .align 16 .b8 smem[];

.visible .entry _Z21awq_gemm_w4a16_kernelPK6__halfPKhPKfS5_PS_iiii(
	.param .u64 .ptr .align 1 _Z21awq_gemm_w4a16_kernelPK6__halfPKhPKfS5_PS_iiii_param_0,
	.param .u64 .ptr .align 1 _Z21awq_gemm_w4a16_kernelPK6__halfPKhPKfS5_PS_iiii_param_1,
	.param .u64 .ptr .align 1 _Z21awq_gemm_w4a16_kernelPK6__halfPKhPKfS5_PS_iiii_param_2,
	.param .u64 .ptr .align 1 _Z21awq_gemm_w4a16_kernelPK6__halfPKhPKfS5_PS_iiii_param_3,
	.param .u64 .ptr .align 1 _Z21awq_gemm_w4a16_kernelPK6__halfPKhPKfS5_PS_iiii_param_4,
	.param .u32 _Z21awq_gemm_w4a16_kernelPK6__halfPKhPKfS5_PS_iiii_param_5,
	.param .u32 _Z21awq_gemm_w4a16_kernelPK6__halfPKhPKfS5_PS_iiii_param_6,
	.param .u32 _Z21awq_gemm_w4a16_kernelPK6__halfPKhPKfS5_PS_iiii_param_7,
	.param .u32 _Z21awq_gemm_w4a16_kernelPK6__halfPKhPKfS5_PS_iiii_param_8
)
{
	.reg .pred 	%p<30>;
	.reg .b16 	%rs<212>;
	.reg .b32 	%r<135>;
	.reg .b32 	%f<264>;
	.reg .b64 	%rd<97>;

	ld.param.u64 	%rd21, [_Z21awq_gemm_w4a16_kernelPK6__halfPKhPKfS5_PS_iiii_param_0];
	ld.param.u64 	%rd22, [_Z21awq_gemm_w4a16_kernelPK6__halfPKhPKfS5_PS_iiii_param_1];
	ld.param.u64 	%rd23, [_Z21awq_gemm_w4a16_kernelPK6__halfPKhPKfS5_PS_iiii_param_2];
	ld.param.u64 	%rd19, [_Z21awq_gemm_w4a16_kernelPK6__halfPKhPKfS5_PS_iiii_param_3];
	ld.param.u32 	%r42, [_Z21awq_gemm_w4a16_kernelPK6__halfPKhPKfS5_PS_iiii_param_5];
	ld.param.u32 	%r39, [_Z21awq_gemm_w4a16_kernelPK6__halfPKhPKfS5_PS_iiii_param_6];
	ld.param.u32 	%r40, [_Z21awq_gemm_w4a16_kernelPK6__halfPKhPKfS5_PS_iiii_param_7];
	ld.param.u32 	%r41, [_Z21awq_gemm_w4a16_kernelPK6__halfPKhPKfS5_PS_iiii_param_8];
	cvta.to.global.u64 	%rd1, %rd21;
	cvta.to.global.u64 	%rd2, %rd22;
	cvta.to.global.u64 	%rd3, %rd19;
	cvta.to.global.u64 	%rd4, %rd23;
	mov.u32 	%r43, %ctaid.y;
	mov.u32 	%r44, %ntid.y;
	mov.u32 	%r45, %tid.y;
	mad.lo.s32 	%r1, %r43, %r44, %r45;
	mov.u32 	%r46, %ctaid.x;
	mov.u32 	%r47, %ntid.x;
	mov.u32 	%r48, %tid.x;
	mad.lo.s32 	%r2, %r46, %r47, %r48;
	setp.ge.s32 	%p1, %r1, %r42;
	setp.ge.s32 	%p2, %r2, %r39;
	or.pred  	%p3, %p1, %p2;
	@%p3 bra 	$L__BB0_48;
	add.s32 	%r3, %r40, -1;
	setp.lt.s32 	%p4, %r40, 1;
	mov.f32 	%f263, 0f00000000;
	@%p4 bra 	$L__BB0_47;
	add.s32 	%r49, %r3, %r41;
	div.s32 	%r50, %r49, %r41;
	mul.lo.s32 	%r4, %r50, %r2;
	setp.ne.s64 	%p5, %rd19, 0;
	shr.u32 	%r51, %r40, 1;
	mul.lo.s32 	%r5, %r51, %r2;
	mul.lo.s32 	%r6, %r40, %r1;
	@%p5 bra 	$L__BB0_25;
	shr.u32 	%r90, %r3, 1;
	add.s32 	%r7, %r90, 1;
	setp.lt.u32 	%p18, %r40, 7;
	mov.f32 	%f263, 0f00000000;
	mov.b32 	%r129, 0;
	@%p18 bra 	$L__BB0_14;
	and.b32  	%r92, %r7, 2147483644;
	neg.s32 	%r126, %r92;
	mul.wide.u32 	%rd61, %r6, 2;
	add.s64 	%rd62, %rd61, %rd1;
	add.s64 	%rd95, %rd62, 8;
	mov.f32 	%f263, 0f00000000;
	mov.b32 	%r127, 0;
	mov.u32 	%r125, %r5;
$L__BB0_5:
	.pragma "nounroll";
	cvt.s64.s32 	%rd63, %r125;
	add.s64 	%rd64, %rd2, %rd63;
	add.s64 	%rd7, %rd64, 1;
	div.s32 	%r93, %r127, %r41;
	add.s32 	%r94, %r93, %r4;
	mul.wide.s32 	%rd65, %r94, 4;
	add.s64 	%rd66, %rd4, %rd65;
	ld.global.nc.f32 	%f2, [%rd66];
	ld.global.nc.u8 	%rs114, [%rd64];
	cvt.s16.s8 	%rs1, %rs114;
	ld.global.nc.u16 	%rs113, [%rd95+-8];
	// begin inline asm
	{  cvt.f32.f16 %f174, %rs113;}

	// end inline asm
	add.s32 	%r12, %r127, 1;
	setp.ge.s32 	%p19, %r12, %r40;
	mov.f32 	%f240, 0f00000000;
	@%p19 bra 	$L__BB0_7;
	ld.global.nc.u16 	%rs115, [%rd95+-6];
	// begin inline asm
	{  cvt.f32.f16 %f240, %rs115;}

	// end inline asm
$L__BB0_7:
	and.b16  	%rs117, %rs1, 240;
	shl.b16 	%rs118, %rs1, 4;
	cvt.s16.s8 	%rs119, %rs118;
	shr.s16 	%rs120, %rs119, 7;
	and.b16  	%rs121, %rs120, -16;
	and.b16  	%rs122, %rs1, 15;
	or.b16  	%rs123, %rs121, %rs122;
	cvt.rn.f32.s16 	%f179, %rs123;
	mul.f32 	%f180, %f2, %f179;
	shr.s16 	%rs124, %rs1, 7;
	and.b16  	%rs125, %rs124, -16;
	shr.u16 	%rs126, %rs117, 4;
	or.b16  	%rs127, %rs125, %rs126;
	cvt.rn.f32.s16 	%f181, %rs127;
	mul.f32 	%f182, %f2, %f181;
	mul.f32 	%f183, %f182, %f240;
	fma.rn.f32 	%f184, %f174, %f180, %f183;
	add.f32 	%f6, %f263, %f184;
	add.s32 	%r95, %r12, 1;
	div.s32 	%r96, %r95, %r41;
	add.s32 	%r97, %r96, %r4;
	mul.wide.s32 	%rd67, %r97, 4;
	add.s64 	%rd68, %rd4, %rd67;
	ld.global.nc.f32 	%f7, [%rd68];
	ld.global.nc.u8 	%rs128, [%rd7];
	cvt.s16.s8 	%rs2, %rs128;
	ld.global.nc.u16 	%rs116, [%rd95+-4];
	// begin inline asm
	{  cvt.f32.f16 %f177, %rs116;}

	// end inline asm
	add.s32 	%r13, %r12, 2;
	setp.ge.s32 	%p20, %r13, %r40;
	mov.f32 	%f241, 0f00000000;
	@%p20 bra 	$L__BB0_9;
	ld.global.nc.u16 	%rs129, [%rd95+-2];
	// begin inline asm
	{  cvt.f32.f16 %f241, %rs129;}

	// end inline asm
$L__BB0_9:
	and.b16  	%rs131, %rs2, 240;
	shl.b16 	%rs132, %rs2, 4;
	cvt.s16.s8 	%rs133, %rs132;
	shr.s16 	%rs134, %rs133, 7;
	and.b16  	%rs135, %rs134, -16;
	and.b16  	%rs136, %rs2, 15;
	or.b16  	%rs137, %rs135, %rs136;
	cvt.rn.f32.s16 	%f188, %rs137;
	mul.f32 	%f189, %f7, %f188;
	shr.s16 	%rs138, %rs2, 7;
	and.b16  	%rs139, %rs138, -16;
	shr.u16 	%rs140, %rs131, 4;
	or.b16  	%rs141, %rs139, %rs140;
	cvt.rn.f32.s16 	%f190, %rs141;
	mul.f32 	%f191, %f7, %f190;
	mul.f32 	%f192, %f191, %f241;
	fma.rn.f32 	%f193, %f177, %f189, %f192;
	add.f32 	%f11, %f6, %f193;
	add.s32 	%r98, %r13, 1;
	div.s32 	%r99, %r98, %r41;
	add.s32 	%r100, %r99, %r4;
	mul.wide.s32 	%rd69, %r100, 4;
	add.s64 	%rd70, %rd4, %rd69;
	ld.global.nc.f32 	%f12, [%rd70];
	ld.global.nc.u8 	%rs142, [%rd7+1];
	cvt.s16.s8 	%rs3, %rs142;
	ld.global.nc.u16 	%rs130, [%rd95];
	// begin inline asm
	{  cvt.f32.f16 %f186, %rs130;}

	// end inline asm
	add.s32 	%r14, %r13, 2;
	setp.ge.s32 	%p21, %r14, %r40;
	mov.f32 	%f242, 0f00000000;
	@%p21 bra 	$L__BB0_11;
	ld.global.nc.u16 	%rs143, [%rd95+2];
	// begin inline asm
	{  cvt.f32.f16 %f242, %rs143;}

	// end inline asm
$L__BB0_11:
	and.b16  	%rs145, %rs3, 240;
	shl.b16 	%rs146, %rs3, 4;
	cvt.s16.s8 	%rs147, %rs146;
	shr.s16 	%rs148, %rs147, 7;
	and.b16  	%rs149, %rs148, -16;
	and.b16  	%rs150, %rs3, 15;
	or.b16  	%rs151, %rs149, %rs150;
	cvt.rn.f32.s16 	%f197, %rs151;
	mul.f32 	%f198, %f12, %f197;
	shr.s16 	%rs152, %rs3, 7;
	and.b16  	%rs153, %rs152, -16;
	shr.u16 	%rs154, %rs145, 4;
	or.b16  	%rs155, %rs153, %rs154;
	cvt.rn.f32.s16 	%f199, %rs155;
	mul.f32 	%f200, %f12, %f199;
	mul.f32 	%f201, %f200, %f242;
	fma.rn.f32 	%f202, %f186, %f198, %f201;
	add.f32 	%f16, %f11, %f202;
	add.s32 	%r101, %r14, 1;
	div.s32 	%r102, %r101, %r41;
	add.s32 	%r103, %r102, %r4;
	mul.wide.s32 	%rd71, %r103, 4;
	add.s64 	%rd72, %rd4, %rd71;
	ld.global.nc.f32 	%f17, [%rd72];
	ld.global.nc.u8 	%rs156, [%rd7+2];
	cvt.s16.s8 	%rs4, %rs156;
	ld.global.nc.u16 	%rs144, [%rd95+4];
	// begin inline asm
	{  cvt.f32.f16 %f195, %rs144;}

	// end inline asm
	add.s32 	%r15, %r14, 2;
	setp.ge.s32 	%p22, %r15, %r40;
	mov.f32 	%f243, 0f00000000;
	@%p22 bra 	$L__BB0_13;
	ld.global.nc.u16 	%rs157, [%rd95+6];
	// begin inline asm
	{  cvt.f32.f16 %f243, %rs157;}

	// end inline asm
$L__BB0_13:
	and.b16  	%rs158, %rs4, 240;
	shl.b16 	%rs159, %rs4, 4;
	cvt.s16.s8 	%rs160, %rs159;
	shr.s16 	%rs161, %rs160, 7;
	and.b16  	%rs162, %rs161, -16;
	and.b16  	%rs163, %rs4, 15;
	or.b16  	%rs164, %rs162, %rs163;
	cvt.rn.f32.s16 	%f204, %rs164;
	mul.f32 	%f205, %f17, %f204;
	shr.s16 	%rs165, %rs4, 7;
	and.b16  	%rs166, %rs165, -16;
	shr.u16 	%rs167, %rs158, 4;
	or.b16  	%rs168, %rs166, %rs167;
	cvt.rn.f32.s16 	%f206, %rs168;
	mul.f32 	%f207, %f17, %f206;
	mul.f32 	%f208, %f207, %f243;
	fma.rn.f32 	%f209, %f195, %f205, %f208;
	add.f32 	%f263, %f16, %f209;
	add.s32 	%r129, %r127, 8;
	add.s32 	%r126, %r126, 4;
	add.s32 	%r125, %r125, 4;
	add.s64 	%rd95, %rd95, 16;
	setp.ne.s32 	%p23, %r126, 0;
	add.s32 	%r127, %r15, 1;
	@%p23 bra 	$L__BB0_5;
$L__BB0_14:
	and.b32  	%r104, %r7, 3;
	setp.eq.s32 	%p24, %r104, 0;
	@%p24 bra 	$L__BB0_47;
	setp.eq.s32 	%p25, %r104, 1;
	@%p25 bra 	$L__BB0_21;
	div.s32 	%r105, %r129, %r41;
	add.s32 	%r106, %r105, %r4;
	mul.wide.s32 	%rd73, %r106, 4;
	add.s64 	%rd74, %rd4, %rd73;
	ld.global.nc.f32 	%f24, [%rd74];
	shr.u32 	%r107, %r129, 1;
	add.s32 	%r108, %r107, %r5;
	cvt.s64.s32 	%rd75, %r108;
	add.s64 	%rd76, %rd2, %rd75;
	ld.global.nc.u8 	%rs170, [%rd76];
	cvt.s16.s8 	%rs5, %rs170;
	add.s32 	%r109, %r129, %r6;
	mul.wide.u32 	%rd77, %r109, 2;
	add.s64 	%rd9, %rd1, %rd77;
	ld.global.nc.u16 	%rs169, [%rd9];
	// begin inline asm
	{  cvt.f32.f16 %f211, %rs169;}

	// end inline asm
	add.s32 	%r110, %r129, 1;
	setp.ge.s32 	%p26, %r110, %r40;
	mov.f32 	%f246, 0f00000000;
	@%p26 bra 	$L__BB0_18;
	ld.global.nc.u16 	%rs171, [%rd9+2];
	// begin inline asm
	{  cvt.f32.f16 %f246, %rs171;}

	// end inline asm
$L__BB0_18:
	and.b16  	%rs173, %rs5, 240;
	shl.b16 	%rs174, %rs5, 4;
	cvt.s16.s8 	%rs175, %rs174;
	shr.s16 	%rs176, %rs175, 7;
	and.b16  	%rs177, %rs176, -16;
	and.b16  	%rs178, %rs5, 15;
	or.b16  	%rs179, %rs177, %rs178;
	cvt.rn.f32.s16 	%f216, %rs179;
	mul.f32 	%f217, %f24, %f216;
	shr.s16 	%rs180, %rs5, 7;
	and.b16  	%rs181, %rs180, -16;
	shr.u16 	%rs182, %rs173, 4;
	or.b16  	%rs183, %rs181, %rs182;
	cvt.rn.f32.s16 	%f218, %rs183;
	mul.f32 	%f219, %f24, %f218;
	mul.f32 	%f220, %f219, %f246;
	fma.rn.f32 	%f221, %f211, %f217, %f220;
	add.f32 	%f28, %f263, %f221;
	add.s32 	%r111, %r129, 2;
	div.s32 	%r112, %r111, %r41;
	add.s32 	%r113, %r112, %r4;
	mul.wide.s32 	%rd78, %r113, 4;
	add.s64 	%rd79, %rd4, %rd78;
	ld.global.nc.f32 	%f29, [%rd79];
	shr.u32 	%r114, %r111, 1;
	add.s32 	%r115, %r114, %r5;
	cvt.s64.s32 	%rd80, %r115;
	add.s64 	%rd81, %rd2, %rd80;
	ld.global.nc.u8 	%rs184, [%rd81];
	cvt.s16.s8 	%rs6, %rs184;
	cvt.u64.u32 	%rd82, %r6;
	cvt.u64.u32 	%rd83, %r129;
	add.s64 	%rd84, %rd83, %rd82;
	shl.b64 	%rd85, %rd84, 1;
	add.s64 	%rd10, %rd1, %rd85;
	ld.global.nc.u16 	%rs172, [%rd10+4];
	// begin inline asm
	{  cvt.f32.f16 %f214, %rs172;}

	// end inline asm
	add.s32 	%r116, %r129, 3;
	setp.ge.s32 	%p27, %r116, %r40;
	mov.f32 	%f247, 0f00000000;
	@%p27 bra 	$L__BB0_20;
	ld.global.nc.u16 	%rs185, [%rd10+6];
	// begin inline asm
	{  cvt.f32.f16 %f247, %rs185;}

	// end inline asm
$L__BB0_20:
	and.b16  	%rs186, %rs6, 240;
	shl.b16 	%rs187, %rs6, 4;
	cvt.s16.s8 	%rs188, %rs187;
	shr.s16 	%rs189, %rs188, 7;
	and.b16  	%rs190, %rs189, -16;
	and.b16  	%rs191, %rs6, 15;
	or.b16  	%rs192, %rs190, %rs191;
	cvt.rn.f32.s16 	%f223, %rs192;
	mul.f32 	%f224, %f29, %f223;
	shr.s16 	%rs193, %rs6, 7;
	and.b16  	%rs194, %rs193, -16;
	shr.u16 	%rs195, %rs186, 4;
	or.b16  	%rs196, %rs194, %rs195;
	cvt.rn.f32.s16 	%f225, %rs196;
	mul.f32 	%f226, %f29, %f225;
	mul.f32 	%f227, %f226, %f247;
	fma.rn.f32 	%f228, %f214, %f224, %f227;
	add.f32 	%f263, %f28, %f228;
	add.s32 	%r129, %r129, 4;
$L__BB0_21:
	and.b32  	%r117, %r3, 2;
	setp.ne.s32 	%p28, %r117, 0;
	@%p28 bra 	$L__BB0_47;
	div.s32 	%r118, %r129, %r41;
	add.s32 	%r119, %r118, %r4;
	mul.wide.s32 	%rd86, %r119, 4;
	add.s64 	%rd87, %rd4, %rd86;
	ld.global.nc.f32 	%f36, [%rd87];
	shr.u32 	%r120, %r129, 1;
	add.s32 	%r121, %r120, %r5;
	cvt.s64.s32 	%rd88, %r121;
	add.s64 	%rd89, %rd2, %rd88;
	ld.global.nc.u8 	%rs198, [%rd89];
	cvt.s16.s8 	%rs7, %rs198;
	add.s32 	%r122, %r129, %r6;
	mul.wide.u32 	%rd90, %r122, 2;
	add.s64 	%rd11, %rd1, %rd90;
	ld.global.nc.u16 	%rs197, [%rd11];
	// begin inline asm
	{  cvt.f32.f16 %f229, %rs197;}

	// end inline asm
	add.s32 	%r123, %r129, 1;
	setp.ge.s32 	%p29, %r123, %r40;
	mov.f32 	%f250, 0f00000000;
	@%p29 bra 	$L__BB0_24;
	ld.global.nc.u16 	%rs199, [%rd11+2];
	// begin inline asm
	{  cvt.f32.f16 %f250, %rs199;}

	// end inline asm
$L__BB0_24:
	and.b16  	%rs200, %rs7, 240;
	shl.b16 	%rs201, %rs7, 4;
	cvt.s16.s8 	%rs202, %rs201;
	shr.s16 	%rs203, %rs202, 7;
	and.b16  	%rs204, %rs203, -16;
	and.b16  	%rs205, %rs7, 15;
	or.b16  	%rs206, %rs204, %rs205;
	cvt.rn.f32.s16 	%f232, %rs206;
	mul.f32 	%f233, %f36, %f232;
	shr.s16 	%rs207, %rs7, 7;
	and.b16  	%rs208, %rs207, -16;
	shr.u16 	%rs209, %rs200, 4;
	or.b16  	%rs210, %rs208, %rs209;
	cvt.rn.f32.s16 	%f234, %rs210;
	mul.f32 	%f235, %f36, %f234;
	mul.f32 	%f236, %f235, %f250;
	fma.rn.f32 	%f237, %f229, %f233, %f236;
	add.f32 	%f263, %f263, %f237;
	bra.uni 	$L__BB0_47;
$L__BB0_25:
	shr.u32 	%r53, %r3, 1;
	add.s32 	%r23, %r53, 1;
	setp.lt.u32 	%p6, %r40, 7;
	mov.f32 	%f263, 0f00000000;
	mov.b32 	%r134, 0;
	@%p6 bra 	$L__BB0_36;
	and.b32  	%r55, %r23, 2147483644;
	neg.s32 	%r131, %r55;
	mul.wide.u32 	%rd24, %r6, 2;
	add.s64 	%rd25, %rd24, %rd1;
	add.s64 	%rd96, %rd25, 8;
	mov.f32 	%f263, 0f00000000;
	mov.b32 	%r132, 0;
	mov.u32 	%r130, %r5;
$L__BB0_27:
	.pragma "nounroll";
	cvt.s64.s32 	%rd26, %r130;
	add.s64 	%rd27, %rd2, %rd26;
	add.s64 	%rd14, %rd27, 1;
	div.s32 	%r56, %r132, %r41;
	add.s32 	%r57, %r56, %r4;
	mul.wide.s32 	%rd28, %r57, 4;
	add.s64 	%rd29, %rd4, %rd28;
	ld.global.nc.f32 	%f95, [%rd29];
	add.s64 	%rd30, %rd3, %rd28;
	ld.global.nc.f32 	%f96, [%rd30];
	ld.global.nc.u8 	%rs9, [%rd27];
	cvt.u16.u8 	%rs10, %rs9;
	cvt.s16.s8 	%rs11, %rs10;
	and.b16  	%rs12, %rs10, 15;
	shl.b16 	%rs13, %rs10, 4;
	cvt.s16.s8 	%rs14, %rs13;
	shr.s16 	%rs15, %rs14, 7;
	and.b16  	%rs16, %rs15, -16;
	or.b16  	%rs17, %rs16, %rs12;
	cvt.rn.f32.s16 	%f97, %rs17;
	sub.f32 	%f98, %f97, %f96;
	mul.f32 	%f42, %f95, %f98;
	shr.u16 	%rs18, %rs10, 4;
	shr.s16 	%rs19, %rs11, 7;
	and.b16  	%rs20, %rs19, -16;
	or.b16  	%rs21, %rs20, %rs18;
	cvt.rn.f32.s16 	%f99, %rs21;
	sub.f32 	%f100, %f99, %f96;
	mul.f32 	%f43, %f95, %f100;
	ld.global.nc.u16 	%rs8, [%rd96+-8];
	// begin inline asm
	{  cvt.f32.f16 %f93, %rs8;}

	// end inline asm
	add.s32 	%r28, %r132, 1;
	setp.ge.s32 	%p7, %r28, %r40;
	mov.f32 	%f252, 0f00000000;
	@%p7 bra 	$L__BB0_29;
	ld.global.nc.u16 	%rs22, [%rd96+-6];
	// begin inline asm
	{  cvt.f32.f16 %f252, %rs22;}

	// end inline asm
$L__BB0_29:
	mul.f32 	%f104, %f43, %f252;
	fma.rn.f32 	%f105, %f93, %f42, %f104;
	add.f32 	%f47, %f263, %f105;
	add.s32 	%r58, %r28, 1;
	div.s32 	%r59, %r58, %r41;
	add.s32 	%r60, %r59, %r4;
	mul.wide.s32 	%rd31, %r60, 4;
	add.s64 	%rd32, %rd4, %rd31;
	ld.global.nc.f32 	%f106, [%rd32];
	add.s64 	%rd33, %rd3, %rd31;
	ld.global.nc.f32 	%f107, [%rd33];
	ld.global.nc.u8 	%rs24, [%rd14];
	cvt.u16.u8 	%rs25, %rs24;
	cvt.s16.s8 	%rs26, %rs25;
	and.b16  	%rs27, %rs25, 15;
	shl.b16 	%rs28, %rs25, 4;
	cvt.s16.s8 	%rs29, %rs28;
	shr.s16 	%rs30, %rs29, 7;
	and.b16  	%rs31, %rs30, -16;
	or.b16  	%rs32, %rs31, %rs27;
	cvt.rn.f32.s16 	%f108, %rs32;
	sub.f32 	%f109, %f108, %f107;
	mul.f32 	%f48, %f106, %f109;
	shr.u16 	%rs33, %rs25, 4;
	shr.s16 	%rs34, %rs26, 7;
	and.b16  	%rs35, %rs34, -16;
	or.b16  	%rs36, %rs35, %rs33;
	cvt.rn.f32.s16 	%f110, %rs36;
	sub.f32 	%f111, %f110, %f107;
	mul.f32 	%f49, %f106, %f111;
	ld.global.nc.u16 	%rs23, [%rd96+-4];
	// begin inline asm
	{  cvt.f32.f16 %f102, %rs23;}

	// end inline asm
	add.s32 	%r29, %r28, 2;
	setp.ge.s32 	%p8, %r29, %r40;
	mov.f32 	%f253, 0f00000000;
	@%p8 bra 	$L__BB0_31;
	ld.global.nc.u16 	%rs37, [%rd96+-2];
	// begin inline asm
	{  cvt.f32.f16 %f253, %rs37;}

	// end inline asm
$L__BB0_31:
	mul.f32 	%f115, %f49, %f253;
	fma.rn.f32 	%f116, %f102, %f48, %f115;
	add.f32 	%f53, %f47, %f116;
	add.s32 	%r61, %r29, 1;
	div.s32 	%r62, %r61, %r41;
	add.s32 	%r63, %r62, %r4;
	mul.wide.s32 	%rd34, %r63, 4;
	add.s64 	%rd35, %rd4, %rd34;
	ld.global.nc.f32 	%f117, [%rd35];
	add.s64 	%rd36, %rd3, %rd34;
	ld.global.nc.f32 	%f118, [%rd36];
	ld.global.nc.u8 	%rs39, [%rd14+1];
	cvt.u16.u8 	%rs40, %rs39;
	cvt.s16.s8 	%rs41, %rs40;
	and.b16  	%rs42, %rs40, 15;
	shl.b16 	%rs43, %rs40, 4;
	cvt.s16.s8 	%rs44, %rs43;
	shr.s16 	%rs45, %rs44, 7;
	and.b16  	%rs46, %rs45, -16;
	or.b16  	%rs47, %rs46, %rs42;
	cvt.rn.f32.s16 	%f119, %rs47;
	sub.f32 	%f120, %f119, %f118;
	mul.f32 	%f54, %f117, %f120;
	shr.u16 	%rs48, %rs40, 4;
	shr.s16 	%rs49, %rs41, 7;
	and.b16  	%rs50, %rs49, -16;
	or.b16  	%rs51, %rs50, %rs48;
	cvt.rn.f32.s16 	%f121, %rs51;
	sub.f32 	%f122, %f121, %f118;
	mul.f32 	%f55, %f117, %f122;
	ld.global.nc.u16 	%rs38, [%rd96];
	// begin inline asm
	{  cvt.f32.f16 %f113, %rs38;}

	// end inline asm
	add.s32 	%r30, %r29, 2;
	setp.ge.s32 	%p9, %r30, %r40;
	mov.f32 	%f254, 0f00000000;
	@%p9 bra 	$L__BB0_33;
	ld.global.nc.u16 	%rs52, [%rd96+2];
	// begin inline asm
	{  cvt.f32.f16 %f254, %rs52;}

	// end inline asm
$L__BB0_33:
	mul.f32 	%f126, %f55, %f254;
	fma.rn.f32 	%f127, %f113, %f54, %f126;
	add.f32 	%f59, %f53, %f127;
	add.s32 	%r64, %r30, 1;
	div.s32 	%r65, %r64, %r41;
	add.s32 	%r66, %r65, %r4;
	mul.wide.s32 	%rd37, %r66, 4;
	add.s64 	%rd38, %rd4, %rd37;
	ld.global.nc.f32 	%f128, [%rd38];
	add.s64 	%rd39, %rd3, %rd37;
	ld.global.nc.f32 	%f129, [%rd39];
	ld.global.nc.u8 	%rs54, [%rd14+2];
	cvt.u16.u8 	%rs55, %rs54;
	cvt.s16.s8 	%rs56, %rs55;
	and.b16  	%rs57, %rs55, 15;
	shl.b16 	%rs58, %rs55, 4;
	cvt.s16.s8 	%rs59, %rs58;
	shr.s16 	%rs60, %rs59, 7;
	and.b16  	%rs61, %rs60, -16;
	or.b16  	%rs62, %rs61, %rs57;
	cvt.rn.f32.s16 	%f130, %rs62;
	sub.f32 	%f131, %f130, %f129;
	mul.f32 	%f60, %f128, %f131;
	shr.u16 	%rs63, %rs55, 4;
	shr.s16 	%rs64, %rs56, 7;
	and.b16  	%rs65, %rs64, -16;
	or.b16  	%rs66, %rs65, %rs63;
	cvt.rn.f32.s16 	%f132, %rs66;
	sub.f32 	%f133, %f132, %f129;
	mul.f32 	%f61, %f128, %f133;
	ld.global.nc.u16 	%rs53, [%rd96+4];
	// begin inline asm
	{  cvt.f32.f16 %f124, %rs53;}

	// end inline asm
	add.s32 	%r31, %r30, 2;
	setp.ge.s32 	%p10, %r31, %r40;
	mov.f32 	%f255, 0f00000000;
	@%p10 bra 	$L__BB0_35;
	ld.global.nc.u16 	%rs67, [%rd96+6];
	// begin inline asm
	{  cvt.f32.f16 %f255, %rs67;}

	// end inline asm
$L__BB0_35:
	mul.f32 	%f135, %f61, %f255;
	fma.rn.f32 	%f136, %f124, %f60, %f135;
	add.f32 	%f263, %f59, %f136;
	add.s32 	%r134, %r132, 8;
	add.s32 	%r131, %r131, 4;
	add.s32 	%r130, %r130, 4;
	add.s64 	%rd96, %rd96, 16;
	setp.ne.s32 	%p11, %r131, 0;
	add.s32 	%r132, %r31, 1;
	@%p11 bra 	$L__BB0_27;
$L__BB0_36:
	shr.u32 	%r68, %r3, 1;
	add.s32 	%r69, %r68, 1;
	and.b32  	%r67, %r69, 3;
	setp.eq.s32 	%p12, %r67, 0;
	@%p12 bra 	$L__BB0_47;
	setp.eq.s32 	%p13, %r67, 1;
	@%p13 bra 	$L__BB0_43;
	div.s32 	%r70, %r134, %r41;
	add.s32 	%r71, %r70, %r4;
	mul.wide.s32 	%rd40, %r71, 4;
	add.s64 	%rd41, %rd4, %rd40;
	ld.global.nc.f32 	%f140, [%rd41];
	add.s64 	%rd42, %rd3, %rd40;
	ld.global.nc.f32 	%f141, [%rd42];
	shr.u32 	%r72, %r134, 1;
	add.s32 	%r73, %r72, %r5;
	cvt.s64.s32 	%rd43, %r73;
	add.s64 	%rd44, %rd2, %rd43;
	ld.global.nc.u8 	%rs69, [%rd44];
	cvt.u16.u8 	%rs70, %rs69;
	cvt.s16.s8 	%rs71, %rs70;
	and.b16  	%rs72, %rs70, 15;
	shl.b16 	%rs73, %rs70, 4;
	cvt.s16.s8 	%rs74, %rs73;
	shr.s16 	%rs75, %rs74, 7;
	and.b16  	%rs76, %rs75, -16;
	or.b16  	%rs77, %rs76, %rs72;
	cvt.rn.f32.s16 	%f142, %rs77;
	sub.f32 	%f143, %f142, %f141;
	mul.f32 	%f68, %f140, %f143;
	shr.u16 	%rs78, %rs70, 4;
	shr.s16 	%rs79, %rs71, 7;
	and.b16  	%rs80, %rs79, -16;
	or.b16  	%rs81, %rs80, %rs78;
	cvt.rn.f32.s16 	%f144, %rs81;
	sub.f32 	%f145, %f144, %f141;
	mul.f32 	%f69, %f140, %f145;
	add.s32 	%r74, %r134, %r6;
	mul.wide.u32 	%rd45, %r74, 2;
	add.s64 	%rd16, %rd1, %rd45;
	ld.global.nc.u16 	%rs68, [%rd16];
	// begin inline asm
	{  cvt.f32.f16 %f138, %rs68;}

	// end inline asm
	add.s32 	%r75, %r134, 1;
	setp.ge.s32 	%p14, %r75, %r40;
	mov.f32 	%f258, 0f00000000;
	@%p14 bra 	$L__BB0_40;
	ld.global.nc.u16 	%rs82, [%rd16+2];
	// begin inline asm
	{  cvt.f32.f16 %f258, %rs82;}

	// end inline asm
$L__BB0_40:
	mul.f32 	%f149, %f69, %f258;
	fma.rn.f32 	%f150, %f138, %f68, %f149;
	add.f32 	%f73, %f263, %f150;
	add.s32 	%r76, %r134, 2;
	div.s32 	%r77, %r76, %r41;
	add.s32 	%r78, %r77, %r4;
	mul.wide.s32 	%rd46, %r78, 4;
	add.s64 	%rd47, %rd4, %rd46;
	ld.global.nc.f32 	%f151, [%rd47];
	add.s64 	%rd48, %rd3, %rd46;
	ld.global.nc.f32 	%f152, [%rd48];
	shr.u32 	%r79, %r76, 1;
	add.s32 	%r80, %r79, %r5;
	cvt.s64.s32 	%rd49, %r80;
	add.s64 	%rd50, %rd2, %rd49;
	ld.global.nc.u8 	%rs84, [%rd50];
	cvt.u16.u8 	%rs85, %rs84;
	cvt.s16.s8 	%rs86, %rs85;
	and.b16  	%rs87, %rs85, 15;
	shl.b16 	%rs88, %rs85, 4;
	cvt.s16.s8 	%rs89, %rs88;
	shr.s16 	%rs90, %rs89, 7;
	and.b16  	%rs91, %rs90, -16;
	or.b16  	%rs92, %rs91, %rs87;
	cvt.rn.f32.s16 	%f153, %rs92;
	sub.f32 	%f154, %f153, %f152;
	mul.f32 	%f74, %f151, %f154;
	shr.u16 	%rs93, %rs85, 4;
	shr.s16 	%rs94, %rs86, 7;
	and.b16  	%rs95, %rs94, -16;
	or.b16  	%rs96, %rs95, %rs93;
	cvt.rn.f32.s16 	%f155, %rs96;
	sub.f32 	%f156, %f155, %f152;
	mul.f32 	%f75, %f151, %f156;
	cvt.u64.u32 	%rd51, %r6;
	cvt.u64.u32 	%rd52, %r134;
	add.s64 	%rd53, %rd52, %rd51;
	shl.b64 	%rd54, %rd53, 1;
	add.s64 	%rd17, %rd1, %rd54;
	ld.global.nc.u16 	%rs83, [%rd17+4];
	// begin inline asm
	{  cvt.f32.f16 %f147, %rs83;}

	// end inline asm
	add.s32 	%r81, %r134, 3;
	setp.ge.s32 	%p15, %r81, %r40;
	mov.f32 	%f259, 0f00000000;
	@%p15 bra 	$L__BB0_42;
	ld.global.nc.u16 	%rs97, [%rd17+6];
	// begin inline asm
	{  cvt.f32.f16 %f259, %rs97;}

	// end inline asm
$L__BB0_42:
	mul.f32 	%f158, %f75, %f259;
	fma.rn.f32 	%f159, %f147, %f74, %f158;
	add.f32 	%f263, %f73, %f159;
	add.s32 	%r134, %r134, 4;
$L__BB0_43:
	and.b32  	%r82, %r3, 2;
	setp.ne.s32 	%p16, %r82, 0;
	@%p16 bra 	$L__BB0_47;
	div.s32 	%r83, %r134, %r41;
	add.s32 	%r84, %r83, %r4;
	mul.wide.s32 	%rd55, %r84, 4;
	add.s64 	%rd56, %rd4, %rd55;
	ld.global.nc.f32 	%f162, [%rd56];
	add.s64 	%rd57, %rd3, %rd55;
	ld.global.nc.f32 	%f163, [%rd57];
	shr.u32 	%r85, %r134, 1;
	add.s32 	%r86, %r85, %r5;
	cvt.s64.s32 	%rd58, %r86;
	add.s64 	%rd59, %rd2, %rd58;
	ld.global.nc.u8 	%rs99, [%rd59];
	cvt.u16.u8 	%rs100, %rs99;
	cvt.s16.s8 	%rs101, %rs100;
	and.b16  	%rs102, %rs100, 15;
	shl.b16 	%rs103, %rs100, 4;
	cvt.s16.s8 	%rs104, %rs103;
	shr.s16 	%rs105, %rs104, 7;
	and.b16  	%rs106, %rs105, -16;
	or.b16  	%rs107, %rs106, %rs102;
	cvt.rn.f32.s16 	%f164, %rs107;
	sub.f32 	%f165, %f164, %f163;
	mul.f32 	%f82, %f162, %f165;
	shr.u16 	%rs108, %rs100, 4;
	shr.s16 	%rs109, %rs101, 7;
	and.b16  	%rs110, %rs109, -16;
	or.b16  	%rs111, %rs110, %rs108;
	cvt.rn.f32.s16 	%f166, %rs111;
	sub.f32 	%f167, %f166, %f163;
	mul.f32 	%f83, %f162, %f167;
	add.s32 	%r87, %r134, %r6;
	mul.wide.u32 	%rd60, %r87, 2;
	add.s64 	%rd18, %rd1, %rd60;
	ld.global.nc.u16 	%rs98, [%rd18];
	// begin inline asm
	{  cvt.f32.f16 %f160, %rs98;}

	// end inline asm
	add.s32 	%r88, %r134, 1;
	setp.ge.s32 	%p17, %r88, %r40;
	mov.f32 	%f262, 0f00000000;
	@%p17 bra 	$L__BB0_46;
	ld.global.nc.u16 	%rs112, [%rd18+2];
	// begin inline asm
	{  cvt.f32.f16 %f262, %rs112;}

	// end inline asm
$L__BB0_46:
	mul.f32 	%f169, %f83, %f262;
	fma.rn.f32 	%f170, %f160, %f82, %f169;
	add.f32 	%f263, %f263, %f170;
$L__BB0_47:
	ld.param.u64 	%rd94, [_Z21awq_gemm_w4a16_kernelPK6__halfPKhPKfS5_PS_iiii_param_4];
	// begin inline asm
	{  cvt.rn.f16.f32 %rs211, %f263;}

	// end inline asm
	mad.lo.s32 	%r124, %r39, %r1, %r2;
	cvta.to.global.u64 	%rd91, %rd94;
	mul.wide.s32 	%rd92, %r124, 2;
	add.s64 	%rd93, %rd91, %rd92;
	st.global.u16 	[%rd93], %rs211;
$L__BB0_48:
	ret;

}
	// .globl	_Z27awq_gemm_w4a16_tiled_kernelPK6__halfPKhPKfS5_PS_iiii
.visible .entry _Z27awq_gemm_w4a16_tiled_kernelPK6__halfPKhPKfS5_PS_iiii(
	.param .u64 .ptr .align 1 _Z27awq_gemm_w4a16_tiled_kernelPK6__halfPKhPKfS5_PS_iiii_param_0,
	.param .u64 .ptr .align 1 _Z27awq_gemm_w4a16_tiled_kernelPK6__halfPKhPKfS5_PS_iiii_param_1,
	.param .u64 .ptr .align 1 _Z27awq_gemm_w4a16_tiled_kernelPK6__halfPKhPKfS5_PS_iiii_param_2,
	.param .u64 .ptr .align 1 _Z27awq_gemm_w4a16_tiled_kernelPK6__halfPKhPKfS5_PS_iiii_param_3,
	.param .u64 .ptr .align 1 _Z27awq_gemm_w4a16_tiled_kernelPK6__halfPKhPKfS5_PS_iiii_param_4,
	.param .u32 _Z27awq_gemm_w4a16_tiled_kernelPK6__halfPKhPKfS5_PS_iiii_param_5,
	.param .u32 _Z27awq_gemm_w4a16_tiled_kernelPK6__halfPKhPKfS5_PS_iiii_param_6,
	.param .u32 _Z27awq_gemm_w4a16_tiled_kernelPK6__halfPKhPKfS5_PS_iiii_param_7,
	.param .u32 _Z27awq_gemm_w4a16_tiled_kernelPK6__halfPKhPKfS5_PS_iiii_param_8
)
{
	.reg .pred 	%p<102>;
	.reg .b16 	%rs<211>;
	.reg .b32 	%r<323>;
	.reg .b32 	%f<111>;
	.reg .b64 	%rd<91>;
	// demoted variable
	.shared .align 4 .b8 _ZZ27awq_gemm_w4a16_tiled_kernelPK6__halfPKhPKfS5_PS_iiiiE2Xs[4096];
	// demoted variable
	.shared .align 4 .b8 _ZZ27awq_gemm_w4a16_tiled_kernelPK6__halfPKhPKfS5_PS_iiiiE2Ws[4096];
	ld.param.u64 	%rd7, [_Z27awq_gemm_w4a16_tiled_kernelPK6__halfPKhPKfS5_PS_iiii_param_0];
	ld.param.u64 	%rd8, [_Z27awq_gemm_w4a16_tiled_kernelPK6__halfPKhPKfS5_PS_iiii_param_1];
	ld.param.u64 	%rd9, [_Z27awq_gemm_w4a16_tiled_kernelPK6__halfPKhPKfS5_PS_iiii_param_2];
	ld.param.u64 	%rd5, [_Z27awq_gemm_w4a16_tiled_kernelPK6__halfPKhPKfS5_PS_iiii_param_3];
	ld.param.u32 	%r113, [_Z27awq_gemm_w4a16_tiled_kernelPK6__halfPKhPKfS5_PS_iiii_param_5];
	ld.param.u32 	%r114, [_Z27awq_gemm_w4a16_tiled_kernelPK6__halfPKhPKfS5_PS_iiii_param_6];
	ld.param.u32 	%r115, [_Z27awq_gemm_w4a16_tiled_kernelPK6__halfPKhPKfS5_PS_iiii_param_7];
	ld.param.u32 	%r116, [_Z27awq_gemm_w4a16_tiled_kernelPK6__halfPKhPKfS5_PS_iiii_param_8];
	cvta.to.global.u64 	%rd1, %rd7;
	cvta.to.global.u64 	%rd2, %rd8;
	cvta.to.global.u64 	%rd3, %rd5;
	cvta.to.global.u64 	%rd4, %rd9;
	mov.u32 	%r117, %ctaid.x;
	mov.u32 	%r118, %ctaid.y;
	mov.u32 	%r1, %tid.x;
	mov.u32 	%r2, %tid.y;
	shl.b32 	%r119, %r118, 4;
	add.s32 	%r3, %r119, %r2;
	shl.b32 	%r120, %r117, 4;
	add.s32 	%r4, %r120, %r1;
	setp.lt.s32 	%p1, %r115, 1;
	mov.f32 	%f109, 0f00000000;
	@%p1 bra 	$L__BB1_87;
	shl.b32 	%r122, %r2, 8;
	mov.u32 	%r123, _ZZ27awq_gemm_w4a16_tiled_kernelPK6__halfPKhPKfS5_PS_iiiiE2Xs;
	add.s32 	%r5, %r123, %r122;
	mul.lo.s32 	%r6, %r115, %r3;
	mov.u32 	%r7, %ntid.x;
	shl.b32 	%r8, %r2, 1;
	add.s32 	%r124, %r115, %r116;
	add.s32 	%r125, %r124, -1;
	div.s32 	%r126, %r125, %r116;
	mul.lo.s32 	%r9, %r126, %r4;
	shr.u32 	%r127, %r115, 1;
	mul.lo.s32 	%r10, %r127, %r4;
	shl.b32 	%r128, %r1, 8;
	mov.u32 	%r129, _ZZ27awq_gemm_w4a16_tiled_kernelPK6__halfPKhPKfS5_PS_iiiiE2Ws;
	add.s32 	%r11, %r129, %r128;
	mov.u32 	%r12, %ntid.y;
	shl.b32 	%r13, %r12, 1;
	cvt.u16.u32 	%rs15, %r7;
	div.u16 	%rs16, 63, %rs15;
	add.s16 	%rs17, %rs16, 1;
	cvt.u32.u16 	%r130, %rs17;
	cvt.u16.u32 	%rs18, %r13;
	div.u16 	%rs19, 63, %rs18;
	add.s16 	%rs20, %rs19, 1;
	cvt.u32.u16 	%r131, %rs20;
	and.b32  	%r14, %r130, 3;
	and.b32  	%r15, %r131, 3;
	and.b32  	%r16, %r131, 124;
	and.b32  	%r132, %r130, 124;
	neg.s32 	%r17, %r132;
	mov.f32 	%f109, 0f00000000;
	mov.b32 	%r302, 0;
$L__BB1_2:
	setp.gt.u32 	%p2, %r7, 21;
	mov.b32 	%r315, 0;
	@%p2 bra 	$L__BB1_17;
	mov.u32 	%r135, %tid.y;
	shl.b32 	%r136, %r135, 8;
	shl.b32 	%r137, %r1, 2;
	add.s32 	%r138, %r136, %r137;
	mov.u32 	%r139, _ZZ27awq_gemm_w4a16_tiled_kernelPK6__halfPKhPKfS5_PS_iiiiE2Xs;
	add.s32 	%r313, %r139, %r138;
	add.s32 	%r140, %r1, %r7;
	shl.b32 	%r141, %r140, 2;
	add.s32 	%r142, %r136, %r141;
	add.s32 	%r312, %r139, %r142;
	add.s32 	%r304, %r302, %r1;
	add.s32 	%r311, %r140, %r302;
	add.s32 	%r310, %r311, %r6;
	shl.b32 	%r143, %r7, 1;
	add.s32 	%r144, %r1, %r143;
	add.s32 	%r309, %r144, %r302;
	add.s32 	%r145, %r1, %r6;
	add.s32 	%r305, %r145, %r302;
	add.s32 	%r308, %r305, %r143;
	mul.lo.s32 	%r146, %r7, 3;
	add.s32 	%r147, %r1, %r146;
	add.s32 	%r307, %r147, %r302;
	add.s32 	%r306, %r305, %r146;
	mov.b32 	%r315, 0;
	mov.u32 	%r303, %r17;
$L__BB1_4:
	setp.ge.s32 	%p3, %r3, %r113;
	setp.ge.s32 	%p4, %r304, %r115;
	or.pred  	%p5, %p3, %p4;
	@%p5 bra 	$L__BB1_6;
	mul.wide.u32 	%rd10, %r305, 2;
	add.s64 	%rd11, %rd1, %rd10;
	ld.global.nc.u16 	%rs21, [%rd11];
	// begin inline asm
	{  cvt.f32.f16 %f28, %rs21;}

	// end inline asm
	st.shared.f32 	[%r313], %f28;
	bra.uni 	$L__BB1_7;
$L__BB1_6:
	mov.b32 	%r148, 0;
	st.shared.u32 	[%r313], %r148;
$L__BB1_7:
	setp.lt.s32 	%p6, %r3, %r113;
	setp.lt.s32 	%p7, %r311, %r115;
	and.pred  	%p8, %p6, %p7;
	@%p8 bra 	$L__BB1_9;
	mov.b32 	%r149, 0;
	st.shared.u32 	[%r312], %r149;
	bra.uni 	$L__BB1_10;
$L__BB1_9:
	mul.wide.u32 	%rd12, %r310, 2;
	add.s64 	%rd13, %rd1, %rd12;
	ld.global.nc.u16 	%rs22, [%rd13];
	// begin inline asm
	{  cvt.f32.f16 %f29, %rs22;}

	// end inline asm
	st.shared.f32 	[%r312], %f29;
$L__BB1_10:
	add.s32 	%r41, %r315, %r7;
	setp.lt.s32 	%p10, %r309, %r115;
	and.pred  	%p11, %p6, %p10;
	@%p11 bra 	$L__BB1_12;
	shl.b32 	%r150, %r7, 3;
	add.s32 	%r151, %r313, %r150;
	mov.b32 	%r152, 0;
	st.shared.u32 	[%r151], %r152;
	bra.uni 	$L__BB1_13;
$L__BB1_12:
	mul.wide.u32 	%rd14, %r308, 2;
	add.s64 	%rd15, %rd1, %rd14;
	ld.global.nc.u16 	%rs23, [%rd15];
	// begin inline asm
	{  cvt.f32.f16 %f30, %rs23;}

	// end inline asm
	shl.b32 	%r153, %r7, 3;
	add.s32 	%r154, %r313, %r153;
	st.shared.f32 	[%r154], %f30;
$L__BB1_13:
	add.s32 	%r42, %r41, %r7;
	setp.lt.s32 	%p13, %r307, %r115;
	and.pred  	%p14, %p6, %p13;
	@%p14 bra 	$L__BB1_15;
	mad.lo.s32 	%r155, %r7, 12, %r313;
	mov.b32 	%r156, 0;
	st.shared.u32 	[%r155], %r156;
	bra.uni 	$L__BB1_16;
$L__BB1_15:
	mul.wide.u32 	%rd16, %r306, 2;
	add.s64 	%rd17, %rd1, %rd16;
	ld.global.nc.u16 	%rs24, [%rd17];
	// begin inline asm
	{  cvt.f32.f16 %f31, %rs24;}

	// end inline asm
	mad.lo.s32 	%r157, %r7, 12, %r313;
	st.shared.f32 	[%r157], %f31;
$L__BB1_16:
	add.s32 	%r158, %r42, %r7;
	add.s32 	%r315, %r158, %r7;
	shl.b32 	%r159, %r7, 4;
	add.s32 	%r313, %r313, %r159;
	add.s32 	%r312, %r312, %r159;
	shl.b32 	%r160, %r7, 2;
	add.s32 	%r311, %r311, %r160;
	add.s32 	%r310, %r310, %r160;
	add.s32 	%r309, %r309, %r160;
	add.s32 	%r308, %r308, %r160;
	add.s32 	%r307, %r307, %r160;
	add.s32 	%r306, %r306, %r160;
	add.s32 	%r305, %r305, %r160;
	add.s32 	%r304, %r304, %r160;
	add.s32 	%r303, %r303, 4;
	setp.ne.s32 	%p15, %r303, 0;
	@%p15 bra 	$L__BB1_4;
$L__BB1_17:
	setp.eq.s32 	%p16, %r14, 0;
	@%p16 bra 	$L__BB1_29;
	setp.lt.s32 	%p17, %r3, %r113;
	add.s32 	%r162, %r302, %r1;
	add.s32 	%r56, %r162, %r315;
	setp.lt.s32 	%p18, %r56, %r115;
	and.pred  	%p19, %p17, %p18;
	@%p19 bra 	$L__BB1_20;
	add.s32 	%r163, %r315, %r1;
	shl.b32 	%r164, %r163, 2;
	add.s32 	%r165, %r5, %r164;
	mov.b32 	%r166, 0;
	st.shared.u32 	[%r165], %r166;
	bra.uni 	$L__BB1_21;
$L__BB1_20:
	add.s32 	%r167, %r56, %r6;
	mul.wide.u32 	%rd18, %r167, 2;
	add.s64 	%rd19, %rd1, %rd18;
	ld.global.nc.u16 	%rs25, [%rd19];
	// begin inline asm
	{  cvt.f32.f16 %f32, %rs25;}

	// end inline asm
	add.s32 	%r168, %r315, %r1;
	shl.b32 	%r169, %r168, 2;
	add.s32 	%r170, %r5, %r169;
	st.shared.f32 	[%r170], %f32;
$L__BB1_21:
	setp.eq.s32 	%p20, %r14, 1;
	add.s32 	%r57, %r315, %r7;
	@%p20 bra 	$L__BB1_29;
	add.s32 	%r58, %r56, %r7;
	setp.lt.s32 	%p22, %r58, %r115;
	and.pred  	%p23, %p17, %p22;
	@%p23 bra 	$L__BB1_24;
	add.s32 	%r171, %r57, %r1;
	shl.b32 	%r172, %r171, 2;
	add.s32 	%r173, %r5, %r172;
	mov.b32 	%r174, 0;
	st.shared.u32 	[%r173], %r174;
	bra.uni 	$L__BB1_25;
$L__BB1_24:
	add.s32 	%r175, %r58, %r6;
	mul.wide.u32 	%rd20, %r175, 2;
	add.s64 	%rd21, %rd1, %rd20;
	ld.global.nc.u16 	%rs26, [%rd21];
	// begin inline asm
	{  cvt.f32.f16 %f33, %rs26;}

	// end inline asm
	add.s32 	%r176, %r57, %r1;
	shl.b32 	%r177, %r176, 2;
	add.s32 	%r178, %r5, %r177;
	st.shared.f32 	[%r178], %f33;
$L__BB1_25:
	setp.eq.s32 	%p24, %r14, 2;
	add.s32 	%r59, %r57, %r7;
	@%p24 bra 	$L__BB1_29;
	add.s32 	%r60, %r58, %r7;
	setp.lt.s32 	%p26, %r60, %r115;
	and.pred  	%p27, %p17, %p26;
	@%p27 bra 	$L__BB1_28;
	add.s32 	%r179, %r59, %r1;
	shl.b32 	%r180, %r179, 2;
	add.s32 	%r181, %r5, %r180;
	mov.b32 	%r182, 0;
	st.shared.u32 	[%r181], %r182;
	bra.uni 	$L__BB1_29;
$L__BB1_28:
	add.s32 	%r183, %r60, %r6;
	mul.wide.u32 	%rd22, %r183, 2;
	add.s64 	%rd23, %rd1, %rd22;
	ld.global.nc.u16 	%rs27, [%rd23];
	// begin inline asm
	{  cvt.f32.f16 %f34, %rs27;}

	// end inline asm
	add.s32 	%r184, %r59, %r1;
	shl.b32 	%r185, %r184, 2;
	add.s32 	%r186, %r5, %r185;
	st.shared.f32 	[%r186], %f34;
$L__BB1_29:
	setp.ne.s64 	%p28, %rd5, 0;
	add.s32 	%r61, %r302, %r8;
	@%p28 bra 	$L__BB1_57;
	setp.gt.u32 	%p62, %r12, 10;
	mov.b32 	%r318, 0;
	@%p62 bra 	$L__BB1_45;
	mov.b32 	%r318, 0;
	mov.u32 	%r317, %r318;
$L__BB1_32:
	setp.ge.s32 	%p63, %r4, %r114;
	add.s32 	%r64, %r61, %r318;
	setp.ge.s32 	%p64, %r64, %r115;
	or.pred  	%p65, %p63, %p64;
	@%p65 bra 	$L__BB1_35;
	div.s32 	%r243, %r64, %r116;
	add.s32 	%r244, %r243, %r9;
	mul.wide.s32 	%rd59, %r244, 4;
	add.s64 	%rd60, %rd4, %rd59;
	ld.global.nc.f32 	%f2, [%rd60];
	shr.u32 	%r245, %r64, 1;
	add.s32 	%r246, %r245, %r10;
	cvt.u64.u32 	%rd61, %r246;
	add.s64 	%rd62, %rd2, %rd61;
	ld.global.nc.u8 	%rs119, [%rd62];
	cvt.u16.u8 	%rs120, %rs119;
	cvt.s16.s8 	%rs1, %rs120;
	and.b16  	%rs121, %rs120, 15;
	shl.b16 	%rs122, %rs120, 4;
	cvt.s16.s8 	%rs123, %rs122;
	shr.s16 	%rs124, %rs123, 7;
	and.b16  	%rs125, %rs124, -16;
	or.b16  	%rs126, %rs125, %rs121;
	cvt.rn.f32.s16 	%f77, %rs126;
	mul.f32 	%f78, %f2, %f77;
	add.s32 	%r247, %r318, %r8;
	shl.b32 	%r248, %r247, 2;
	add.s32 	%r65, %r11, %r248;
	st.shared.f32 	[%r65], %f78;
	add.s32 	%r249, %r64, 1;
	setp.ge.s32 	%p66, %r249, %r115;
	@%p66 bra 	$L__BB1_35;
	and.b16  	%rs127, %rs1, 240;
	shr.u16 	%rs128, %rs127, 4;
	shr.s16 	%rs129, %rs1, 7;
	and.b16  	%rs130, %rs129, -16;
	or.b16  	%rs131, %rs130, %rs128;
	cvt.rn.f32.s16 	%f79, %rs131;
	mul.f32 	%f80, %f2, %f79;
	st.shared.f32 	[%r65+4], %f80;
$L__BB1_35:
	add.s32 	%r66, %r318, %r13;
	add.s32 	%r67, %r61, %r66;
	setp.ge.s32 	%p68, %r67, %r115;
	or.pred  	%p69, %p63, %p68;
	@%p69 bra 	$L__BB1_38;
	div.s32 	%r251, %r67, %r116;
	add.s32 	%r252, %r251, %r9;
	mul.wide.s32 	%rd63, %r252, 4;
	add.s64 	%rd64, %rd4, %rd63;
	ld.global.nc.f32 	%f3, [%rd64];
	shr.u32 	%r253, %r67, 1;
	add.s32 	%r254, %r253, %r10;
	cvt.u64.u32 	%rd65, %r254;
	add.s64 	%rd66, %rd2, %rd65;
	ld.global.nc.u8 	%rs132, [%rd66];
	cvt.u16.u8 	%rs133, %rs132;
	cvt.s16.s8 	%rs2, %rs133;
	and.b16  	%rs134, %rs133, 15;
	shl.b16 	%rs135, %rs133, 4;
	cvt.s16.s8 	%rs136, %rs135;
	shr.s16 	%rs137, %rs136, 7;
	and.b16  	%rs138, %rs137, -16;
	or.b16  	%rs139, %rs138, %rs134;
	cvt.rn.f32.s16 	%f81, %rs139;
	mul.f32 	%f82, %f3, %f81;
	add.s32 	%r255, %r66, %r8;
	shl.b32 	%r256, %r255, 2;
	add.s32 	%r68, %r11, %r256;
	st.shared.f32 	[%r68], %f82;
	add.s32 	%r257, %r67, 1;
	setp.ge.s32 	%p70, %r257, %r115;
	@%p70 bra 	$L__BB1_38;
	and.b16  	%rs140, %rs2, 240;
	shr.u16 	%rs141, %rs140, 4;
	shr.s16 	%rs142, %rs2, 7;
	and.b16  	%rs143, %rs142, -16;
	or.b16  	%rs144, %rs143, %rs141;
	cvt.rn.f32.s16 	%f83, %rs144;
	mul.f32 	%f84, %f3, %f83;
	st.shared.f32 	[%r68+4], %f84;
$L__BB1_38:
	add.s32 	%r69, %r66, %r13;
	add.s32 	%r70, %r61, %r69;
	setp.ge.s32 	%p72, %r70, %r115;
	or.pred  	%p73, %p63, %p72;
	@%p73 bra 	$L__BB1_41;
	div.s32 	%r259, %r70, %r116;
	add.s32 	%r260, %r259, %r9;
	mul.wide.s32 	%rd67, %r260, 4;
	add.s64 	%rd68, %rd4, %rd67;
	ld.global.nc.f32 	%f4, [%rd68];
	shr.u32 	%r261, %r70, 1;
	add.s32 	%r262, %r261, %r10;
	cvt.u64.u32 	%rd69, %r262;
	add.s64 	%rd70, %rd2, %rd69;
	ld.global.nc.u8 	%rs145, [%rd70];
	cvt.u16.u8 	%rs146, %rs145;
	cvt.s16.s8 	%rs3, %rs146;
	and.b16  	%rs147, %rs146, 15;
	shl.b16 	%rs148, %rs146, 4;
	cvt.s16.s8 	%rs149, %rs148;
	shr.s16 	%rs150, %rs149, 7;
	and.b16  	%rs151, %rs150, -16;
	or.b16  	%rs152, %rs151, %rs147;
	cvt.rn.f32.s16 	%f85, %rs152;
	mul.f32 	%f86, %f4, %f85;
	add.s32 	%r263, %r69, %r8;
	shl.b32 	%r264, %r263, 2;
	add.s32 	%r71, %r11, %r264;
	st.shared.f32 	[%r71], %f86;
	add.s32 	%r265, %r70, 1;
	setp.ge.s32 	%p74, %r265, %r115;
	@%p74 bra 	$L__BB1_41;
	and.b16  	%rs153, %rs3, 240;
	shr.u16 	%rs154, %rs153, 4;
	shr.s16 	%rs155, %rs3, 7;
	and.b16  	%rs156, %rs155, -16;
	or.b16  	%rs157, %rs156, %rs154;
	cvt.rn.f32.s16 	%f87, %rs157;
	mul.f32 	%f88, %f4, %f87;
	st.shared.f32 	[%r71+4], %f88;
$L__BB1_41:
	add.s32 	%r72, %r69, %r13;
	add.s32 	%r73, %r61, %r72;
	setp.ge.s32 	%p76, %r73, %r115;
	or.pred  	%p77, %p63, %p76;
	@%p77 bra 	$L__BB1_44;
	div.s32 	%r267, %r73, %r116;
	add.s32 	%r268, %r267, %r9;
	mul.wide.s32 	%rd71, %r268, 4;
	add.s64 	%rd72, %rd4, %rd71;
	ld.global.nc.f32 	%f5, [%rd72];
	shr.u32 	%r269, %r73, 1;
	add.s32 	%r270, %r269, %r10;
	cvt.u64.u32 	%rd73, %r270;
	add.s64 	%rd74, %rd2, %rd73;
	ld.global.nc.u8 	%rs158, [%rd74];
	cvt.u16.u8 	%rs159, %rs158;
	cvt.s16.s8 	%rs4, %rs159;
	and.b16  	%rs160, %rs159, 15;
	shl.b16 	%rs161, %rs159, 4;
	cvt.s16.s8 	%rs162, %rs161;
	shr.s16 	%rs163, %rs162, 7;
	and.b16  	%rs164, %rs163, -16;
	or.b16  	%rs165, %rs164, %rs160;
	cvt.rn.f32.s16 	%f89, %rs165;
	mul.f32 	%f90, %f5, %f89;
	add.s32 	%r271, %r72, %r8;
	shl.b32 	%r272, %r271, 2;
	add.s32 	%r74, %r11, %r272;
	st.shared.f32 	[%r74], %f90;
	add.s32 	%r273, %r73, 1;
	setp.ge.s32 	%p78, %r273, %r115;
	@%p78 bra 	$L__BB1_44;
	and.b16  	%rs166, %rs4, 240;
	shr.u16 	%rs167, %rs166, 4;
	shr.s16 	%rs168, %rs4, 7;
	and.b16  	%rs169, %rs168, -16;
	or.b16  	%rs170, %rs169, %rs167;
	cvt.rn.f32.s16 	%f91, %rs170;
	mul.f32 	%f92, %f5, %f91;
	st.shared.f32 	[%r74+4], %f92;
$L__BB1_44:
	add.s32 	%r318, %r72, %r13;
	add.s32 	%r317, %r317, 4;
	setp.ne.s32 	%p79, %r317, %r16;
	@%p79 bra 	$L__BB1_32;
$L__BB1_45:
	setp.eq.s32 	%p80, %r15, 0;
	@%p80 bra 	$L__BB1_84;
	setp.ge.s32 	%p81, %r4, %r114;
	add.s32 	%r78, %r61, %r318;
	setp.ge.s32 	%p82, %r78, %r115;
	or.pred  	%p83, %p81, %p82;
	@%p83 bra 	$L__BB1_49;
	div.s32 	%r274, %r78, %r116;
	add.s32 	%r275, %r274, %r9;
	mul.wide.s32 	%rd75, %r275, 4;
	add.s64 	%rd76, %rd4, %rd75;
	ld.global.nc.f32 	%f6, [%rd76];
	shr.u32 	%r276, %r78, 1;
	add.s32 	%r277, %r276, %r10;
	cvt.u64.u32 	%rd77, %r277;
	add.s64 	%rd78, %rd2, %rd77;
	ld.global.nc.u8 	%rs171, [%rd78];
	cvt.u16.u8 	%rs172, %rs171;
	cvt.s16.s8 	%rs5, %rs172;
	and.b16  	%rs173, %rs172, 15;
	shl.b16 	%rs174, %rs172, 4;
	cvt.s16.s8 	%rs175, %rs174;
	shr.s16 	%rs176, %rs175, 7;
	and.b16  	%rs177, %rs176, -16;
	or.b16  	%rs178, %rs177, %rs173;
	cvt.rn.f32.s16 	%f93, %rs178;
	mul.f32 	%f94, %f6, %f93;
	add.s32 	%r278, %r318, %r8;
	shl.b32 	%r279, %r278, 2;
	add.s32 	%r79, %r11, %r279;
	st.shared.f32 	[%r79], %f94;
	add.s32 	%r280, %r78, 1;
	setp.ge.s32 	%p84, %r280, %r115;
	@%p84 bra 	$L__BB1_49;
	and.b16  	%rs179, %rs5, 240;
	shr.u16 	%rs180, %rs179, 4;
	shr.s16 	%rs181, %rs5, 7;
	and.b16  	%rs182, %rs181, -16;
	or.b16  	%rs183, %rs182, %rs180;
	cvt.rn.f32.s16 	%f95, %rs183;
	mul.f32 	%f96, %f6, %f95;
	st.shared.f32 	[%r79+4], %f96;
$L__BB1_49:
	setp.eq.s32 	%p85, %r15, 1;
	add.s32 	%r80, %r318, %r13;
	@%p85 bra 	$L__BB1_84;
	add.s32 	%r81, %r61, %r80;
	setp.ge.s32 	%p87, %r81, %r115;
	or.pred  	%p88, %p81, %p87;
	@%p88 bra 	$L__BB1_53;
	div.s32 	%r281, %r81, %r116;
	add.s32 	%r282, %r281, %r9;
	mul.wide.s32 	%rd79, %r282, 4;
	add.s64 	%rd80, %rd4, %rd79;
	ld.global.nc.f32 	%f7, [%rd80];
	shr.u32 	%r283, %r81, 1;
	add.s32 	%r284, %r283, %r10;
	cvt.u64.u32 	%rd81, %r284;
	add.s64 	%rd82, %rd2, %rd81;
	ld.global.nc.u8 	%rs184, [%rd82];
	cvt.u16.u8 	%rs185, %rs184;
	cvt.s16.s8 	%rs6, %rs185;
	and.b16  	%rs186, %rs185, 15;
	shl.b16 	%rs187, %rs185, 4;
	cvt.s16.s8 	%rs188, %rs187;
	shr.s16 	%rs189, %rs188, 7;
	and.b16  	%rs190, %rs189, -16;
	or.b16  	%rs191, %rs190, %rs186;
	cvt.rn.f32.s16 	%f97, %rs191;
	mul.f32 	%f98, %f7, %f97;
	add.s32 	%r285, %r80, %r8;
	shl.b32 	%r286, %r285, 2;
	add.s32 	%r82, %r11, %r286;
	st.shared.f32 	[%r82], %f98;
	add.s32 	%r287, %r81, 1;
	setp.ge.s32 	%p89, %r287, %r115;
	@%p89 bra 	$L__BB1_53;
	and.b16  	%rs192, %rs6, 240;
	shr.u16 	%rs193, %rs192, 4;
	shr.s16 	%rs194, %rs6, 7;
	and.b16  	%rs195, %rs194, -16;
	or.b16  	%rs196, %rs195, %rs193;
	cvt.rn.f32.s16 	%f99, %rs196;
	mul.f32 	%f100, %f7, %f99;
	st.shared.f32 	[%r82+4], %f100;
$L__BB1_53:
	setp.eq.s32 	%p90, %r15, 2;
	add.s32 	%r83, %r80, %r13;
	@%p90 bra 	$L__BB1_84;
	add.s32 	%r84, %r61, %r83;
	setp.ge.s32 	%p92, %r84, %r115;
	or.pred  	%p93, %p81, %p92;
	@%p93 bra 	$L__BB1_84;
	div.s32 	%r288, %r84, %r116;
	add.s32 	%r289, %r288, %r9;
	mul.wide.s32 	%rd83, %r289, 4;
	add.s64 	%rd84, %rd4, %rd83;
	ld.global.nc.f32 	%f8, [%rd84];
	shr.u32 	%r290, %r84, 1;
	add.s32 	%r291, %r290, %r10;
	cvt.u64.u32 	%rd85, %r291;
	add.s64 	%rd86, %rd2, %rd85;
	ld.global.nc.u8 	%rs197, [%rd86];
	cvt.u16.u8 	%rs198, %rs197;
	cvt.s16.s8 	%rs7, %rs198;
	and.b16  	%rs199, %rs198, 15;
	shl.b16 	%rs200, %rs198, 4;
	cvt.s16.s8 	%rs201, %rs200;
	shr.s16 	%rs202, %rs201, 7;
	and.b16  	%rs203, %rs202, -16;
	or.b16  	%rs204, %rs203, %rs199;
	cvt.rn.f32.s16 	%f101, %rs204;
	mul.f32 	%f102, %f8, %f101;
	add.s32 	%r292, %r83, %r8;
	shl.b32 	%r293, %r292, 2;
	add.s32 	%r85, %r11, %r293;
	st.shared.f32 	[%r85], %f102;
	add.s32 	%r294, %r84, 1;
	setp.ge.s32 	%p94, %r294, %r115;
	@%p94 bra 	$L__BB1_84;
	and.b16  	%rs205, %rs7, 240;
	shr.u16 	%rs206, %rs205, 4;
	shr.s16 	%rs207, %rs7, 7;
	and.b16  	%rs208, %rs207, -16;
	or.b16  	%rs209, %rs208, %rs206;
	cvt.rn.f32.s16 	%f103, %rs209;
	mul.f32 	%f104, %f8, %f103;
	st.shared.f32 	[%r85+4], %f104;
	bra.uni 	$L__BB1_84;
$L__BB1_57:
	setp.gt.u32 	%p29, %r12, 10;
	mov.b32 	%r321, 0;
	@%p29 bra 	$L__BB1_72;
	mov.b32 	%r321, 0;
	mov.u32 	%r320, %r321;
$L__BB1_59:
	setp.ge.s32 	%p30, %r4, %r114;
	add.s32 	%r88, %r61, %r321;
	setp.ge.s32 	%p31, %r88, %r115;
	or.pred  	%p32, %p30, %p31;
	@%p32 bra 	$L__BB1_62;
	div.s32 	%r189, %r88, %r116;
	add.s32 	%r190, %r189, %r9;
	mul.wide.s32 	%rd24, %r190, 4;
	add.s64 	%rd25, %rd4, %rd24;
	ld.global.nc.f32 	%f9, [%rd25];
	add.s64 	%rd26, %rd3, %rd24;
	ld.global.nc.f32 	%f10, [%rd26];
	shr.u32 	%r191, %r88, 1;
	add.s32 	%r192, %r191, %r10;
	cvt.u64.u32 	%rd27, %r192;
	add.s64 	%rd28, %rd2, %rd27;
	ld.global.nc.u8 	%rs28, [%rd28];
	cvt.u16.u8 	%rs29, %rs28;
	cvt.s16.s8 	%rs8, %rs29;
	and.b16  	%rs30, %rs29, 15;
	shl.b16 	%rs31, %rs29, 4;
	cvt.s16.s8 	%rs32, %rs31;
	shr.s16 	%rs33, %rs32, 7;
	and.b16  	%rs34, %rs33, -16;
	or.b16  	%rs35, %rs34, %rs30;
	cvt.rn.f32.s16 	%f35, %rs35;
	sub.f32 	%f36, %f35, %f10;
	mul.f32 	%f37, %f9, %f36;
	add.s32 	%r193, %r321, %r8;
	shl.b32 	%r194, %r193, 2;
	add.s32 	%r89, %r11, %r194;
	st.shared.f32 	[%r89], %f37;
	add.s32 	%r195, %r88, 1;
	setp.ge.s32 	%p33, %r195, %r115;
	@%p33 bra 	$L__BB1_62;
	and.b16  	%rs36, %rs8, 240;
	shr.u16 	%rs37, %rs36, 4;
	shr.s16 	%rs38, %rs8, 7;
	and.b16  	%rs39, %rs38, -16;
	or.b16  	%rs40, %rs39, %rs37;
	cvt.rn.f32.s16 	%f38, %rs40;
	sub.f32 	%f39, %f38, %f10;
	mul.f32 	%f40, %f9, %f39;
	st.shared.f32 	[%r89+4], %f40;
$L__BB1_62:
	add.s32 	%r90, %r321, %r13;
	add.s32 	%r91, %r61, %r90;
	setp.ge.s32 	%p35, %r91, %r115;
	or.pred  	%p36, %p30, %p35;
	@%p36 bra 	$L__BB1_65;
	div.s32 	%r197, %r91, %r116;
	add.s32 	%r198, %r197, %r9;
	mul.wide.s32 	%rd29, %r198, 4;
	add.s64 	%rd30, %rd4, %rd29;
	ld.global.nc.f32 	%f11, [%rd30];
	add.s64 	%rd31, %rd3, %rd29;
	ld.global.nc.f32 	%f12, [%rd31];
	shr.u32 	%r199, %r91, 1;
	add.s32 	%r200, %r199, %r10;
	cvt.u64.u32 	%rd32, %r200;
	add.s64 	%rd33, %rd2, %rd32;
	ld.global.nc.u8 	%rs41, [%rd33];
	cvt.u16.u8 	%rs42, %rs41;
	cvt.s16.s8 	%rs9, %rs42;
	and.b16  	%rs43, %rs42, 15;
	shl.b16 	%rs44, %rs42, 4;
	cvt.s16.s8 	%rs45, %rs44;
	shr.s16 	%rs46, %rs45, 7;
	and.b16  	%rs47, %rs46, -16;
	or.b16  	%rs48, %rs47, %rs43;
	cvt.rn.f32.s16 	%f41, %rs48;
	sub.f32 	%f42, %f41, %f12;
	mul.f32 	%f43, %f11, %f42;
	add.s32 	%r201, %r90, %r8;
	shl.b32 	%r202, %r201, 2;
	add.s32 	%r92, %r11, %r202;
	st.shared.f32 	[%r92], %f43;
	add.s32 	%r203, %r91, 1;
	setp.ge.s32 	%p37, %r203, %r115;
	@%p37 bra 	$L__BB1_65;
	and.b16  	%rs49, %rs9, 240;
	shr.u16 	%rs50, %rs49, 4;
	shr.s16 	%rs51, %rs9, 7;
	and.b16  	%rs52, %rs51, -16;
	or.b16  	%rs53, %rs52, %rs50;
	cvt.rn.f32.s16 	%f44, %rs53;
	sub.f32 	%f45, %f44, %f12;
	mul.f32 	%f46, %f11, %f45;
	st.shared.f32 	[%r92+4], %f46;
$L__BB1_65:
	add.s32 	%r93, %r90, %r13;
	add.s32 	%r94, %r61, %r93;
	setp.ge.s32 	%p39, %r94, %r115;
	or.pred  	%p40, %p30, %p39;
	@%p40 bra 	$L__BB1_68;
	div.s32 	%r205, %r94, %r116;
	add.s32 	%r206, %r205, %r9;
	mul.wide.s32 	%rd34, %r206, 4;
	add.s64 	%rd35, %rd4, %rd34;
	ld.global.nc.f32 	%f13, [%rd35];
	add.s64 	%rd36, %rd3, %rd34;
	ld.global.nc.f32 	%f14, [%rd36];
	shr.u32 	%r207, %r94, 1;
	add.s32 	%r208, %r207, %r10;
	cvt.u64.u32 	%rd37, %r208;
	add.s64 	%rd38, %rd2, %rd37;
	ld.global.nc.u8 	%rs54, [%rd38];
	cvt.u16.u8 	%rs55, %rs54;
	cvt.s16.s8 	%rs10, %rs55;
	and.b16  	%rs56, %rs55, 15;
	shl.b16 	%rs57, %rs55, 4;
	cvt.s16.s8 	%rs58, %rs57;
	shr.s16 	%rs59, %rs58, 7;
	and.b16  	%rs60, %rs59, -16;
	or.b16  	%rs61, %rs60, %rs56;
	cvt.rn.f32.s16 	%f47, %rs61;
	sub.f32 	%f48, %f47, %f14;
	mul.f32 	%f49, %f13, %f48;
	add.s32 	%r209, %r93, %r8;
	shl.b32 	%r210, %r209, 2;
	add.s32 	%r95, %r11, %r210;
	st.shared.f32 	[%r95], %f49;
	add.s32 	%r211, %r94, 1;
	setp.ge.s32 	%p41, %r211, %r115;
	@%p41 bra 	$L__BB1_68;
	and.b16  	%rs62, %rs10, 240;
	shr.u16 	%rs63, %rs62, 4;
	shr.s16 	%rs64, %rs10, 7;
	and.b16  	%rs65, %rs64, -16;
	or.b16  	%rs66, %rs65, %rs63;
	cvt.rn.f32.s16 	%f50, %rs66;
	sub.f32 	%f51, %f50, %f14;
	mul.f32 	%f52, %f13, %f51;
	st.shared.f32 	[%r95+4], %f52;
$L__BB1_68:
	add.s32 	%r96, %r93, %r13;
	add.s32 	%r97, %r61, %r96;
	setp.ge.s32 	%p43, %r97, %r115;
	or.pred  	%p44, %p30, %p43;
	@%p44 bra 	$L__BB1_71;
	div.s32 	%r213, %r97, %r116;
	add.s32 	%r214, %r213, %r9;
	mul.wide.s32 	%rd39, %r214, 4;
	add.s64 	%rd40, %rd4, %rd39;
	ld.global.nc.f32 	%f15, [%rd40];
	add.s64 	%rd41, %rd3, %rd39;
	ld.global.nc.f32 	%f16, [%rd41];
	shr.u32 	%r215, %r97, 1;
	add.s32 	%r216, %r215, %r10;
	cvt.u64.u32 	%rd42, %r216;
	add.s64 	%rd43, %rd2, %rd42;
	ld.global.nc.u8 	%rs67, [%rd43];
	cvt.u16.u8 	%rs68, %rs67;
	cvt.s16.s8 	%rs11, %rs68;
	and.b16  	%rs69, %rs68, 15;
	shl.b16 	%rs70, %rs68, 4;
	cvt.s16.s8 	%rs71, %rs70;
	shr.s16 	%rs72, %rs71, 7;
	and.b16  	%rs73, %rs72, -16;
	or.b16  	%rs74, %rs73, %rs69;
	cvt.rn.f32.s16 	%f53, %rs74;
	sub.f32 	%f54, %f53, %f16;
	mul.f32 	%f55, %f15, %f54;
	add.s32 	%r217, %r96, %r8;
	shl.b32 	%r218, %r217, 2;
	add.s32 	%r98, %r11, %r218;
	st.shared.f32 	[%r98], %f55;
	add.s32 	%r219, %r97, 1;
	setp.ge.s32 	%p45, %r219, %r115;
	@%p45 bra 	$L__BB1_71;
	and.b16  	%rs75, %rs11, 240;
	shr.u16 	%rs76, %rs75, 4;
	shr.s16 	%rs77, %rs11, 7;
	and.b16  	%rs78, %rs77, -16;
	or.b16  	%rs79, %rs78, %rs76;
	cvt.rn.f32.s16 	%f56, %rs79;
	sub.f32 	%f57, %f56, %f16;
	mul.f32 	%f58, %f15, %f57;
	st.shared.f32 	[%r98+4], %f58;
$L__BB1_71:
	add.s32 	%r321, %r96, %r13;
	add.s32 	%r320, %r320, 4;
	setp.ne.s32 	%p46, %r320, %r16;
	@%p46 bra 	$L__BB1_59;
$L__BB1_72:
	setp.eq.s32 	%p47, %r15, 0;
	@%p47 bra 	$L__BB1_84;
	setp.ge.s32 	%p48, %r4, %r114;
	add.s32 	%r102, %r61, %r321;
	setp.ge.s32 	%p49, %r102, %r115;
	or.pred  	%p50, %p48, %p49;
	@%p50 bra 	$L__BB1_76;
	div.s32 	%r220, %r102, %r116;
	add.s32 	%r221, %r220, %r9;
	mul.wide.s32 	%rd44, %r221, 4;
	add.s64 	%rd45, %rd4, %rd44;
	ld.global.nc.f32 	%f17, [%rd45];
	add.s64 	%rd46, %rd3, %rd44;
	ld.global.nc.f32 	%f18, [%rd46];
	shr.u32 	%r222, %r102, 1;
	add.s32 	%r223, %r222, %r10;
	cvt.u64.u32 	%rd47, %r223;
	add.s64 	%rd48, %rd2, %rd47;
	ld.global.nc.u8 	%rs80, [%rd48];
	cvt.u16.u8 	%rs81, %rs80;
	cvt.s16.s8 	%rs12, %rs81;
	and.b16  	%rs82, %rs81, 15;
	shl.b16 	%rs83, %rs81, 4;
	cvt.s16.s8 	%rs84, %rs83;
	shr.s16 	%rs85, %rs84, 7;
	and.b16  	%rs86, %rs85, -16;
	or.b16  	%rs87, %rs86, %rs82;
	cvt.rn.f32.s16 	%f59, %rs87;
	sub.f32 	%f60, %f59, %f18;
	mul.f32 	%f61, %f17, %f60;
	add.s32 	%r224, %r321, %r8;
	shl.b32 	%r225, %r224, 2;
	add.s32 	%r103, %r11, %r225;
	st.shared.f32 	[%r103], %f61;
	add.s32 	%r226, %r102, 1;
	setp.ge.s32 	%p51, %r226, %r115;
	@%p51 bra 	$L__BB1_76;
	and.b16  	%rs88, %rs12, 240;
	shr.u16 	%rs89, %rs88, 4;
	shr.s16 	%rs90, %rs12, 7;
	and.b16  	%rs91, %rs90, -16;
	or.b16  	%rs92, %rs91, %rs89;
	cvt.rn.f32.s16 	%f62, %rs92;
	sub.f32 	%f63, %f62, %f18;
	mul.f32 	%f64, %f17, %f63;
	st.shared.f32 	[%r103+4], %f64;
$L__BB1_76:
	setp.eq.s32 	%p52, %r15, 1;
	add.s32 	%r104, %r321, %r13;
	@%p52 bra 	$L__BB1_84;
	add.s32 	%r105, %r61, %r104;
	setp.ge.s32 	%p54, %r105, %r115;
	or.pred  	%p55, %p48, %p54;
	@%p55 bra 	$L__BB1_80;
	div.s32 	%r227, %r105, %r116;
	add.s32 	%r228, %r227, %r9;
	mul.wide.s32 	%rd49, %r228, 4;
	add.s64 	%rd50, %rd4, %rd49;
	ld.global.nc.f32 	%f19, [%rd50];
	add.s64 	%rd51, %rd3, %rd49;
	ld.global.nc.f32 	%f20, [%rd51];
	shr.u32 	%r229, %r105, 1;
	add.s32 	%r230, %r229, %r10;
	cvt.u64.u32 	%rd52, %r230;
	add.s64 	%rd53, %rd2, %rd52;
	ld.global.nc.u8 	%rs93, [%rd53];
	cvt.u16.u8 	%rs94, %rs93;
	cvt.s16.s8 	%rs13, %rs94;
	and.b16  	%rs95, %rs94, 15;
	shl.b16 	%rs96, %rs94, 4;
	cvt.s16.s8 	%rs97, %rs96;
	shr.s16 	%rs98, %rs97, 7;
	and.b16  	%rs99, %rs98, -16;
	or.b16  	%rs100, %rs99, %rs95;
	cvt.rn.f32.s16 	%f65, %rs100;
	sub.f32 	%f66, %f65, %f20;
	mul.f32 	%f67, %f19, %f66;
	add.s32 	%r231, %r104, %r8;
	shl.b32 	%r232, %r231, 2;
	add.s32 	%r106, %r11, %r232;
	st.shared.f32 	[%r106], %f67;
	add.s32 	%r233, %r105, 1;
	setp.ge.s32 	%p56, %r233, %r115;
	@%p56 bra 	$L__BB1_80;
	and.b16  	%rs101, %rs13, 240;
	shr.u16 	%rs102, %rs101, 4;
	shr.s16 	%rs103, %rs13, 7;
	and.b16  	%rs104, %rs103, -16;
	or.b16  	%rs105, %rs104, %rs102;
	cvt.rn.f32.s16 	%f68, %rs105;
	sub.f32 	%f69, %f68, %f20;
	mul.f32 	%f70, %f19, %f69;
	st.shared.f32 	[%r106+4], %f70;
$L__BB1_80:
	setp.eq.s32 	%p57, %r15, 2;
	add.s32 	%r107, %r104, %r13;
	@%p57 bra 	$L__BB1_84;
	add.s32 	%r108, %r61, %r107;
	setp.ge.s32 	%p59, %r108, %r115;
	or.pred  	%p60, %p48, %p59;
	@%p60 bra 	$L__BB1_84;
	div.s32 	%r234, %r108, %r116;
	add.s32 	%r235, %r234, %r9;
	mul.wide.s32 	%rd54, %r235, 4;
	add.s64 	%rd55, %rd4, %rd54;
	ld.global.nc.f32 	%f21, [%rd55];
	add.s64 	%rd56, %rd3, %rd54;
	ld.global.nc.f32 	%f22, [%rd56];
	shr.u32 	%r236, %r108, 1;
	add.s32 	%r237, %r236, %r10;
	cvt.u64.u32 	%rd57, %r237;
	add.s64 	%rd58, %rd2, %rd57;
	ld.global.nc.u8 	%rs106, [%rd58];
	cvt.u16.u8 	%rs107, %rs106;
	cvt.s16.s8 	%rs14, %rs107;
	and.b16  	%rs108, %rs107, 15;
	shl.b16 	%rs109, %rs107, 4;
	cvt.s16.s8 	%rs110, %rs109;
	shr.s16 	%rs111, %rs110, 7;
	and.b16  	%rs112, %rs111, -16;
	or.b16  	%rs113, %rs112, %rs108;
	cvt.rn.f32.s16 	%f71, %rs113;
	sub.f32 	%f72, %f71, %f22;
	mul.f32 	%f73, %f21, %f72;
	add.s32 	%r238, %r107, %r8;
	shl.b32 	%r239, %r238, 2;
	add.s32 	%r109, %r11, %r239;
	st.shared.f32 	[%r109], %f73;
	add.s32 	%r240, %r108, 1;
	setp.ge.s32 	%p61, %r240, %r115;
	@%p61 bra 	$L__BB1_84;
	and.b16  	%rs114, %rs14, 240;
	shr.u16 	%rs115, %rs114, 4;
	shr.s16 	%rs116, %rs14, 7;
	and.b16  	%rs117, %rs116, -16;
	or.b16  	%rs118, %rs117, %rs115;
	cvt.rn.f32.s16 	%f74, %rs118;
	sub.f32 	%f75, %f74, %f22;
	mul.f32 	%f76, %f21, %f75;
	st.shared.f32 	[%r109+4], %f76;
$L__BB1_84:
	bar.sync 	0;
	mov.b32 	%r322, 0;
$L__BB1_85:
	shl.b32 	%r296, %r322, 2;
	add.s32 	%r297, %r5, %r296;
	ld.shared.f32 	%f105, [%r297];
	add.s32 	%r298, %r11, %r296;
	ld.shared.f32 	%f106, [%r298];
	fma.rn.f32 	%f109, %f105, %f106, %f109;
	add.s32 	%r111, %r322, 1;
	setp.lt.u32 	%p95, %r322, 63;
	add.s32 	%r299, %r111, %r302;
	setp.lt.s32 	%p96, %r299, %r115;
	and.pred  	%p97, %p95, %p96;
	mov.u32 	%r322, %r111;
	@%p97 bra 	$L__BB1_85;
	bar.sync 	0;
	add.s32 	%r302, %r302, 64;
	setp.lt.s32 	%p98, %r302, %r115;
	@%p98 bra 	$L__BB1_2;
$L__BB1_87:
	setp.ge.s32 	%p99, %r3, %r113;
	setp.ge.s32 	%p100, %r4, %r114;
	or.pred  	%p101, %p99, %p100;
	@%p101 bra 	$L__BB1_89;
	ld.param.u64 	%rd90, [_Z27awq_gemm_w4a16_tiled_kernelPK6__halfPKhPKfS5_PS_iiii_param_4];
	// begin inline asm
	{  cvt.rn.f16.f32 %rs210, %f109;}

	// end inline asm
	mad.lo.s32 	%r301, %r114, %r3, %r4;
	cvta.to.global.u64 	%rd87, %rd90;
	mul.wide.u32 	%rd88, %r301, 2;
	add.s64 	%rd89, %rd87, %rd88;
	st.global.u16 	[%rd89], %rs210;
$L__BB1_89:
	ret;

}
	// .globl	_Z35awq_gemm_with_channel_scales_kernelPK6__halfPKhPKfS5_S5_PS_iiii
.visible .entry _Z35awq_gemm_with_channel_scales_kernelPK6__halfPKhPKfS5_S5_PS_iiii(
	.param .u64 .ptr .align 1 _Z35awq_gemm_with_channel_scales_kernelPK6__halfPKhPKfS5_S5_PS_iiii_param_0,
	.param .u64 .ptr .align 1 _Z35awq_gemm_with_channel_scales_kernelPK6__halfPKhPKfS5_S5_PS_iiii_param_1,
	.param .u64 .ptr .align 1 _Z35awq_gemm_with_channel_scales_kernelPK6__halfPKhPKfS5_S5_PS_iiii_param_2,
	.param .u64 .ptr .align 1 _Z35awq_gemm_with_channel_scales_kernelPK6__halfPKhPKfS5_S5_PS_iiii_param_3,
	.param .u64 .ptr .align 1 _Z35awq_gemm_with_channel_scales_kernelPK6__halfPKhPKfS5_S5_PS_iiii_param_4,
	.param .u64 .ptr .align 1 _Z35awq_gemm_with_channel_scales_kernelPK6__halfPKhPKfS5_S5_PS_iiii_param_5,
	.param .u32 _Z35awq_gemm_with_channel_scales_kernelPK6__halfPKhPKfS5_S5_PS_iiii_param_6,
	.param .u32 _Z35awq_gemm_with_channel_scales_kernelPK6__halfPKhPKfS5_S5_PS_iiii_param_7,
	.param .u32 _Z35awq_gemm_with_channel_scales_kernelPK6__halfPKhPKfS5_S5_PS_iiii_param_8,
	.param .u32 _Z35awq_gemm_with_channel_scales_kernelPK6__halfPKhPKfS5_S5_PS_iiii_param_9
)
{
	.reg .pred 	%p<24>;
	.reg .b16 	%rs<92>;
	.reg .b32 	%r<91>;
	.reg .b32 	%f<164>;
	.reg .b64 	%rd<73>;

	ld.param.u64 	%rd29, [_Z35awq_gemm_with_channel_scales_kernelPK6__halfPKhPKfS5_S5_PS_iiii_param_0];
	ld.param.u64 	%rd30, [_Z35awq_gemm_with_channel_scales_kernelPK6__halfPKhPKfS5_S5_PS_iiii_param_1];
	ld.param.u64 	%rd31, [_Z35awq_gemm_with_channel_scales_kernelPK6__halfPKhPKfS5_S5_PS_iiii_param_2];
	ld.param.u64 	%rd27, [_Z35awq_gemm_with_channel_scales_kernelPK6__halfPKhPKfS5_S5_PS_iiii_param_3];
	ld.param.u64 	%rd32, [_Z35awq_gemm_with_channel_scales_kernelPK6__halfPKhPKfS5_S5_PS_iiii_param_4];
	ld.param.u32 	%r38, [_Z35awq_gemm_with_channel_scales_kernelPK6__halfPKhPKfS5_S5_PS_iiii_param_6];
	ld.param.u32 	%r35, [_Z35awq_gemm_with_channel_scales_kernelPK6__halfPKhPKfS5_S5_PS_iiii_param_7];
	ld.param.u32 	%r36, [_Z35awq_gemm_with_channel_scales_kernelPK6__halfPKhPKfS5_S5_PS_iiii_param_8];
	ld.param.u32 	%r37, [_Z35awq_gemm_with_channel_scales_kernelPK6__halfPKhPKfS5_S5_PS_iiii_param_9];
	cvta.to.global.u64 	%rd1, %rd29;
	cvta.to.global.u64 	%rd2, %rd32;
	cvta.to.global.u64 	%rd3, %rd30;
	cvta.to.global.u64 	%rd4, %rd27;
	cvta.to.global.u64 	%rd5, %rd31;
	mov.u32 	%r39, %ctaid.y;
	mov.u32 	%r40, %ntid.y;
	mov.u32 	%r41, %tid.y;
	mad.lo.s32 	%r1, %r39, %r40, %r41;
	mov.u32 	%r42, %ctaid.x;
	mov.u32 	%r43, %ntid.x;
	mov.u32 	%r44, %tid.x;
	mad.lo.s32 	%r2, %r42, %r43, %r44;
	setp.ge.s32 	%p1, %r1, %r38;
	setp.ge.s32 	%p2, %r2, %r35;
	or.pred  	%p3, %p1, %p2;
	@%p3 bra 	$L__BB2_38;
	add.s32 	%r3, %r36, -1;
	setp.lt.s32 	%p4, %r36, 1;
	mov.f32 	%f163, 0f00000000;
	@%p4 bra 	$L__BB2_37;
	add.s32 	%r45, %r3, %r37;
	div.s32 	%r46, %r45, %r37;
	mul.lo.s32 	%r4, %r46, %r2;
	setp.ne.s64 	%p5, %rd27, 0;
	shr.u32 	%r47, %r36, 1;
	mul.lo.s32 	%r5, %r47, %r2;
	mul.lo.s32 	%r6, %r36, %r1;
	@%p5 bra 	$L__BB2_20;
	setp.lt.u32 	%p15, %r36, 3;
	mov.f32 	%f163, 0f00000000;
	mov.b32 	%r85, 0;
	@%p15 bra 	$L__BB2_14;
	shr.u32 	%r66, %r3, 1;
	add.s32 	%r67, %r66, 1;
	and.b32  	%r68, %r67, 2147483646;
	neg.s32 	%r82, %r68;
	mul.wide.u32 	%rd51, %r6, 2;
	add.s64 	%rd52, %rd51, %rd1;
	add.s64 	%rd70, %rd52, 6;
	add.s64 	%rd7, %rd3, 1;
	add.s64 	%rd69, %rd2, 8;
	mov.f32 	%f163, 0f00000000;
	mov.b32 	%r84, 0;
	mov.u32 	%r81, %r5;
	mov.u32 	%r83, %r6;
$L__BB2_5:
	cvt.s64.s32 	%rd53, %r81;
	add.s64 	%rd11, %rd7, %rd53;
	div.s32 	%r69, %r84, %r37;
	add.s32 	%r70, %r69, %r4;
	mul.wide.s32 	%rd54, %r70, 4;
	add.s64 	%rd55, %rd5, %rd54;
	ld.global.nc.f32 	%f2, [%rd55];
	ld.global.nc.u8 	%rs49, [%rd11+-1];
	cvt.s16.s8 	%rs1, %rs49;
	ld.global.nc.f32 	%f3, [%rd69+-8];
	add.s32 	%r12, %r84, 1;
	setp.ge.s32 	%p16, %r12, %r36;
	mov.f32 	%f146, 0f3F800000;
	@%p16 bra 	$L__BB2_7;
	ld.global.nc.f32 	%f146, [%rd69+-4];
$L__BB2_7:
	and.b16  	%rs51, %rs1, 240;
	and.b16  	%rs52, %rs1, 15;
	shl.b16 	%rs53, %rs1, 4;
	cvt.s16.s8 	%rs54, %rs53;
	shr.s16 	%rs55, %rs54, 7;
	and.b16  	%rs56, %rs55, -16;
	or.b16  	%rs57, %rs56, %rs52;
	cvt.rn.f32.s16 	%f117, %rs57;
	mul.f32 	%f118, %f2, %f117;
	div.rn.f32 	%f6, %f118, %f3;
	shr.u16 	%rs58, %rs51, 4;
	shr.s16 	%rs59, %rs1, 7;
	and.b16  	%rs60, %rs59, -16;
	or.b16  	%rs61, %rs60, %rs58;
	cvt.rn.f32.s16 	%f119, %rs61;
	mul.f32 	%f120, %f2, %f119;
	div.rn.f32 	%f7, %f120, %f146;
	mul.wide.u32 	%rd56, %r83, 2;
	add.s64 	%rd12, %rd1, %rd56;
	ld.global.nc.u16 	%rs50, [%rd12];
	// begin inline asm
	{  cvt.f32.f16 %f115, %rs50;}

	// end inline asm
	mov.f32 	%f147, 0f00000000;
	@%p16 bra 	$L__BB2_9;
	ld.global.nc.u16 	%rs62, [%rd12+2];
	// begin inline asm
	{  cvt.f32.f16 %f147, %rs62;}

	// end inline asm
$L__BB2_9:
	mul.f32 	%f123, %f7, %f147;
	fma.rn.f32 	%f124, %f6, %f115, %f123;
	add.f32 	%f11, %f163, %f124;
	add.s32 	%r71, %r12, 1;
	div.s32 	%r72, %r71, %r37;
	add.s32 	%r73, %r72, %r4;
	mul.wide.s32 	%rd57, %r73, 4;
	add.s64 	%rd58, %rd5, %rd57;
	ld.global.nc.f32 	%f12, [%rd58];
	ld.global.nc.u8 	%rs63, [%rd11];
	cvt.s16.s8 	%rs2, %rs63;
	ld.global.nc.f32 	%f13, [%rd69];
	add.s32 	%r13, %r12, 2;
	setp.ge.s32 	%p18, %r13, %r36;
	mov.f32 	%f148, 0f3F800000;
	@%p18 bra 	$L__BB2_11;
	ld.global.nc.f32 	%f148, [%rd69+4];
$L__BB2_11:
	and.b16  	%rs65, %rs2, 240;
	and.b16  	%rs66, %rs2, 15;
	shl.b16 	%rs67, %rs2, 4;
	cvt.s16.s8 	%rs68, %rs67;
	shr.s16 	%rs69, %rs68, 7;
	and.b16  	%rs70, %rs69, -16;
	or.b16  	%rs71, %rs70, %rs66;
	cvt.rn.f32.s16 	%f127, %rs71;
	mul.f32 	%f128, %f12, %f127;
	div.rn.f32 	%f16, %f128, %f13;
	shr.u16 	%rs72, %rs65, 4;
	shr.s16 	%rs73, %rs2, 7;
	and.b16  	%rs74, %rs73, -16;
	or.b16  	%rs75, %rs74, %rs72;
	cvt.rn.f32.s16 	%f129, %rs75;
	mul.f32 	%f130, %f12, %f129;
	div.rn.f32 	%f17, %f130, %f148;
	ld.global.nc.u16 	%rs64, [%rd70+-2];
	// begin inline asm
	{  cvt.f32.f16 %f125, %rs64;}

	// end inline asm
	mov.f32 	%f149, 0f00000000;
	@%p18 bra 	$L__BB2_13;
	ld.global.nc.u16 	%rs76, [%rd70];
	// begin inline asm
	{  cvt.f32.f16 %f149, %rs76;}

	// end inline asm
$L__BB2_13:
	mul.f32 	%f132, %f17, %f149;
	fma.rn.f32 	%f133, %f16, %f125, %f132;
	add.f32 	%f163, %f11, %f133;
	add.s32 	%r85, %r84, 4;
	add.s32 	%r83, %r83, 4;
	add.s32 	%r82, %r82, 2;
	add.s64 	%rd70, %rd70, 8;
	add.s32 	%r81, %r81, 2;
	add.s64 	%rd69, %rd69, 16;
	setp.ne.s32 	%p20, %r82, 0;
	add.s32 	%r84, %r13, 1;
	@%p20 bra 	$L__BB2_5;
$L__BB2_14:
	and.b32  	%r74, %r3, 2;
	setp.ne.s32 	%p21, %r74, 0;
	@%p21 bra 	$L__BB2_37;
	div.s32 	%r75, %r85, %r37;
	add.s32 	%r76, %r75, %r4;
	mul.wide.s32 	%rd59, %r76, 4;
	add.s64 	%rd60, %rd5, %rd59;
	ld.global.nc.f32 	%f24, [%rd60];
	shr.u32 	%r77, %r85, 1;
	add.s32 	%r78, %r77, %r5;
	cvt.s64.s32 	%rd61, %r78;
	add.s64 	%rd62, %rd3, %rd61;
	ld.global.nc.u8 	%rs77, [%rd62];
	cvt.s16.s8 	%rs3, %rs77;
	mul.wide.u32 	%rd63, %r85, 4;
	add.s64 	%rd15, %rd2, %rd63;
	ld.global.nc.f32 	%f25, [%rd15];
	add.s32 	%r20, %r85, 1;
	setp.ge.s32 	%p22, %r20, %r36;
	mov.f32 	%f152, 0f3F800000;
	@%p22 bra 	$L__BB2_17;
	ld.global.nc.f32 	%f152, [%rd15+4];
$L__BB2_17:
	setp.ge.s32 	%p23, %r20, %r36;
	and.b16  	%rs79, %rs3, 240;
	and.b16  	%rs80, %rs3, 15;
	shl.b16 	%rs81, %rs3, 4;
	cvt.s16.s8 	%rs82, %rs81;
	shr.s16 	%rs83, %rs82, 7;
	and.b16  	%rs84, %rs83, -16;
	or.b16  	%rs85, %rs84, %rs80;
	cvt.rn.f32.s16 	%f137, %rs85;
	mul.f32 	%f138, %f24, %f137;
	div.rn.f32 	%f28, %f138, %f25;
	shr.u16 	%rs86, %rs79, 4;
	shr.s16 	%rs87, %rs3, 7;
	and.b16  	%rs88, %rs87, -16;
	or.b16  	%rs89, %rs88, %rs86;
	cvt.rn.f32.s16 	%f139, %rs89;
	mul.f32 	%f140, %f24, %f139;
	div.rn.f32 	%f29, %f140, %f152;
	add.s32 	%r79, %r85, %r6;
	mul.wide.u32 	%rd64, %r79, 2;
	add.s64 	%rd16, %rd1, %rd64;
	ld.global.nc.u16 	%rs78, [%rd16];
	// begin inline asm
	{  cvt.f32.f16 %f135, %rs78;}

	// end inline asm
	mov.f32 	%f153, 0f00000000;
	@%p23 bra 	$L__BB2_19;
	ld.global.nc.u16 	%rs90, [%rd16+2];
	// begin inline asm
	{  cvt.f32.f16 %f153, %rs90;}

	// end inline asm
$L__BB2_19:
	mul.f32 	%f142, %f29, %f153;
	fma.rn.f32 	%f143, %f28, %f135, %f142;
	add.f32 	%f163, %f163, %f143;
	bra.uni 	$L__BB2_37;
$L__BB2_20:
	setp.lt.u32 	%p6, %r36, 3;
	mov.f32 	%f163, 0f00000000;
	mov.b32 	%r90, 0;
	@%p6 bra 	$L__BB2_31;
	shr.u32 	%r50, %r3, 1;
	add.s32 	%r51, %r50, 1;
	and.b32  	%r52, %r51, 2147483646;
	neg.s32 	%r87, %r52;
	mul.wide.u32 	%rd33, %r6, 2;
	add.s64 	%rd34, %rd33, %rd1;
	add.s64 	%rd72, %rd34, 6;
	add.s64 	%rd71, %rd2, 8;
	mov.f32 	%f163, 0f00000000;
	mov.b32 	%r89, 0;
	mov.u32 	%r86, %r5;
	mov.u32 	%r88, %r6;
$L__BB2_22:
	cvt.s64.s32 	%rd35, %r86;
	add.s64 	%rd36, %rd3, %rd35;
	add.s64 	%rd21, %rd36, 1;
	div.s32 	%r53, %r89, %r37;
	add.s32 	%r54, %r53, %r4;
	mul.wide.s32 	%rd37, %r54, 4;
	add.s64 	%rd38, %rd5, %rd37;
	ld.global.nc.f32 	%f35, [%rd38];
	add.s64 	%rd39, %rd4, %rd37;
	ld.global.nc.f32 	%f36, [%rd39];
	ld.global.nc.u8 	%rs7, [%rd36];
	cvt.s16.s8 	%rs4, %rs7;
	ld.global.nc.f32 	%f37, [%rd71+-8];
	add.s32 	%r26, %r89, 1;
	setp.ge.s32 	%p7, %r26, %r36;
	mov.f32 	%f155, 0f3F800000;
	@%p7 bra 	$L__BB2_24;
	ld.global.nc.f32 	%f155, [%rd71+-4];
$L__BB2_24:
	and.b16  	%rs9, %rs4, 240;
	and.b16  	%rs10, %rs4, 15;
	shl.b16 	%rs11, %rs4, 4;
	cvt.s16.s8 	%rs12, %rs11;
	shr.s16 	%rs13, %rs12, 7;
	and.b16  	%rs14, %rs13, -16;
	or.b16  	%rs15, %rs14, %rs10;
	cvt.rn.f32.s16 	%f78, %rs15;
	sub.f32 	%f79, %f78, %f36;
	mul.f32 	%f80, %f35, %f79;
	div.rn.f32 	%f40, %f80, %f37;
	shr.u16 	%rs16, %rs9, 4;
	shr.s16 	%rs17, %rs4, 7;
	and.b16  	%rs18, %rs17, -16;
	or.b16  	%rs19, %rs18, %rs16;
	cvt.rn.f32.s16 	%f81, %rs19;
	sub.f32 	%f82, %f81, %f36;
	mul.f32 	%f83, %f35, %f82;
	div.rn.f32 	%f41, %f83, %f155;
	mul.wide.u32 	%rd40, %r88, 2;
	add.s64 	%rd22, %rd1, %rd40;
	ld.global.nc.u16 	%rs8, [%rd22];
	// begin inline asm
	{  cvt.f32.f16 %f76, %rs8;}

	// end inline asm
	mov.f32 	%f156, 0f00000000;
	@%p7 bra 	$L__BB2_26;
	ld.global.nc.u16 	%rs20, [%rd22+2];
	// begin inline asm
	{  cvt.f32.f16 %f156, %rs20;}

	// end inline asm
$L__BB2_26:
	mul.f32 	%f86, %f41, %f156;
	fma.rn.f32 	%f87, %f40, %f76, %f86;
	add.f32 	%f45, %f163, %f87;
	add.s32 	%r55, %r26, 1;
	div.s32 	%r56, %r55, %r37;
	add.s32 	%r57, %r56, %r4;
	mul.wide.s32 	%rd41, %r57, 4;
	add.s64 	%rd42, %rd5, %rd41;
	ld.global.nc.f32 	%f46, [%rd42];
	add.s64 	%rd43, %rd4, %rd41;
	ld.global.nc.f32 	%f47, [%rd43];
	ld.global.nc.u8 	%rs21, [%rd21];
	cvt.s16.s8 	%rs5, %rs21;
	ld.global.nc.f32 	%f48, [%rd71];
	add.s32 	%r27, %r26, 2;
	setp.ge.s32 	%p9, %r27, %r36;
	mov.f32 	%f157, 0f3F800000;
	@%p9 bra 	$L__BB2_28;
	ld.global.nc.f32 	%f157, [%rd71+4];
$L__BB2_28:
	and.b16  	%rs23, %rs5, 240;
	and.b16  	%rs24, %rs5, 15;
	shl.b16 	%rs25, %rs5, 4;
	cvt.s16.s8 	%rs26, %rs25;
	shr.s16 	%rs27, %rs26, 7;
	and.b16  	%rs28, %rs27, -16;
	or.b16  	%rs29, %rs28, %rs24;
	cvt.rn.f32.s16 	%f90, %rs29;
	sub.f32 	%f91, %f90, %f47;
	mul.f32 	%f92, %f46, %f91;
	div.rn.f32 	%f51, %f92, %f48;
	shr.u16 	%rs30, %rs23, 4;
	shr.s16 	%rs31, %rs5, 7;
	and.b16  	%rs32, %rs31, -16;
	or.b16  	%rs33, %rs32, %rs30;
	cvt.rn.f32.s16 	%f93, %rs33;
	sub.f32 	%f94, %f93, %f47;
	mul.f32 	%f95, %f46, %f94;
	div.rn.f32 	%f52, %f95, %f157;
	ld.global.nc.u16 	%rs22, [%rd72+-2];
	// begin inline asm
	{  cvt.f32.f16 %f88, %rs22;}

	// end inline asm
	mov.f32 	%f158, 0f00000000;
	@%p9 bra 	$L__BB2_30;
	ld.global.nc.u16 	%rs34, [%rd72];
	// begin inline asm
	{  cvt.f32.f16 %f158, %rs34;}

	// end inline asm
$L__BB2_30:
	mul.f32 	%f97, %f52, %f158;
	fma.rn.f32 	%f98, %f51, %f88, %f97;
	add.f32 	%f163, %f45, %f98;
	add.s32 	%r90, %r89, 4;
	add.s32 	%r88, %r88, 4;
	add.s32 	%r87, %r87, 2;
	add.s64 	%rd72, %rd72, 8;
	add.s32 	%r86, %r86, 2;
	add.s64 	%rd71, %rd71, 16;
	setp.ne.s32 	%p11, %r87, 0;
	add.s32 	%r89, %r27, 1;
	@%p11 bra 	$L__BB2_22;
$L__BB2_31:
	and.b32  	%r58, %r3, 2;
	setp.ne.s32 	%p12, %r58, 0;
	@%p12 bra 	$L__BB2_37;
	div.s32 	%r59, %r90, %r37;
	add.s32 	%r60, %r59, %r4;
	mul.wide.s32 	%rd44, %r60, 4;
	add.s64 	%rd45, %rd5, %rd44;
	ld.global.nc.f32 	%f59, [%rd45];
	add.s64 	%rd46, %rd4, %rd44;
	ld.global.nc.f32 	%f60, [%rd46];
	shr.u32 	%r61, %r90, 1;
	add.s32 	%r62, %r61, %r5;
	cvt.s64.s32 	%rd47, %r62;
	add.s64 	%rd48, %rd3, %rd47;
	ld.global.nc.u8 	%rs35, [%rd48];
	cvt.s16.s8 	%rs6, %rs35;
	mul.wide.u32 	%rd49, %r90, 4;
	add.s64 	%rd25, %rd2, %rd49;
	ld.global.nc.f32 	%f61, [%rd25];
	add.s32 	%r34, %r90, 1;
	setp.ge.s32 	%p13, %r34, %r36;
	mov.f32 	%f161, 0f3F800000;
	@%p13 bra 	$L__BB2_34;
	ld.global.nc.f32 	%f161, [%rd25+4];
$L__BB2_34:
	setp.ge.s32 	%p14, %r34, %r36;
	and.b16  	%rs37, %rs6, 240;
	and.b16  	%rs38, %rs6, 15;
	shl.b16 	%rs39, %rs6, 4;
	cvt.s16.s8 	%rs40, %rs39;
	shr.s16 	%rs41, %rs40, 7;
	and.b16  	%rs42, %rs41, -16;
	or.b16  	%rs43, %rs42, %rs38;
	cvt.rn.f32.s16 	%f102, %rs43;
	sub.f32 	%f103, %f102, %f60;
	mul.f32 	%f104, %f59, %f103;
	div.rn.f32 	%f64, %f104, %f61;
	shr.u16 	%rs44, %rs37, 4;
	shr.s16 	%rs45, %rs6, 7;
	and.b16  	%rs46, %rs45, -16;
	or.b16  	%rs47, %rs46, %rs44;
	cvt.rn.f32.s16 	%f105, %rs47;
	sub.f32 	%f106, %f105, %f60;
	mul.f32 	%f107, %f59, %f106;
	div.rn.f32 	%f65, %f107, %f161;
	add.s32 	%r63, %r90, %r6;
	mul.wide.u32 	%rd50, %r63, 2;
	add.s64 	%rd26, %rd1, %rd50;
	ld.global.nc.u16 	%rs36, [%rd26];
	// begin inline asm
	{  cvt.f32.f16 %f100, %rs36;}

	// end inline asm
	mov.f32 	%f162, 0f00000000;
	@%p14 bra 	$L__BB2_36;
	ld.global.nc.u16 	%rs48, [%rd26+2];
	// begin inline asm
	{  cvt.f32.f16 %f162, %rs48;}

	// end inline asm
$L__BB2_36:
	mul.f32 	%f109, %f65, %f162;
	fma.rn.f32 	%f110, %f64, %f100, %f109;
	add.f32 	%f163, %f163, %f110;
$L__BB2_37:
	ld.param.u64 	%rd68, [_Z35awq_gemm_with_channel_scales_kernelPK6__halfPKhPKfS5_S5_PS_iiii_param_5];
	// begin inline asm
	{  cvt.rn.f16.f32 %rs91, %f163;}

	// end inline asm
	mad.lo.s32 	%r80, %r35, %r1, %r2;
	cvta.to.global.u64 	%rd65, %rd68;
	mul.wide.s32 	%rd66, %r80, 2;
	add.s64 	%rd67, %rd65, %rd66;
	st.global.u16 	[%rd67], %rs91;
$L__BB2_38:
	ret;

}
	// .globl	_Z24quantize_kv_cache_kernelPK6__halfPhPfS3_iiii
.visible .entry _Z24quantize_kv_cache_kernelPK6__halfPhPfS3_iiii(
	.param .u64 .ptr .align 1 _Z24quantize_kv_cache_kernelPK6__halfPhPfS3_iiii_param_0,
	.param .u64 .ptr .align 1 _Z24quantize_kv_cache_kernelPK6__halfPhPfS3_iiii_param_1,
	.param .u64 .ptr .align 1 _Z24quantize_kv_cache_kernelPK6__halfPhPfS3_iiii_param_2,
	.param .u64 .ptr .align 1 _Z24quantize_kv_cache_kernelPK6__halfPhPfS3_iiii_param_3,
	.param .u32 _Z24quantize_kv_cache_kernelPK6__halfPhPfS3_iiii_param_4,
	.param .u32 _Z24quantize_kv_cache_kernelPK6__halfPhPfS3_iiii_param_5,
	.param .u32 _Z24quantize_kv_cache_kernelPK6__halfPhPfS3_iiii_param_6,
	.param .u32 _Z24quantize_kv_cache_kernelPK6__halfPhPfS3_iiii_param_7
)
{
	.reg .pred 	%p<25>;
	.reg .b16 	%rs<44>;
	.reg .b32 	%r<120>;
	.reg .b32 	%f<290>;
	.reg .b64 	%rd<35>;

	ld.param.u64 	%rd10, [_Z24quantize_kv_cache_kernelPK6__halfPhPfS3_iiii_param_0];
	ld.param.u64 	%rd11, [_Z24quantize_kv_cache_kernelPK6__halfPhPfS3_iiii_param_1];
	ld.param.u64 	%rd8, [_Z24quantize_kv_cache_kernelPK6__halfPhPfS3_iiii_param_2];
	ld.param.u64 	%rd9, [_Z24quantize_kv_cache_kernelPK6__halfPhPfS3_iiii_param_3];
	ld.param.u32 	%r38, [_Z24quantize_kv_cache_kernelPK6__halfPhPfS3_iiii_param_4];
	ld.param.u32 	%r35, [_Z24quantize_kv_cache_kernelPK6__halfPhPfS3_iiii_param_5];
	ld.param.u32 	%r36, [_Z24quantize_kv_cache_kernelPK6__halfPhPfS3_iiii_param_6];
	ld.param.u32 	%r37, [_Z24quantize_kv_cache_kernelPK6__halfPhPfS3_iiii_param_7];
	cvta.to.global.u64 	%rd1, %rd11;
	cvta.to.global.u64 	%rd2, %rd10;
	mov.u32 	%r39, %ctaid.x;
	mov.u32 	%r40, %ntid.x;
	mov.u32 	%r41, %tid.x;
	mad.lo.s32 	%r1, %r39, %r40, %r41;
	mul.lo.s32 	%r42, %r35, %r38;
	mul.lo.s32 	%r43, %r42, %r36;
	setp.ge.s32 	%p1, %r1, %r43;
	@%p1 bra 	$L__BB3_37;
	mul.lo.s32 	%r44, %r36, %r35;
	div.s32 	%r45, %r1, %r44;
	div.s32 	%r46, %r1, %r36;
	rem.s32 	%r47, %r46, %r35;
	mul.lo.s32 	%r48, %r46, %r36;
	sub.s32 	%r49, %r1, %r48;
	mad.lo.s32 	%r50, %r45, %r35, %r47;
	mad.lo.s32 	%r2, %r50, %r36, %r49;
	mul.lo.s32 	%r3, %r2, %r37;
	setp.lt.s32 	%p2, %r37, 1;
	mov.f32 	%f282, 0fD01502F9;
	mov.f32 	%f281, 0f501502F9;
	@%p2 bra 	$L__BB3_14;
	and.b32  	%r4, %r37, 15;
	setp.lt.u32 	%p3, %r37, 16;
	mov.f32 	%f281, 0f501502F9;
	mov.f32 	%f282, 0fD01502F9;
	mov.b32 	%r112, 0;
	@%p3 bra 	$L__BB3_5;
	and.b32  	%r112, %r37, 2147483632;
	neg.s32 	%r110, %r112;
	add.s64 	%rd3, %rd2, 16;
	mov.f32 	%f281, 0f501502F9;
	mov.f32 	%f282, 0fD01502F9;
	mov.u32 	%r109, %r3;
$L__BB3_4:
	.pragma "nounroll";
	mul.wide.s32 	%rd12, %r109, 2;
	add.s64 	%rd13, %rd3, %rd12;
	ld.global.nc.u16 	%rs1, [%rd13+-16];
	// begin inline asm
	{  cvt.f32.f16 %f56, %rs1;}

	// end inline asm
	min.f32 	%f72, %f281, %f56;
	max.f32 	%f73, %f282, %f56;
	ld.global.nc.u16 	%rs2, [%rd13+-14];
	// begin inline asm
	{  cvt.f32.f16 %f57, %rs2;}

	// end inline asm
	min.f32 	%f74, %f72, %f57;
	max.f32 	%f75, %f73, %f57;
	ld.global.nc.u16 	%rs3, [%rd13+-12];
	// begin inline asm
	{  cvt.f32.f16 %f58, %rs3;}

	// end inline asm
	min.f32 	%f76, %f74, %f58;
	max.f32 	%f77, %f75, %f58;
	ld.global.nc.u16 	%rs4, [%rd13+-10];
	// begin inline asm
	{  cvt.f32.f16 %f59, %rs4;}

	// end inline asm
	min.f32 	%f78, %f76, %f59;
	max.f32 	%f79, %f77, %f59;
	ld.global.nc.u16 	%rs5, [%rd13+-8];
	// begin inline asm
	{  cvt.f32.f16 %f60, %rs5;}

	// end inline asm
	min.f32 	%f80, %f78, %f60;
	max.f32 	%f81, %f79, %f60;
	ld.global.nc.u16 	%rs6, [%rd13+-6];
	// begin inline asm
	{  cvt.f32.f16 %f61, %rs6;}

	// end inline asm
	min.f32 	%f82, %f80, %f61;
	max.f32 	%f83, %f81, %f61;
	ld.global.nc.u16 	%rs7, [%rd13+-4];
	// begin inline asm
	{  cvt.f32.f16 %f62, %rs7;}

	// end inline asm
	min.f32 	%f84, %f82, %f62;
	max.f32 	%f85, %f83, %f62;
	ld.global.nc.u16 	%rs8, [%rd13+-2];
	// begin inline asm
	{  cvt.f32.f16 %f63, %rs8;}

	// end inline asm
	min.f32 	%f86, %f84, %f63;
	max.f32 	%f87, %f85, %f63;
	ld.global.nc.u16 	%rs9, [%rd13];
	// begin inline asm
	{  cvt.f32.f16 %f64, %rs9;}

	// end inline asm
	min.f32 	%f88, %f86, %f64;
	max.f32 	%f89, %f87, %f64;
	ld.global.nc.u16 	%rs10, [%rd13+2];
	// begin inline asm
	{  cvt.f32.f16 %f65, %rs10;}

	// end inline asm
	min.f32 	%f90, %f88, %f65;
	max.f32 	%f91, %f89, %f65;
	ld.global.nc.u16 	%rs11, [%rd13+4];
	// begin inline asm
	{  cvt.f32.f16 %f66, %rs11;}

	// end inline asm
	min.f32 	%f92, %f90, %f66;
	max.f32 	%f93, %f91, %f66;
	ld.global.nc.u16 	%rs12, [%rd13+6];
	// begin inline asm
	{  cvt.f32.f16 %f67, %rs12;}

	// end inline asm
	min.f32 	%f94, %f92, %f67;
	max.f32 	%f95, %f93, %f67;
	ld.global.nc.u16 	%rs13, [%rd13+8];
	// begin inline asm
	{  cvt.f32.f16 %f68, %rs13;}

	// end inline asm
	min.f32 	%f96, %f94, %f68;
	max.f32 	%f97, %f95, %f68;
	ld.global.nc.u16 	%rs14, [%rd13+10];
	// begin inline asm
	{  cvt.f32.f16 %f69, %rs14;}

	// end inline asm
	min.f32 	%f98, %f96, %f69;
	max.f32 	%f99, %f97, %f69;
	ld.global.nc.u16 	%rs15, [%rd13+12];
	// begin inline asm
	{  cvt.f32.f16 %f70, %rs15;}

	// end inline asm
	min.f32 	%f100, %f98, %f70;
	max.f32 	%f101, %f99, %f70;
	ld.global.nc.u16 	%rs16, [%rd13+14];
	// begin inline asm
	{  cvt.f32.f16 %f71, %rs16;}

	// end inline asm
	min.f32 	%f281, %f100, %f71;
	max.f32 	%f282, %f101, %f71;
	add.s32 	%r110, %r110, 16;
	add.s32 	%r109, %r109, 16;
	setp.ne.s32 	%p4, %r110, 0;
	@%p4 bra 	$L__BB3_4;
$L__BB3_5:
	setp.eq.s32 	%p5, %r4, 0;
	@%p5 bra 	$L__BB3_14;
	and.b32  	%r12, %r37, 7;
	setp.lt.u32 	%p6, %r4, 8;
	@%p6 bra 	$L__BB3_8;
	add.s32 	%r52, %r112, %r3;
	mul.wide.s32 	%rd14, %r52, 2;
	add.s64 	%rd15, %rd2, %rd14;
	ld.global.nc.u16 	%rs17, [%rd15];
	// begin inline asm
	{  cvt.f32.f16 %f103, %rs17;}

	// end inline asm
	min.f32 	%f111, %f281, %f103;
	max.f32 	%f112, %f282, %f103;
	ld.global.nc.u16 	%rs18, [%rd15+2];
	// begin inline asm
	{  cvt.f32.f16 %f104, %rs18;}

	// end inline asm
	min.f32 	%f113, %f111, %f104;
	max.f32 	%f114, %f112, %f104;
	ld.global.nc.u16 	%rs19, [%rd15+4];
	// begin inline asm
	{  cvt.f32.f16 %f105, %rs19;}

	// end inline asm
	min.f32 	%f115, %f113, %f105;
	max.f32 	%f116, %f114, %f105;
	ld.global.nc.u16 	%rs20, [%rd15+6];
	// begin inline asm
	{  cvt.f32.f16 %f106, %rs20;}

	// end inline asm
	min.f32 	%f117, %f115, %f106;
	max.f32 	%f118, %f116, %f106;
	ld.global.nc.u16 	%rs21, [%rd15+8];
	// begin inline asm
	{  cvt.f32.f16 %f107, %rs21;}

	// end inline asm
	min.f32 	%f119, %f117, %f107;
	max.f32 	%f120, %f118, %f107;
	ld.global.nc.u16 	%rs22, [%rd15+10];
	// begin inline asm
	{  cvt.f32.f16 %f108, %rs22;}

	// end inline asm
	min.f32 	%f121, %f119, %f108;
	max.f32 	%f122, %f120, %f108;
	ld.global.nc.u16 	%rs23, [%rd15+12];
	// begin inline asm
	{  cvt.f32.f16 %f109, %rs23;}

	// end inline asm
	min.f32 	%f123, %f121, %f109;
	max.f32 	%f124, %f122, %f109;
	ld.global.nc.u16 	%rs24, [%rd15+14];
	// begin inline asm
	{  cvt.f32.f16 %f110, %rs24;}

	// end inline asm
	min.f32 	%f281, %f123, %f110;
	max.f32 	%f282, %f124, %f110;
	add.s32 	%r112, %r112, 8;
$L__BB3_8:
	setp.eq.s32 	%p7, %r12, 0;
	@%p7 bra 	$L__BB3_14;
	and.b32  	%r15, %r37, 3;
	setp.lt.u32 	%p8, %r12, 4;
	@%p8 bra 	$L__BB3_11;
	add.s32 	%r53, %r112, %r3;
	mul.wide.s32 	%rd16, %r53, 2;
	add.s64 	%rd17, %rd2, %rd16;
	ld.global.nc.u16 	%rs25, [%rd17];
	// begin inline asm
	{  cvt.f32.f16 %f126, %rs25;}

	// end inline asm
	min.f32 	%f130, %f281, %f126;
	max.f32 	%f131, %f282, %f126;
	ld.global.nc.u16 	%rs26, [%rd17+2];
	// begin inline asm
	{  cvt.f32.f16 %f127, %rs26;}

	// end inline asm
	min.f32 	%f132, %f130, %f127;
	max.f32 	%f133, %f131, %f127;
	ld.global.nc.u16 	%rs27, [%rd17+4];
	// begin inline asm
	{  cvt.f32.f16 %f128, %rs27;}

	// end inline asm
	min.f32 	%f134, %f132, %f128;
	max.f32 	%f135, %f133, %f128;
	ld.global.nc.u16 	%rs28, [%rd17+6];
	// begin inline asm
	{  cvt.f32.f16 %f129, %rs28;}

	// end inline asm
	min.f32 	%f281, %f134, %f129;
	max.f32 	%f282, %f135, %f129;
	add.s32 	%r112, %r112, 4;
$L__BB3_11:
	setp.eq.s32 	%p9, %r15, 0;
	@%p9 bra 	$L__BB3_14;
	add.s32 	%r115, %r112, %r3;
	neg.s32 	%r114, %r15;
$L__BB3_13:
	.pragma "nounroll";
	mul.wide.s32 	%rd18, %r115, 2;
	add.s64 	%rd19, %rd2, %rd18;
	ld.global.nc.u16 	%rs29, [%rd19];
	// begin inline asm
	{  cvt.f32.f16 %f136, %rs29;}

	// end inline asm
	min.f32 	%f281, %f281, %f136;
	max.f32 	%f282, %f282, %f136;
	add.s32 	%r115, %r115, 1;
	add.s32 	%r114, %r114, 1;
	setp.ne.s32 	%p10, %r114, 0;
	@%p10 bra 	$L__BB3_13;
$L__BB3_14:
	setp.lt.s32 	%p11, %r37, 1;
	sub.f32 	%f137, %f282, %f281;
	div.rn.f32 	%f138, %f137, 0f41700000;
	setp.lt.f32 	%p12, %f138, 0f322BCC77;
	selp.f32 	%f27, 0f3F800000, %f138, %p12;
	cvta.to.global.u64 	%rd20, %rd8;
	mul.wide.s32 	%rd21, %r1, 4;
	add.s64 	%rd22, %rd20, %rd21;
	st.global.f32 	[%rd22], %f27;
	cvta.to.global.u64 	%rd23, %rd9;
	add.s64 	%rd24, %rd23, %rd21;
	st.global.f32 	[%rd24], %f281;
	shr.u32 	%r54, %r37, 31;
	add.s32 	%r55, %r37, %r54;
	shr.s32 	%r56, %r55, 1;
	mul.lo.s32 	%r24, %r2, %r56;
	@%p11 bra 	$L__BB3_37;
	add.s32 	%r25, %r37, -1;
	shr.u32 	%r58, %r25, 1;
	add.s32 	%r26, %r58, 1;
	setp.lt.u32 	%p13, %r37, 7;
	mov.b32 	%r118, 0;
	@%p13 bra 	$L__BB3_26;
	and.b32  	%r27, %r26, 2147483644;
	mov.b32 	%r118, 0;
	mov.u32 	%r117, %r118;
$L__BB3_17:
	.pragma "nounroll";
	add.s32 	%r60, %r118, %r3;
	mul.wide.s32 	%rd25, %r60, 2;
	add.s64 	%rd4, %rd2, %rd25;
	ld.global.nc.u16 	%rs30, [%rd4];
	// begin inline asm
	{  cvt.f32.f16 %f139, %rs30;}

	// end inline asm
	add.s32 	%r61, %r118, 1;
	setp.ge.s32 	%p14, %r61, %r37;
	mov.f32 	%f283, 0f00000000;
	@%p14 bra 	$L__BB3_19;
	ld.global.nc.u16 	%rs31, [%rd4+2];
	// begin inline asm
	{  cvt.f32.f16 %f283, %rs31;}

	// end inline asm
$L__BB3_19:
	sub.f32 	%f144, %f139, %f281;
	div.rn.f32 	%f145, %f144, %f27;
	mov.f32 	%f146, 0f3F000000;
	copysign.f32 	%f147, %f145, %f146;
	add.rz.f32 	%f148, %f145, %f147;
	cvt.rzi.f32.f32 	%f149, %f148;
	max.f32 	%f150, %f149, 0f00000000;
	min.f32 	%f151, %f150, 0f41700000;
	cvt.rzi.u32.f32 	%r62, %f151;
	sub.f32 	%f152, %f283, %f281;
	div.rn.f32 	%f153, %f152, %f27;
	copysign.f32 	%f154, %f153, %f146;
	add.rz.f32 	%f155, %f153, %f154;
	cvt.rzi.f32.f32 	%f156, %f155;
	max.f32 	%f157, %f156, 0f00000000;
	min.f32 	%f158, %f157, 0f41700000;
	cvt.rzi.u32.f32 	%r63, %f158;
	shl.b32 	%r64, %r63, 4;
	or.b32  	%r65, %r64, %r62;
	shr.u32 	%r66, %r118, 1;
	add.s32 	%r67, %r66, %r24;
	cvt.s64.s32 	%rd26, %r67;
	add.s64 	%rd5, %rd1, %rd26;
	st.global.u8 	[%rd5], %r65;
	ld.global.nc.u16 	%rs32, [%rd4+4];
	// begin inline asm
	{  cvt.f32.f16 %f142, %rs32;}

	// end inline asm
	add.s32 	%r68, %r118, 3;
	setp.ge.s32 	%p15, %r68, %r37;
	mov.f32 	%f284, 0f00000000;
	@%p15 bra 	$L__BB3_21;
	ld.global.nc.u16 	%rs33, [%rd4+6];
	// begin inline asm
	{  cvt.f32.f16 %f284, %rs33;}

	// end inline asm
$L__BB3_21:
	sub.f32 	%f162, %f142, %f281;
	div.rn.f32 	%f163, %f162, %f27;
	mov.f32 	%f164, 0f3F000000;
	copysign.f32 	%f165, %f163, %f164;
	add.rz.f32 	%f166, %f163, %f165;
	cvt.rzi.f32.f32 	%f167, %f166;
	max.f32 	%f168, %f167, 0f00000000;
	min.f32 	%f169, %f168, 0f41700000;
	cvt.rzi.u32.f32 	%r69, %f169;
	sub.f32 	%f170, %f284, %f281;
	div.rn.f32 	%f171, %f170, %f27;
	copysign.f32 	%f172, %f171, %f164;
	add.rz.f32 	%f173, %f171, %f172;
	cvt.rzi.f32.f32 	%f174, %f173;
	max.f32 	%f175, %f174, 0f00000000;
	min.f32 	%f176, %f175, 0f41700000;
	cvt.rzi.u32.f32 	%r70, %f176;
	shl.b32 	%r71, %r70, 4;
	or.b32  	%r72, %r71, %r69;
	st.global.u8 	[%rd5+1], %r72;
	ld.global.nc.u16 	%rs34, [%rd4+8];
	// begin inline asm
	{  cvt.f32.f16 %f160, %rs34;}

	// end inline asm
	add.s32 	%r73, %r118, 5;
	setp.ge.s32 	%p16, %r73, %r37;
	mov.f32 	%f285, 0f00000000;
	@%p16 bra 	$L__BB3_23;
	ld.global.nc.u16 	%rs35, [%rd4+10];
	// begin inline asm
	{  cvt.f32.f16 %f285, %rs35;}

	// end inline asm
$L__BB3_23:
	sub.f32 	%f180, %f160, %f281;
	div.rn.f32 	%f181, %f180, %f27;
	mov.f32 	%f182, 0f3F000000;
	copysign.f32 	%f183, %f181, %f182;
	add.rz.f32 	%f184, %f181, %f183;
	cvt.rzi.f32.f32 	%f185, %f184;
	max.f32 	%f186, %f185, 0f00000000;
	min.f32 	%f187, %f186, 0f41700000;
	cvt.rzi.u32.f32 	%r74, %f187;
	sub.f32 	%f188, %f285, %f281;
	div.rn.f32 	%f189, %f188, %f27;
	copysign.f32 	%f190, %f189, %f182;
	add.rz.f32 	%f191, %f189, %f190;
	cvt.rzi.f32.f32 	%f192, %f191;
	max.f32 	%f193, %f192, 0f00000000;
	min.f32 	%f194, %f193, 0f41700000;
	cvt.rzi.u32.f32 	%r75, %f194;
	shl.b32 	%r76, %r75, 4;
	or.b32  	%r77, %r76, %r74;
	st.global.u8 	[%rd5+2], %r77;
	ld.global.nc.u16 	%rs36, [%rd4+12];
	// begin inline asm
	{  cvt.f32.f16 %f178, %rs36;}

	// end inline asm
	add.s32 	%r78, %r118, 7;
	setp.ge.s32 	%p17, %r78, %r37;
	mov.f32 	%f286, 0f00000000;
	@%p17 bra 	$L__BB3_25;
	ld.global.nc.u16 	%rs37, [%rd4+14];
	// begin inline asm
	{  cvt.f32.f16 %f286, %rs37;}

	// end inline asm
$L__BB3_25:
	sub.f32 	%f196, %f178, %f281;
	div.rn.f32 	%f197, %f196, %f27;
	mov.f32 	%f198, 0f3F000000;
	copysign.f32 	%f199, %f197, %f198;
	add.rz.f32 	%f200, %f197, %f199;
	cvt.rzi.f32.f32 	%f201, %f200;
	max.f32 	%f202, %f201, 0f00000000;
	min.f32 	%f203, %f202, 0f41700000;
	cvt.rzi.u32.f32 	%r79, %f203;
	sub.f32 	%f204, %f286, %f281;
	div.rn.f32 	%f205, %f204, %f27;
	copysign.f32 	%f206, %f205, %f198;
	add.rz.f32 	%f207, %f205, %f206;
	cvt.rzi.f32.f32 	%f208, %f207;
	max.f32 	%f209, %f208, 0f00000000;
	min.f32 	%f210, %f209, 0f41700000;
	cvt.rzi.u32.f32 	%r80, %f210;
	shl.b32 	%r81, %r80, 4;
	or.b32  	%r82, %r81, %r79;
	st.global.u8 	[%rd5+3], %r82;
	add.s32 	%r118, %r118, 8;
	add.s32 	%r117, %r117, 4;
	setp.ne.s32 	%p18, %r117, %r27;
	@%p18 bra 	$L__BB3_17;
$L__BB3_26:
	and.b32  	%r83, %r26, 3;
	setp.eq.s32 	%p19, %r83, 0;
	@%p19 bra 	$L__BB3_37;
	setp.eq.s32 	%p20, %r83, 1;
	@%p20 bra 	$L__BB3_33;
	add.s32 	%r84, %r118, %r3;
	mul.wide.s32 	%rd27, %r84, 2;
	add.s64 	%rd6, %rd2, %rd27;
	ld.global.nc.u16 	%rs38, [%rd6];
	// begin inline asm
	{  cvt.f32.f16 %f211, %rs38;}

	// end inline asm
	add.s32 	%r85, %r118, 1;
	setp.ge.s32 	%p21, %r85, %r37;
	mov.f32 	%f287, 0f00000000;
	@%p21 bra 	$L__BB3_30;
	ld.global.nc.u16 	%rs39, [%rd6+2];
	// begin inline asm
	{  cvt.f32.f16 %f287, %rs39;}

	// end inline asm
$L__BB3_30:
	sub.f32 	%f216, %f211, %f281;
	div.rn.f32 	%f217, %f216, %f27;
	mov.f32 	%f218, 0f3F000000;
	copysign.f32 	%f219, %f217, %f218;
	add.rz.f32 	%f220, %f217, %f219;
	cvt.rzi.f32.f32 	%f221, %f220;
	max.f32 	%f222, %f221, 0f00000000;
	min.f32 	%f223, %f222, 0f41700000;
	cvt.rzi.u32.f32 	%r86, %f223;
	sub.f32 	%f224, %f287, %f281;
	div.rn.f32 	%f225, %f224, %f27;
	copysign.f32 	%f226, %f225, %f218;
	add.rz.f32 	%f227, %f225, %f226;
	cvt.rzi.f32.f32 	%f228, %f227;
	max.f32 	%f229, %f228, 0f00000000;
	min.f32 	%f230, %f229, 0f41700000;
	cvt.rzi.u32.f32 	%r87, %f230;
	shl.b32 	%r88, %r87, 4;
	or.b32  	%r89, %r88, %r86;
	shr.u32 	%r90, %r118, 1;
	add.s32 	%r91, %r90, %r24;
	cvt.s64.s32 	%rd28, %r91;
	add.s64 	%rd29, %rd1, %rd28;
	st.global.u8 	[%rd29], %r89;
	ld.global.nc.u16 	%rs40, [%rd6+4];
	// begin inline asm
	{  cvt.f32.f16 %f214, %rs40;}

	// end inline asm
	add.s32 	%r92, %r118, 3;
	setp.ge.s32 	%p22, %r92, %r37;
	mov.f32 	%f288, 0f00000000;
	@%p22 bra 	$L__BB3_32;
	ld.global.nc.u16 	%rs41, [%rd6+6];
	// begin inline asm
	{  cvt.f32.f16 %f288, %rs41;}

	// end inline asm
$L__BB3_32:
	sub.f32 	%f232, %f214, %f281;
	div.rn.f32 	%f233, %f232, %f27;
	mov.f32 	%f234, 0f3F000000;
	copysign.f32 	%f235, %f233, %f234;
	add.rz.f32 	%f236, %f233, %f235;
	cvt.rzi.f32.f32 	%f237, %f236;
	max.f32 	%f238, %f237, 0f00000000;
	min.f32 	%f239, %f238, 0f41700000;
	cvt.rzi.u32.f32 	%r93, %f239;
	sub.f32 	%f240, %f288, %f281;
	div.rn.f32 	%f241, %f240, %f27;
	copysign.f32 	%f242, %f241, %f234;
	add.rz.f32 	%f243, %f241, %f242;
	cvt.rzi.f32.f32 	%f244, %f243;
	max.f32 	%f245, %f244, 0f00000000;
	min.f32 	%f246, %f245, 0f41700000;
	cvt.rzi.u32.f32 	%r94, %f246;
	shl.b32 	%r95, %r94, 4;
	or.b32  	%r96, %r95, %r93;
	add.s32 	%r97, %r118, 2;
	shr.u32 	%r98, %r97, 1;
	add.s32 	%r99, %r98, %r24;
	cvt.s64.s32 	%rd30, %r99;
	add.s64 	%rd31, %rd1, %rd30;
	st.global.u8 	[%rd31], %r96;
	add.s32 	%r118, %r118, 4;
$L__BB3_33:
	and.b32  	%r100, %r25, 2;
	setp.ne.s32 	%p23, %r100, 0;
	@%p23 bra 	$L__BB3_37;
	add.s32 	%r101, %r118, %r3;
	mul.wide.s32 	%rd32, %r101, 2;
	add.s64 	%rd7, %rd2, %rd32;
	ld.global.nc.u16 	%rs42, [%rd7];
	// begin inline asm
	{  cvt.f32.f16 %f247, %rs42;}

	// end inline asm
	add.s32 	%r102, %r118, 1;
	setp.ge.s32 	%p24, %r102, %r37;
	mov.f32 	%f289, 0f00000000;
	@%p24 bra 	$L__BB3_36;
	ld.global.nc.u16 	%rs43, [%rd7+2];
	// begin inline asm
	{  cvt.f32.f16 %f289, %rs43;}

	// end inline asm
$L__BB3_36:
	sub.f32 	%f250, %f247, %f281;
	div.rn.f32 	%f251, %f250, %f27;
	mov.f32 	%f252, 0f3F000000;
	copysign.f32 	%f253, %f251, %f252;
	add.rz.f32 	%f254, %f251, %f253;
	cvt.rzi.f32.f32 	%f255, %f254;
	max.f32 	%f256, %f255, 0f00000000;
	min.f32 	%f257, %f256, 0f41700000;
	cvt.rzi.u32.f32 	%r103, %f257;
	sub.f32 	%f258, %f289, %f281;
	div.rn.f32 	%f259, %f258, %f27;
	copysign.f32 	%f260, %f259, %f252;
	add.rz.f32 	%f261, %f259, %f260;
	cvt.rzi.f32.f32 	%f262, %f261;
	max.f32 	%f263, %f262, 0f00000000;
	min.f32 	%f264, %f263, 0f41700000;
	cvt.rzi.u32.f32 	%r104, %f264;
	shl.b32 	%r105, %r104, 4;
	or.b32  	%r106, %r105, %r103;
	shr.u32 	%r107, %r118, 1;
	add.s32 	%r108, %r107, %r24;
	cvt.s64.s32 	%rd33, %r108;
	add.s64 	%rd34, %rd1, %rd33;
	st.global.u8 	[%rd34], %r106;
$L__BB3_37:
	ret;

}
	// .globl	_Z26dequantize_kv_cache_kernelPKhPKfS2_P6__halfiiii
.visible .entry _Z26dequantize_kv_cache_kernelPKhPKfS2_P6__halfiiii(
	.param .u64 .ptr .align 1 _Z26dequantize_kv_cache_kernelPKhPKfS2_P6__halfiiii_param_0,
	.param .u64 .ptr .align 1 _Z26dequantize_kv_cache_kernelPKhPKfS2_P6__halfiiii_param_1,
	.param .u64 .ptr .align 1 _Z26dequantize_kv_cache_kernelPKhPKfS2_P6__halfiiii_param_2,
	.param .u64 .ptr .align 1 _Z26dequantize_kv_cache_kernelPKhPKfS2_P6__halfiiii_param_3,
	.param .u32 _Z26dequantize_kv_cache_kernelPKhPKfS2_P6__halfiiii_param_4,
	.param .u32 _Z26dequantize_kv_cache_kernelPKhPKfS2_P6__halfiiii_param_5,
	.param .u32 _Z26dequantize_kv_cache_kernelPKhPKfS2_P6__halfiiii_param_6,
	.param .u32 _Z26dequantize_kv_cache_kernelPKhPKfS2_P6__halfiiii_param_7
)
{
	.reg .pred 	%p<15>;
	.reg .b16 	%rs<43>;
	.reg .b32 	%r<62>;
	.reg .b32 	%f<38>;
	.reg .b64 	%rd<26>;

	ld.param.u64 	%rd9, [_Z26dequantize_kv_cache_kernelPKhPKfS2_P6__halfiiii_param_0];
	ld.param.u64 	%rd7, [_Z26dequantize_kv_cache_kernelPKhPKfS2_P6__halfiiii_param_1];
	ld.param.u64 	%rd8, [_Z26dequantize_kv_cache_kernelPKhPKfS2_P6__halfiiii_param_2];
	ld.param.u64 	%rd10, [_Z26dequantize_kv_cache_kernelPKhPKfS2_P6__halfiiii_param_3];
	ld.param.u32 	%r17, [_Z26dequantize_kv_cache_kernelPKhPKfS2_P6__halfiiii_param_4];
	ld.param.u32 	%r14, [_Z26dequantize_kv_cache_kernelPKhPKfS2_P6__halfiiii_param_5];
	ld.param.u32 	%r15, [_Z26dequantize_kv_cache_kernelPKhPKfS2_P6__halfiiii_param_6];
	ld.param.u32 	%r16, [_Z26dequantize_kv_cache_kernelPKhPKfS2_P6__halfiiii_param_7];
	cvta.to.global.u64 	%rd1, %rd10;
	cvta.to.global.u64 	%rd2, %rd9;
	mov.u32 	%r18, %ctaid.x;
	mov.u32 	%r19, %ntid.x;
	mov.u32 	%r20, %tid.x;
	mad.lo.s32 	%r1, %r18, %r19, %r20;
	mul.lo.s32 	%r21, %r14, %r17;
	mul.lo.s32 	%r22, %r21, %r15;
	setp.ge.s32 	%p1, %r1, %r22;
	@%p1 bra 	$L__BB4_23;
	cvta.to.global.u64 	%rd11, %rd7;
	cvta.to.global.u64 	%rd12, %rd8;
	mul.lo.s32 	%r23, %r15, %r14;
	div.s32 	%r24, %r1, %r23;
	div.s32 	%r25, %r1, %r15;
	rem.s32 	%r26, %r25, %r14;
	mul.lo.s32 	%r27, %r25, %r15;
	sub.s32 	%r28, %r1, %r27;
	mul.wide.s32 	%rd13, %r1, 4;
	add.s64 	%rd14, %rd11, %rd13;
	ld.global.nc.f32 	%f1, [%rd14];
	add.s64 	%rd15, %rd12, %rd13;
	ld.global.nc.f32 	%f2, [%rd15];
	mad.lo.s32 	%r29, %r24, %r14, %r26;
	mad.lo.s32 	%r30, %r29, %r15, %r28;
	shr.u32 	%r31, %r16, 31;
	add.s32 	%r32, %r16, %r31;
	shr.s32 	%r33, %r32, 1;
	mul.lo.s32 	%r2, %r30, %r33;
	mul.lo.s32 	%r3, %r30, %r16;
	setp.lt.s32 	%p2, %r16, 1;
	@%p2 bra 	$L__BB4_23;
	add.s32 	%r4, %r16, -1;
	shr.u32 	%r35, %r4, 1;
	add.s32 	%r5, %r35, 1;
	setp.lt.u32 	%p3, %r16, 7;
	mov.b32 	%r60, 0;
	@%p3 bra 	$L__BB4_13;
	and.b32  	%r6, %r5, 2147483644;
	mov.b32 	%r60, 0;
	mov.u32 	%r59, %r60;
$L__BB4_4:
	.pragma "nounroll";
	shr.u32 	%r37, %r60, 1;
	add.s32 	%r38, %r37, %r2;
	cvt.s64.s32 	%rd16, %r38;
	add.s64 	%rd3, %rd2, %rd16;
	ld.global.nc.u8 	%rs2, [%rd3];
	cvt.u16.u8 	%rs3, %rs2;
	and.b16  	%rs4, %rs3, 15;
	cvt.rn.f32.u16 	%f11, %rs4;
	fma.rn.f32 	%f10, %f1, %f11, %f2;
	shr.u16 	%rs5, %rs3, 4;
	cvt.rn.f32.u16 	%f12, %rs5;
	fma.rn.f32 	%f3, %f1, %f12, %f2;
	// begin inline asm
	{  cvt.rn.f16.f32 %rs1, %f10;}

	// end inline asm
	add.s32 	%r39, %r60, %r3;
	mul.wide.s32 	%rd17, %r39, 2;
	add.s64 	%rd4, %rd1, %rd17;
	st.global.u16 	[%rd4], %rs1;
	add.s32 	%r40, %r60, 1;
	setp.ge.s32 	%p4, %r40, %r16;
	@%p4 bra 	$L__BB4_6;
	// begin inline asm
	{  cvt.rn.f16.f32 %rs6, %f3;}

	// end inline asm
	st.global.u16 	[%rd4+2], %rs6;
$L__BB4_6:
	ld.global.nc.u8 	%rs8, [%rd3+1];
	cvt.u16.u8 	%rs9, %rs8;
	and.b16  	%rs10, %rs9, 15;
	cvt.rn.f32.u16 	%f15, %rs10;
	fma.rn.f32 	%f14, %f1, %f15, %f2;
	shr.u16 	%rs11, %rs9, 4;
	cvt.rn.f32.u16 	%f16, %rs11;
	fma.rn.f32 	%f4, %f1, %f16, %f2;
	// begin inline asm
	{  cvt.rn.f16.f32 %rs7, %f14;}

	// end inline asm
	st.global.u16 	[%rd4+4], %rs7;
	add.s32 	%r41, %r60, 3;
	setp.ge.s32 	%p5, %r41, %r16;
	@%p5 bra 	$L__BB4_8;
	// begin inline asm
	{  cvt.rn.f16.f32 %rs12, %f4;}

	// end inline asm
	st.global.u16 	[%rd4+6], %rs12;
$L__BB4_8:
	ld.global.nc.u8 	%rs14, [%rd3+2];
	cvt.u16.u8 	%rs15, %rs14;
	and.b16  	%rs16, %rs15, 15;
	cvt.rn.f32.u16 	%f19, %rs16;
	fma.rn.f32 	%f18, %f1, %f19, %f2;
	shr.u16 	%rs17, %rs15, 4;
	cvt.rn.f32.u16 	%f20, %rs17;
	fma.rn.f32 	%f5, %f1, %f20, %f2;
	// begin inline asm
	{  cvt.rn.f16.f32 %rs13, %f18;}

	// end inline asm
	st.global.u16 	[%rd4+8], %rs13;
	add.s32 	%r42, %r60, 5;
	setp.ge.s32 	%p6, %r42, %r16;
	@%p6 bra 	$L__BB4_10;
	// begin inline asm
	{  cvt.rn.f16.f32 %rs18, %f5;}

	// end inline asm
	st.global.u16 	[%rd4+10], %rs18;
$L__BB4_10:
	ld.global.nc.u8 	%rs20, [%rd3+3];
	cvt.u16.u8 	%rs21, %rs20;
	and.b16  	%rs22, %rs21, 15;
	cvt.rn.f32.u16 	%f23, %rs22;
	fma.rn.f32 	%f22, %f1, %f23, %f2;
	shr.u16 	%rs23, %rs21, 4;
	cvt.rn.f32.u16 	%f24, %rs23;
	fma.rn.f32 	%f6, %f1, %f24, %f2;
	// begin inline asm
	{  cvt.rn.f16.f32 %rs19, %f22;}

	// end inline asm
	st.global.u16 	[%rd4+12], %rs19;
	add.s32 	%r43, %r60, 7;
	setp.ge.s32 	%p7, %r43, %r16;
	@%p7 bra 	$L__BB4_12;
	// begin inline asm
	{  cvt.rn.f16.f32 %rs24, %f6;}

	// end inline asm
	st.global.u16 	[%rd4+14], %rs24;
$L__BB4_12:
	add.s32 	%r60, %r60, 8;
	add.s32 	%r59, %r59, 4;
	setp.ne.s32 	%p8, %r59, %r6;
	@%p8 bra 	$L__BB4_4;
$L__BB4_13:
	and.b32  	%r44, %r5, 3;
	setp.eq.s32 	%p9, %r44, 0;
	@%p9 bra 	$L__BB4_23;
	setp.eq.s32 	%p10, %r44, 1;
	@%p10 bra 	$L__BB4_20;
	shr.u32 	%r45, %r60, 1;
	add.s32 	%r46, %r45, %r2;
	cvt.s64.s32 	%rd18, %r46;
	add.s64 	%rd19, %rd2, %rd18;
	ld.global.nc.u8 	%rs26, [%rd19];
	cvt.u16.u8 	%rs27, %rs26;
	and.b16  	%rs28, %rs27, 15;
	cvt.rn.f32.u16 	%f27, %rs28;
	fma.rn.f32 	%f26, %f1, %f27, %f2;
	shr.u16 	%rs29, %rs27, 4;
	cvt.rn.f32.u16 	%f28, %rs29;
	fma.rn.f32 	%f7, %f1, %f28, %f2;
	// begin inline asm
	{  cvt.rn.f16.f32 %rs25, %f26;}

	// end inline asm
	add.s32 	%r47, %r60, %r3;
	mul.wide.s32 	%rd20, %r47, 2;
	add.s64 	%rd5, %rd1, %rd20;
	st.global.u16 	[%rd5], %rs25;
	add.s32 	%r48, %r60, 1;
	setp.ge.s32 	%p11, %r48, %r16;
	@%p11 bra 	$L__BB4_17;
	// begin inline asm
	{  cvt.rn.f16.f32 %rs30, %f7;}

	// end inline asm
	st.global.u16 	[%rd5+2], %rs30;
$L__BB4_17:
	add.s32 	%r49, %r60, 2;
	shr.u32 	%r50, %r49, 1;
	add.s32 	%r51, %r50, %r2;
	cvt.s64.s32 	%rd21, %r51;
	add.s64 	%rd22, %rd2, %rd21;
	ld.global.nc.u8 	%rs32, [%rd22];
	cvt.u16.u8 	%rs33, %rs32;
	and.b16  	%rs34, %rs33, 15;
	cvt.rn.f32.u16 	%f31, %rs34;
	fma.rn.f32 	%f30, %f1, %f31, %f2;
	shr.u16 	%rs35, %rs33, 4;
	cvt.rn.f32.u16 	%f32, %rs35;
	fma.rn.f32 	%f8, %f1, %f32, %f2;
	// begin inline asm
	{  cvt.rn.f16.f32 %rs31, %f30;}

	// end inline asm
	st.global.u16 	[%rd5+4], %rs31;
	add.s32 	%r52, %r60, 3;
	setp.ge.s32 	%p12, %r52, %r16;
	@%p12 bra 	$L__BB4_19;
	// begin inline asm
	{  cvt.rn.f16.f32 %rs36, %f8;}

	// end inline asm
	st.global.u16 	[%rd5+6], %rs36;
$L__BB4_19:
	add.s32 	%r60, %r60, 4;
$L__BB4_20:
	and.b32  	%r53, %r4, 2;
	setp.ne.s32 	%p13, %r53, 0;
	@%p13 bra 	$L__BB4_23;
	shr.u32 	%r54, %r60, 1;
	add.s32 	%r55, %r54, %r2;
	cvt.s64.s32 	%rd23, %r55;
	add.s64 	%rd24, %rd2, %rd23;
	ld.global.nc.u8 	%rs38, [%rd24];
	cvt.u16.u8 	%rs39, %rs38;
	and.b16  	%rs40, %rs39, 15;
	cvt.rn.f32.u16 	%f35, %rs40;
	fma.rn.f32 	%f34, %f1, %f35, %f2;
	shr.u16 	%rs41, %rs39, 4;
	cvt.rn.f32.u16 	%f36, %rs41;
	fma.rn.f32 	%f9, %f1, %f36, %f2;
	// begin inline asm
	{  cvt.rn.f16.f32 %rs37, %f34;}

	// end inline asm
	add.s32 	%r56, %r60, %r3;
	mul.wide.s32 	%rd25, %r56, 2;
	add.s64 	%rd6, %rd1, %rd25;
	st.global.u16 	[%rd6], %rs37;
	add.s32 	%r57, %r60, 1;
	setp.ge.s32 	%p14, %r57, %r16;
	@%p14 bra 	$L__BB4_23;
	// begin inline asm
	{  cvt.rn.f16.f32 %rs42, %f9;}

	// end inline asm
	st.global.u16 	[%rd6+2], %rs42;
$L__BB4_23:
	ret;

}
	// .globl	_Z30attention_with_quant_kv_kernelPK6__halfPKhS3_PKfS5_S5_S5_PS_iiiif
.visible .entry _Z30attention_with_quant_kv_kernelPK6__halfPKhS3_PKfS5_S5_S5_PS_iiiif(
	.param .u64 .ptr .align 1 _Z30attention_with_quant_kv_kernelPK6__halfPKhS3_PKfS5_S5_S5_PS_iiiif_param_0,
	.param .u64 .ptr .align 1 _Z30attention_with_quant_kv_kernelPK6__halfPKhS3_PKfS5_S5_S5_PS_iiiif_param_1,
	.param .u64 .ptr .align 1 _Z30attention_with_quant_kv_kernelPK6__halfPKhS3_PKfS5_S5_S5_PS_iiiif_param_2,
	.param .u64 .ptr .align 1 _Z30attention_with_quant_kv_kernelPK6__halfPKhS3_PKfS5_S5_S5_PS_iiiif_param_3,
	.param .u64 .ptr .align 1 _Z30attention_with_quant_kv_kernelPK6__halfPKhS3_PKfS5_S5_S5_PS_iiiif_param_4,
	.param .u64 .ptr .align 1 _Z30attention_with_quant_kv_kernelPK6__halfPKhS3_PKfS5_S5_S5_PS_iiiif_param_5,
	.param .u64 .ptr .align 1 _Z30attention_with_quant_kv_kernelPK6__halfPKhS3_PKfS5_S5_S5_PS_iiiif_param_6,
	.param .u64 .ptr .align 1 _Z30attention_with_quant_kv_kernelPK6__halfPKhS3_PKfS5_S5_S5_PS_iiiif_param_7,
	.param .u32 _Z30attention_with_quant_kv_kernelPK6__halfPKhS3_PKfS5_S5_S5_PS_iiiif_param_8,
	.param .u32 _Z30attention_with_quant_kv_kernelPK6__halfPKhS3_PKfS5_S5_S5_PS_iiiif_param_9,
	.param .u32 _Z30attention_with_quant_kv_kernelPK6__halfPKhS3_PKfS5_S5_S5_PS_iiiif_param_10,
	.param .u32 _Z30attention_with_quant_kv_kernelPK6__halfPKhS3_PKfS5_S5_S5_PS_iiiif_param_11,
	.param .f32 _Z30attention_with_quant_kv_kernelPK6__halfPKhS3_PKfS5_S5_S5_PS_iiiif_param_12
)
{
	.reg .pred 	%p<43>;
	.reg .b16 	%rs<121>;
	.reg .b32 	%r<163>;
	.reg .b32 	%f<264>;
	.reg .b64 	%rd<73>;
	// demoted variable
	.shared .align 4 .f32 _ZZ30attention_with_quant_kv_kernelPK6__halfPKhS3_PKfS5_S5_S5_PS_iiiifE10shared_max;
	// demoted variable
	.shared .align 4 .f32 _ZZ30attention_with_quant_kv_kernelPK6__halfPKhS3_PKfS5_S5_S5_PS_iiiifE10shared_sum;
	ld.param.u64 	%rd16, [_Z30attention_with_quant_kv_kernelPK6__halfPKhS3_PKfS5_S5_S5_PS_iiiif_param_0];
	ld.param.u64 	%rd17, [_Z30attention_with_quant_kv_kernelPK6__halfPKhS3_PKfS5_S5_S5_PS_iiiif_param_1];
	ld.param.u64 	%rd18, [_Z30attention_with_quant_kv_kernelPK6__halfPKhS3_PKfS5_S5_S5_PS_iiiif_param_2];
	ld.param.u64 	%rd14, [_Z30attention_with_quant_kv_kernelPK6__halfPKhS3_PKfS5_S5_S5_PS_iiiif_param_3];
	ld.param.u64 	%rd15, [_Z30attention_with_quant_kv_kernelPK6__halfPKhS3_PKfS5_S5_S5_PS_iiiif_param_4];
	ld.param.u64 	%rd19, [_Z30attention_with_quant_kv_kernelPK6__halfPKhS3_PKfS5_S5_S5_PS_iiiif_param_5];
	ld.param.u64 	%rd20, [_Z30attention_with_quant_kv_kernelPK6__halfPKhS3_PKfS5_S5_S5_PS_iiiif_param_6];
	ld.param.u64 	%rd21, [_Z30attention_with_quant_kv_kernelPK6__halfPKhS3_PKfS5_S5_S5_PS_iiiif_param_7];
	ld.param.u32 	%r69, [_Z30attention_with_quant_kv_kernelPK6__halfPKhS3_PKfS5_S5_S5_PS_iiiif_param_8];
	ld.param.u32 	%r66, [_Z30attention_with_quant_kv_kernelPK6__halfPKhS3_PKfS5_S5_S5_PS_iiiif_param_9];
	ld.param.u32 	%r67, [_Z30attention_with_quant_kv_kernelPK6__halfPKhS3_PKfS5_S5_S5_PS_iiiif_param_10];
	ld.param.u32 	%r68, [_Z30attention_with_quant_kv_kernelPK6__halfPKhS3_PKfS5_S5_S5_PS_iiiif_param_11];
	ld.param.f32 	%f57, [_Z30attention_with_quant_kv_kernelPK6__halfPKhS3_PKfS5_S5_S5_PS_iiiif_param_12];
	cvta.to.global.u64 	%rd1, %rd17;
	cvta.to.global.u64 	%rd2, %rd16;
	cvta.to.global.u64 	%rd3, %rd18;
	cvta.to.global.u64 	%rd4, %rd20;
	cvta.to.global.u64 	%rd5, %rd19;
	cvta.to.global.u64 	%rd6, %rd21;
	mov.u32 	%r1, %ctaid.x;
	mov.u32 	%r2, %ctaid.y;
	mov.u32 	%r154, %tid.x;
	setp.ge.s32 	%p1, %r1, %r69;
	setp.ge.s32 	%p2, %r2, %r66;
	or.pred  	%p3, %p1, %p2;
	@%p3 bra 	$L__BB5_60;
	mad.lo.s32 	%r4, %r66, %r1, %r2;
	mul.lo.s32 	%r5, %r4, %r68;
	setp.ge.s32 	%p4, %r154, %r67;
	@%p4 bra 	$L__BB5_29;
	setp.lt.s32 	%p5, %r68, 1;
	mov.u32 	%r6, %ntid.x;
	@%p5 bra 	$L__BB5_27;
	add.s32 	%r73, %r68, -1;
	shr.u32 	%r74, %r73, 1;
	add.s32 	%r75, %r74, 1;
	and.b32  	%r7, %r75, 3;
	and.b32  	%r8, %r75, 2147483644;
	and.b32  	%r9, %r73, 6;
	and.b32  	%r10, %r73, 2;
	cvta.to.global.u64 	%rd7, %rd14;
	cvta.to.global.u64 	%rd8, %rd15;
	shr.u32 	%r76, %r68, 31;
	add.s32 	%r77, %r68, %r76;
	shr.s32 	%r11, %r77, 1;
	mul.lo.s32 	%r12, %r4, %r67;
	mov.u32 	%r144, %r154;
$L__BB5_4:
	setp.lt.u32 	%p7, %r68, 7;
	add.s32 	%r79, %r144, %r12;
	mul.wide.s32 	%rd22, %r79, 4;
	add.s64 	%rd23, %rd7, %rd22;
	ld.global.nc.f32 	%f1, [%rd23];
	add.s64 	%rd24, %rd8, %rd22;
	ld.global.nc.f32 	%f2, [%rd24];
	mul.lo.s32 	%r14, %r79, %r11;
	mov.f32 	%f245, 0f00000000;
	mov.b32 	%r147, 0;
	@%p7 bra 	$L__BB5_15;
	mov.f32 	%f245, 0f00000000;
	mov.b32 	%r147, 0;
	mov.u32 	%r146, %r147;
$L__BB5_6:
	.pragma "nounroll";
	add.s32 	%r81, %r147, %r5;
	mul.wide.s32 	%rd25, %r81, 2;
	add.s64 	%rd9, %rd2, %rd25;
	ld.global.nc.u16 	%rs2, [%rd9];
	// begin inline asm
	{  cvt.f32.f16 %f61, %rs2;}

	// end inline asm
	add.s32 	%r82, %r147, 1;
	setp.ge.s32 	%p8, %r82, %r68;
	mov.f32 	%f241, 0f00000000;
	@%p8 bra 	$L__BB5_8;
	ld.global.nc.u16 	%rs3, [%rd9+2];
	// begin inline asm
	{  cvt.f32.f16 %f241, %rs3;}

	// end inline asm
$L__BB5_8:
	shr.u32 	%r83, %r147, 1;
	add.s32 	%r84, %r83, %r14;
	cvt.s64.s32 	%rd26, %r84;
	add.s64 	%rd10, %rd1, %rd26;
	ld.global.nc.u8 	%rs5, [%rd10];
	cvt.u16.u8 	%rs6, %rs5;
	and.b16  	%rs7, %rs6, 15;
	cvt.rn.f32.u16 	%f66, %rs7;
	fma.rn.f32 	%f67, %f1, %f66, %f2;
	shr.u16 	%rs8, %rs6, 4;
	cvt.rn.f32.u16 	%f68, %rs8;
	fma.rn.f32 	%f69, %f1, %f68, %f2;
	mul.f32 	%f70, %f241, %f69;
	fma.rn.f32 	%f71, %f61, %f67, %f70;
	add.f32 	%f7, %f245, %f71;
	ld.global.nc.u16 	%rs4, [%rd9+4];
	// begin inline asm
	{  cvt.f32.f16 %f64, %rs4;}

	// end inline asm
	add.s32 	%r85, %r147, 3;
	setp.ge.s32 	%p9, %r85, %r68;
	mov.f32 	%f242, 0f00000000;
	@%p9 bra 	$L__BB5_10;
	ld.global.nc.u16 	%rs9, [%rd9+6];
	// begin inline asm
	{  cvt.f32.f16 %f242, %rs9;}

	// end inline asm
$L__BB5_10:
	ld.global.nc.u8 	%rs11, [%rd10+1];
	cvt.u16.u8 	%rs12, %rs11;
	and.b16  	%rs13, %rs12, 15;
	cvt.rn.f32.u16 	%f75, %rs13;
	fma.rn.f32 	%f76, %f1, %f75, %f2;
	shr.u16 	%rs14, %rs12, 4;
	cvt.rn.f32.u16 	%f77, %rs14;
	fma.rn.f32 	%f78, %f1, %f77, %f2;
	mul.f32 	%f79, %f242, %f78;
	fma.rn.f32 	%f80, %f64, %f76, %f79;
	add.f32 	%f11, %f7, %f80;
	ld.global.nc.u16 	%rs10, [%rd9+8];
	// begin inline asm
	{  cvt.f32.f16 %f73, %rs10;}

	// end inline asm
	add.s32 	%r86, %r147, 5;
	setp.ge.s32 	%p10, %r86, %r68;
	mov.f32 	%f243, 0f00000000;
	@%p10 bra 	$L__BB5_12;
	ld.global.nc.u16 	%rs15, [%rd9+10];
	// begin inline asm
	{  cvt.f32.f16 %f243, %rs15;}

	// end inline asm
$L__BB5_12:
	ld.global.nc.u8 	%rs17, [%rd10+2];
	cvt.u16.u8 	%rs18, %rs17;
	and.b16  	%rs19, %rs18, 15;
	cvt.rn.f32.u16 	%f84, %rs19;
	fma.rn.f32 	%f85, %f1, %f84, %f2;
	shr.u16 	%rs20, %rs18, 4;
	cvt.rn.f32.u16 	%f86, %rs20;
	fma.rn.f32 	%f87, %f1, %f86, %f2;
	mul.f32 	%f88, %f243, %f87;
	fma.rn.f32 	%f89, %f73, %f85, %f88;
	add.f32 	%f15, %f11, %f89;
	ld.global.nc.u16 	%rs16, [%rd9+12];
	// begin inline asm
	{  cvt.f32.f16 %f82, %rs16;}

	// end inline asm
	add.s32 	%r87, %r147, 7;
	setp.ge.s32 	%p11, %r87, %r68;
	mov.f32 	%f244, 0f00000000;
	@%p11 bra 	$L__BB5_14;
	ld.global.nc.u16 	%rs21, [%rd9+14];
	// begin inline asm
	{  cvt.f32.f16 %f244, %rs21;}

	// end inline asm
$L__BB5_14:
	ld.global.nc.u8 	%rs22, [%rd10+3];
	cvt.u16.u8 	%rs23, %rs22;
	and.b16  	%rs24, %rs23, 15;
	cvt.rn.f32.u16 	%f91, %rs24;
	fma.rn.f32 	%f92, %f1, %f91, %f2;
	shr.u16 	%rs25, %rs23, 4;
	cvt.rn.f32.u16 	%f93, %rs25;
	fma.rn.f32 	%f94, %f1, %f93, %f2;
	mul.f32 	%f95, %f244, %f94;
	fma.rn.f32 	%f96, %f82, %f92, %f95;
	add.f32 	%f245, %f15, %f96;
	add.s32 	%r147, %r147, 8;
	add.s32 	%r146, %r146, 4;
	setp.ne.s32 	%p12, %r146, %r8;
	@%p12 bra 	$L__BB5_6;
$L__BB5_15:
	setp.eq.s32 	%p13, %r7, 0;
	@%p13 bra 	$L__BB5_26;
	setp.eq.s32 	%p14, %r9, 0;
	@%p14 bra 	$L__BB5_22;
	add.s32 	%r88, %r147, %r5;
	mul.wide.s32 	%rd27, %r88, 2;
	add.s64 	%rd11, %rd2, %rd27;
	ld.global.nc.u16 	%rs26, [%rd11];
	// begin inline asm
	{  cvt.f32.f16 %f98, %rs26;}

	// end inline asm
	add.s32 	%r89, %r147, 1;
	setp.ge.s32 	%p15, %r89, %r68;
	mov.f32 	%f247, 0f00000000;
	@%p15 bra 	$L__BB5_19;
	ld.global.nc.u16 	%rs27, [%rd11+2];
	// begin inline asm
	{  cvt.f32.f16 %f247, %rs27;}

	// end inline asm
$L__BB5_19:
	shr.u32 	%r90, %r147, 1;
	add.s32 	%r91, %r90, %r14;
	cvt.s64.s32 	%rd28, %r91;
	add.s64 	%rd29, %rd1, %rd28;
	ld.global.nc.u8 	%rs29, [%rd29];
	cvt.u16.u8 	%rs30, %rs29;
	and.b16  	%rs31, %rs30, 15;
	cvt.rn.f32.u16 	%f103, %rs31;
	fma.rn.f32 	%f104, %f1, %f103, %f2;
	shr.u16 	%rs32, %rs30, 4;
	cvt.rn.f32.u16 	%f105, %rs32;
	fma.rn.f32 	%f106, %f1, %f105, %f2;
	mul.f32 	%f107, %f247, %f106;
	fma.rn.f32 	%f108, %f98, %f104, %f107;
	add.f32 	%f25, %f245, %f108;
	ld.global.nc.u16 	%rs28, [%rd11+4];
	// begin inline asm
	{  cvt.f32.f16 %f101, %rs28;}

	// end inline asm
	add.s32 	%r92, %r147, 3;
	setp.ge.s32 	%p16, %r92, %r68;
	mov.f32 	%f248, 0f00000000;
	@%p16 bra 	$L__BB5_21;
	ld.global.nc.u16 	%rs33, [%rd11+6];
	// begin inline asm
	{  cvt.f32.f16 %f248, %rs33;}

	// end inline asm
$L__BB5_21:
	add.s32 	%r93, %r147, 2;
	shr.u32 	%r94, %r93, 1;
	add.s32 	%r95, %r94, %r14;
	cvt.s64.s32 	%rd30, %r95;
	add.s64 	%rd31, %rd1, %rd30;
	ld.global.nc.u8 	%rs34, [%rd31];
	cvt.u16.u8 	%rs35, %rs34;
	and.b16  	%rs36, %rs35, 15;
	cvt.rn.f32.u16 	%f110, %rs36;
	fma.rn.f32 	%f111, %f1, %f110, %f2;
	shr.u16 	%rs37, %rs35, 4;
	cvt.rn.f32.u16 	%f112, %rs37;
	fma.rn.f32 	%f113, %f1, %f112, %f2;
	mul.f32 	%f114, %f248, %f113;
	fma.rn.f32 	%f115, %f101, %f111, %f114;
	add.f32 	%f245, %f25, %f115;
	add.s32 	%r147, %r147, 4;
$L__BB5_22:
	setp.ne.s32 	%p17, %r10, 0;
	@%p17 bra 	$L__BB5_26;
	add.s32 	%r96, %r147, %r5;
	mul.wide.s32 	%rd32, %r96, 2;
	add.s64 	%rd12, %rd2, %rd32;
	ld.global.nc.u16 	%rs38, [%rd12];
	// begin inline asm
	{  cvt.f32.f16 %f116, %rs38;}

	// end inline asm
	add.s32 	%r97, %r147, 1;
	setp.ge.s32 	%p18, %r97, %r68;
	mov.f32 	%f251, 0f00000000;
	@%p18 bra 	$L__BB5_25;
	ld.global.nc.u16 	%rs39, [%rd12+2];
	// begin inline asm
	{  cvt.f32.f16 %f251, %rs39;}

	// end inline asm
$L__BB5_25:
	shr.u32 	%r98, %r147, 1;
	add.s32 	%r99, %r98, %r14;
	cvt.s64.s32 	%rd33, %r99;
	add.s64 	%rd34, %rd1, %rd33;
	ld.global.nc.u8 	%rs40, [%rd34];
	cvt.u16.u8 	%rs41, %rs40;
	and.b16  	%rs42, %rs41, 15;
	cvt.rn.f32.u16 	%f119, %rs42;
	fma.rn.f32 	%f120, %f1, %f119, %f2;
	shr.u16 	%rs43, %rs41, 4;
	cvt.rn.f32.u16 	%f121, %rs43;
	fma.rn.f32 	%f122, %f1, %f121, %f2;
	mul.f32 	%f123, %f251, %f122;
	fma.rn.f32 	%f124, %f116, %f120, %f123;
	add.f32 	%f245, %f245, %f124;
$L__BB5_26:
	mul.f32 	%f125, %f57, %f245;
	shl.b32 	%r100, %r144, 2;
	mov.u32 	%r101, smem;
	add.s32 	%r102, %r101, %r100;
	st.shared.f32 	[%r102], %f125;
	add.s32 	%r144, %r144, %r6;
	setp.lt.s32 	%p19, %r144, %r67;
	@%p19 bra 	$L__BB5_4;
	bra.uni 	$L__BB5_29;
$L__BB5_27:
	mul.f32 	%f37, %f57, 0f00000000;
	mov.u32 	%r71, smem;
	mov.u32 	%r149, %r154;
$L__BB5_28:
	shl.b32 	%r70, %r149, 2;
	add.s32 	%r72, %r71, %r70;
	st.shared.f32 	[%r72], %f37;
	add.s32 	%r149, %r149, %r6;
	setp.lt.s32 	%p6, %r149, %r67;
	@%p6 bra 	$L__BB5_28;
$L__BB5_29:
	setp.ge.s32 	%p20, %r154, %r67;
	bar.sync 	0;
	mov.b32 	%r151, -803929351;
	@%p20 bra 	$L__BB5_33;
	mov.f32 	%f253, 0fD01502F9;
	mov.u32 	%r25, %ntid.x;
	mov.u32 	%r105, smem;
	mov.u32 	%r150, %r154;
$L__BB5_31:
	shl.b32 	%r104, %r150, 2;
	add.s32 	%r106, %r105, %r104;
	ld.shared.f32 	%f127, [%r106];
	max.f32 	%f253, %f253, %f127;
	add.s32 	%r150, %r150, %r25;
	setp.lt.s32 	%p21, %r150, %r67;
	@%p21 bra 	$L__BB5_31;
	mov.b32 	%r151, %f253;
$L__BB5_33:
	setp.ne.s32 	%p22, %r154, 0;
	@%p22 bra 	$L__BB5_35;
	mov.b32 	%r107, -803929351;
	st.shared.u32 	[_ZZ30attention_with_quant_kv_kernelPK6__halfPKhS3_PKfS5_S5_S5_PS_iiiifE10shared_max], %r107;
$L__BB5_35:
	setp.ge.s32 	%p23, %r154, %r67;
	bar.sync 	0;
	atom.shared.max.s32 	%r108, [_ZZ30attention_with_quant_kv_kernelPK6__halfPKhS3_PKfS5_S5_S5_PS_iiiifE10shared_max], %r151;
	bar.sync 	0;
	mov.f32 	%f255, 0f00000000;
	@%p23 bra 	$L__BB5_38;
	ld.shared.f32 	%f40, [_ZZ30attention_with_quant_kv_kernelPK6__halfPKhS3_PKfS5_S5_S5_PS_iiiifE10shared_max];
	mov.f32 	%f255, 0f00000000;
	mov.u32 	%r30, %ntid.x;
	mov.u32 	%r110, smem;
	mov.u32 	%r152, %r154;
$L__BB5_37:
	shl.b32 	%r109, %r152, 2;
	add.s32 	%r111, %r110, %r109;
	ld.shared.f32 	%f130, [%r111];
	sub.f32 	%f131, %f130, %f40;
	fma.rn.f32 	%f132, %f131, 0f3BBB989D, 0f3F000000;
	cvt.sat.f32.f32 	%f133, %f132;
	mov.f32 	%f134, 0f4B400001;
	mov.f32 	%f135, 0f437C0000;
	fma.rm.f32 	%f136, %f133, %f135, %f134;
	add.f32 	%f137, %f136, 0fCB40007F;
	neg.f32 	%f138, %f137;
	fma.rn.f32 	%f139, %f131, 0f3FB8AA3B, %f138;
	fma.rn.f32 	%f140, %f131, 0f32A57060, %f139;
	mov.b32 	%r112, %f136;
	shl.b32 	%r113, %r112, 23;
	mov.b32 	%f141, %r113;
	ex2.approx.ftz.f32 	%f142, %f140;
	mul.f32 	%f143, %f142, %f141;
	st.shared.f32 	[%r111], %f143;
	add.f32 	%f255, %f255, %f143;
	add.s32 	%r152, %r152, %r30;
	setp.lt.s32 	%p24, %r152, %r67;
	@%p24 bra 	$L__BB5_37;
$L__BB5_38:
	setp.ne.s32 	%p25, %r154, 0;
	@%p25 bra 	$L__BB5_40;
	mov.b32 	%r114, 0;
	st.shared.u32 	[_ZZ30attention_with_quant_kv_kernelPK6__halfPKhS3_PKfS5_S5_S5_PS_iiiifE10shared_sum], %r114;
$L__BB5_40:
	setp.ge.s32 	%p26, %r154, %r67;
	bar.sync 	0;
	atom.shared.add.f32 	%f144, [_ZZ30attention_with_quant_kv_kernelPK6__halfPKhS3_PKfS5_S5_S5_PS_iiiifE10shared_sum], %f255;
	bar.sync 	0;
	@%p26 bra 	$L__BB5_43;
	ld.shared.f32 	%f44, [_ZZ30attention_with_quant_kv_kernelPK6__halfPKhS3_PKfS5_S5_S5_PS_iiiifE10shared_sum];
	mov.u32 	%r33, %ntid.x;
	mov.u32 	%r116, smem;
	mov.u32 	%r153, %r154;
$L__BB5_42:
	shl.b32 	%r115, %r153, 2;
	add.s32 	%r117, %r116, %r115;
	ld.shared.f32 	%f145, [%r117];
	div.rn.f32 	%f146, %f145, %f44;
	st.shared.f32 	[%r117], %f146;
	add.s32 	%r153, %r153, %r33;
	setp.lt.s32 	%p27, %r153, %r67;
	@%p27 bra 	$L__BB5_42;
$L__BB5_43:
	bar.sync 	0;
	setp.ge.s32 	%p28, %r154, %r68;
	@%p28 bra 	$L__BB5_60;
	setp.gt.s32 	%p29, %r67, 0;
	mul.lo.s32 	%r36, %r4, %r67;
	shr.u32 	%r118, %r68, 31;
	add.s32 	%r119, %r68, %r118;
	shr.s32 	%r37, %r119, 1;
	mov.u32 	%r38, %ntid.x;
	@%p29 bra 	$L__BB5_47;
	mov.f32 	%f147, 0f00000000;
	// begin inline asm
	{  cvt.rn.f16.f32 %rs44, %f147;}

	// end inline asm
$L__BB5_46:
	add.s32 	%r120, %r154, %r5;
	mul.wide.s32 	%rd35, %r120, 2;
	add.s64 	%rd36, %rd6, %rd35;
	st.global.u16 	[%rd36], %rs44;
	add.s32 	%r154, %r154, %r38;
	setp.lt.s32 	%p30, %r154, %r68;
	@%p30 bra 	$L__BB5_46;
	bra.uni 	$L__BB5_60;
$L__BB5_47:
	and.b32  	%r39, %r67, 7;
	and.b32  	%r40, %r67, 3;
	and.b32  	%r41, %r67, 2147483640;
	and.b32  	%r42, %r67, 1;
	neg.s32 	%r43, %r41;
	mul.lo.s32 	%r121, %r37, %r67;
	mul.lo.s32 	%r44, %r121, %r4;
	shl.b32 	%r45, %r37, 3;
	add.s64 	%rd13, %rd4, 16;
	cvt.s64.s32 	%rd64, %r37;
$L__BB5_48:
	setp.lt.u32 	%p31, %r67, 8;
	shr.u32 	%r123, %r154, 31;
	add.s32 	%r124, %r154, %r123;
	shr.s32 	%r47, %r124, 1;
	and.b32  	%r48, %r154, 1;
	mov.f32 	%f263, 0f00000000;
	mov.b32 	%r160, 0;
	@%p31 bra 	$L__BB5_51;
	add.s32 	%r155, %r44, %r47;
	mov.u32 	%r126, smem;
	add.s32 	%r156, %r126, 16;
	mov.f32 	%f263, 0f00000000;
	mov.u32 	%r157, %r36;
	mov.u32 	%r158, %r43;
$L__BB5_50:
	.pragma "nounroll";
	setp.eq.s32 	%p32, %r48, 0;
	mul.wide.s32 	%rd37, %r157, 4;
	add.s64 	%rd38, %rd5, %rd37;
	add.s64 	%rd39, %rd13, %rd37;
	ld.global.nc.f32 	%f151, [%rd38];
	ld.global.nc.f32 	%f152, [%rd39+-16];
	cvt.s64.s32 	%rd40, %r155;
	add.s64 	%rd41, %rd3, %rd40;
	ld.global.nc.u8 	%rs45, [%rd41];
	cvt.u16.u8 	%rs46, %rs45;
	and.b16  	%rs47, %rs46, 15;
	shr.u16 	%rs48, %rs46, 4;
	selp.b16 	%rs49, %rs47, %rs48, %p32;
	cvt.rn.f32.u16 	%f153, %rs49;
	fma.rn.f32 	%f154, %f151, %f153, %f152;
	ld.shared.v4.f32 	{%f155, %f156, %f157, %f158}, [%r156+-16];
	fma.rn.f32 	%f159, %f155, %f154, %f263;
	ld.global.nc.f32 	%f160, [%rd38+4];
	ld.global.nc.f32 	%f161, [%rd39+-12];
	cvt.s64.s32 	%rd42, %r37;
	add.s64 	%rd43, %rd41, %rd42;
	ld.global.nc.u8 	%rs50, [%rd43];
	cvt.u16.u8 	%rs51, %rs50;
	and.b16  	%rs52, %rs51, 15;
	shr.u16 	%rs53, %rs51, 4;
	selp.b16 	%rs54, %rs52, %rs53, %p32;
	cvt.rn.f32.u16 	%f162, %rs54;
	fma.rn.f32 	%f163, %f160, %f162, %f161;
	fma.rn.f32 	%f164, %f156, %f163, %f159;
	ld.global.nc.f32 	%f165, [%rd38+8];
	ld.global.nc.f32 	%f166, [%rd39+-8];
	add.s64 	%rd44, %rd43, %rd42;
	ld.global.nc.u8 	%rs55, [%rd44];
	cvt.u16.u8 	%rs56, %rs55;
	and.b16  	%rs57, %rs56, 15;
	shr.u16 	%rs58, %rs56, 4;
	selp.b16 	%rs59, %rs57, %rs58, %p32;
	cvt.rn.f32.u16 	%f167, %rs59;
	fma.rn.f32 	%f168, %f165, %f167, %f166;
	fma.rn.f32 	%f169, %f157, %f168, %f164;
	ld.global.nc.f32 	%f170, [%rd38+12];
	ld.global.nc.f32 	%f171, [%rd39+-4];
	add.s64 	%rd45, %rd44, %rd42;
	ld.global.nc.u8 	%rs60, [%rd45];
	cvt.u16.u8 	%rs61, %rs60;
	and.b16  	%rs62, %rs61, 15;
	shr.u16 	%rs63, %rs61, 4;
	selp.b16 	%rs64, %rs62, %rs63, %p32;
	cvt.rn.f32.u16 	%f172, %rs64;
	fma.rn.f32 	%f173, %f170, %f172, %f171;
	fma.rn.f32 	%f174, %f158, %f173, %f169;
	ld.global.nc.f32 	%f175, [%rd38+16];
	ld.global.nc.f32 	%f176, [%rd39];
	add.s64 	%rd46, %rd45, %rd42;
	ld.global.nc.u8 	%rs65, [%rd46];
	cvt.u16.u8 	%rs66, %rs65;
	and.b16  	%rs67, %rs66, 15;
	shr.u16 	%rs68, %rs66, 4;
	selp.b16 	%rs69, %rs67, %rs68, %p32;
	cvt.rn.f32.u16 	%f177, %rs69;
	fma.rn.f32 	%f178, %f175, %f177, %f176;
	ld.shared.v4.f32 	{%f179, %f180, %f181, %f182}, [%r156];
	fma.rn.f32 	%f183, %f179, %f178, %f174;
	ld.global.nc.f32 	%f184, [%rd38+20];
	ld.global.nc.f32 	%f185, [%rd39+4];
	add.s64 	%rd47, %rd46, %rd42;
	ld.global.nc.u8 	%rs70, [%rd47];
	cvt.u16.u8 	%rs71, %rs70;
	and.b16  	%rs72, %rs71, 15;
	shr.u16 	%rs73, %rs71, 4;
	selp.b16 	%rs74, %rs72, %rs73, %p32;
	cvt.rn.f32.u16 	%f186, %rs74;
	fma.rn.f32 	%f187, %f184, %f186, %f185;
	fma.rn.f32 	%f188, %f180, %f187, %f183;
	ld.global.nc.f32 	%f189, [%rd38+24];
	ld.global.nc.f32 	%f190, [%rd39+8];
	add.s64 	%rd48, %rd47, %rd42;
	ld.global.nc.u8 	%rs75, [%rd48];
	cvt.u16.u8 	%rs76, %rs75;
	and.b16  	%rs77, %rs76, 15;
	shr.u16 	%rs78, %rs76, 4;
	selp.b16 	%rs79, %rs77, %rs78, %p32;
	cvt.rn.f32.u16 	%f191, %rs79;
	fma.rn.f32 	%f192, %f189, %f191, %f190;
	fma.rn.f32 	%f193, %f181, %f192, %f188;
	ld.global.nc.f32 	%f194, [%rd38+28];
	ld.global.nc.f32 	%f195, [%rd39+12];
	add.s64 	%rd49, %rd48, %rd42;
	ld.global.nc.u8 	%rs80, [%rd49];
	cvt.u16.u8 	%rs81, %rs80;
	and.b16  	%rs82, %rs81, 15;
	shr.u16 	%rs83, %rs81, 4;
	selp.b16 	%rs84, %rs82, %rs83, %p32;
	cvt.rn.f32.u16 	%f196, %rs84;
	fma.rn.f32 	%f197, %f194, %f196, %f195;
	fma.rn.f32 	%f263, %f182, %f197, %f193;
	add.s32 	%r158, %r158, 8;
	add.s32 	%r157, %r157, 8;
	add.s32 	%r156, %r156, 32;
	add.s32 	%r155, %r155, %r45;
	setp.ne.s32 	%p33, %r158, 0;
	mov.u32 	%r160, %r41;
	@%p33 bra 	$L__BB5_50;
$L__BB5_51:
	setp.eq.s32 	%p34, %r39, 0;
	@%p34 bra 	$L__BB5_59;
	add.s32 	%r127, %r39, -1;
	setp.lt.u32 	%p35, %r127, 3;
	@%p35 bra 	$L__BB5_54;
	setp.eq.s32 	%p36, %r48, 0;
	add.s32 	%r128, %r160, %r36;
	mul.wide.s32 	%rd50, %r128, 4;
	add.s64 	%rd51, %rd5, %rd50;
	ld.global.nc.f32 	%f199, [%rd51];
	add.s64 	%rd52, %rd4, %rd50;
	ld.global.nc.f32 	%f200, [%rd52];
	mad.lo.s32 	%r129, %r128, %r37, %r47;
	cvt.s64.s32 	%rd53, %r129;
	add.s64 	%rd54, %rd3, %rd53;
	ld.global.nc.u8 	%rs85, [%rd54];
	cvt.u16.u8 	%rs86, %rs85;
	and.b16  	%rs87, %rs86, 15;
	shr.u16 	%rs88, %rs86, 4;
	selp.b16 	%rs89, %rs87, %rs88, %p36;
	cvt.rn.f32.u16 	%f201, %rs89;
	fma.rn.f32 	%f202, %f199, %f201, %f200;
	shl.b32 	%r130, %r160, 2;
	mov.u32 	%r131, smem;
	add.s32 	%r132, %r131, %r130;
	ld.shared.f32 	%f203, [%r132];
	fma.rn.f32 	%f204, %f203, %f202, %f263;
	ld.global.nc.f32 	%f205, [%rd51+4];
	ld.global.nc.f32 	%f206, [%rd52+4];
	cvt.s64.s32 	%rd55, %r37;
	add.s64 	%rd56, %rd54, %rd55;
	ld.global.nc.u8 	%rs90, [%rd56];
	cvt.u16.u8 	%rs91, %rs90;
	and.b16  	%rs92, %rs91, 15;
	shr.u16 	%rs93, %rs91, 4;
	selp.b16 	%rs94, %rs92, %rs93, %p36;
	cvt.rn.f32.u16 	%f207, %rs94;
	fma.rn.f32 	%f208, %f205, %f207, %f206;
	ld.shared.f32 	%f209, [%r132+4];
	fma.rn.f32 	%f210, %f209, %f208, %f204;
	ld.global.nc.f32 	%f211, [%rd51+8];
	ld.global.nc.f32 	%f212, [%rd52+8];
	add.s64 	%rd57, %rd56, %rd55;
	ld.global.nc.u8 	%rs95, [%rd57];
	cvt.u16.u8 	%rs96, %rs95;
	and.b16  	%rs97, %rs96, 15;
	shr.u16 	%rs98, %rs96, 4;
	selp.b16 	%rs99, %rs97, %rs98, %p36;
	cvt.rn.f32.u16 	%f213, %rs99;
	fma.rn.f32 	%f214, %f211, %f213, %f212;
	ld.shared.f32 	%f215, [%r132+8];
	fma.rn.f32 	%f216, %f215, %f214, %f210;
	ld.global.nc.f32 	%f217, [%rd51+12];
	ld.global.nc.f32 	%f218, [%rd52+12];
	add.s64 	%rd58, %rd57, %rd55;
	ld.global.nc.u8 	%rs100, [%rd58];
	cvt.u16.u8 	%rs101, %rs100;
	and.b16  	%rs102, %rs101, 15;
	shr.u16 	%rs103, %rs101, 4;
	selp.b16 	%rs104, %rs102, %rs103, %p36;
	cvt.rn.f32.u16 	%f219, %rs104;
	fma.rn.f32 	%f220, %f217, %f219, %f218;
	ld.shared.f32 	%f221, [%r132+12];
	fma.rn.f32 	%f263, %f221, %f220, %f216;
	add.s32 	%r160, %r160, 4;
$L__BB5_54:
	setp.eq.s32 	%p37, %r40, 0;
	@%p37 bra 	$L__BB5_59;
	setp.eq.s32 	%p38, %r40, 1;
	@%p38 bra 	$L__BB5_57;
	setp.eq.s32 	%p39, %r48, 0;
	add.s32 	%r133, %r160, %r36;
	mul.wide.s32 	%rd59, %r133, 4;
	add.s64 	%rd60, %rd5, %rd59;
	ld.global.nc.f32 	%f223, [%rd60];
	add.s64 	%rd61, %rd4, %rd59;
	ld.global.nc.f32 	%f224, [%rd61];
	mad.lo.s32 	%r134, %r133, %r37, %r47;
	cvt.s64.s32 	%rd62, %r134;
	add.s64 	%rd63, %rd3, %rd62;
	ld.global.nc.u8 	%rs105, [%rd63];
	cvt.u16.u8 	%rs106, %rs105;
	and.b16  	%rs107, %rs106, 15;
	shr.u16 	%rs108, %rs106, 4;
	selp.b16 	%rs109, %rs107, %rs108, %p39;
	cvt.rn.f32.u16 	%f225, %rs109;
	fma.rn.f32 	%f226, %f223, %f225, %f224;
	shl.b32 	%r135, %r160, 2;
	mov.u32 	%r136, smem;
	add.s32 	%r137, %r136, %r135;
	ld.shared.f32 	%f227, [%r137];
	fma.rn.f32 	%f228, %f227, %f226, %f263;
	ld.global.nc.f32 	%f229, [%rd60+4];
	ld.global.nc.f32 	%f230, [%rd61+4];
	add.s64 	%rd65, %rd63, %rd64;
	ld.global.nc.u8 	%rs110, [%rd65];
	cvt.u16.u8 	%rs111, %rs110;
	and.b16  	%rs112, %rs111, 15;
	shr.u16 	%rs113, %rs111, 4;
	selp.b16 	%rs114, %rs112, %rs113, %p39;
	cvt.rn.f32.u16 	%f231, %rs114;
	fma.rn.f32 	%f232, %f229, %f231, %f230;
	ld.shared.f32 	%f233, [%r137+4];
	fma.rn.f32 	%f263, %f233, %f232, %f228;
	add.s32 	%r160, %r160, 2;
$L__BB5_57:
	setp.eq.s32 	%p40, %r42, 0;
	@%p40 bra 	$L__BB5_59;
	setp.eq.s32 	%p41, %r48, 0;
	add.s32 	%r138, %r160, %r36;
	mul.wide.s32 	%rd66, %r138, 4;
	add.s64 	%rd67, %rd5, %rd66;
	ld.global.nc.f32 	%f234, [%rd67];
	add.s64 	%rd68, %rd4, %rd66;
	ld.global.nc.f32 	%f235, [%rd68];
	mad.lo.s32 	%r139, %r138, %r37, %r47;
	cvt.s64.s32 	%rd69, %r139;
	add.s64 	%rd70, %rd3, %rd69;
	ld.global.nc.u8 	%rs115, [%rd70];
	cvt.u16.u8 	%rs116, %rs115;
	and.b16  	%rs117, %rs116, 15;
	shr.u16 	%rs118, %rs116, 4;
	selp.b16 	%rs119, %rs117, %rs118, %p41;
	cvt.rn.f32.u16 	%f236, %rs119;
	fma.rn.f32 	%f237, %f234, %f236, %f235;
	shl.b32 	%r140, %r160, 2;
	mov.u32 	%r141, smem;
	add.s32 	%r142, %r141, %r140;
	ld.shared.f32 	%f238, [%r142];
	fma.rn.f32 	%f263, %f238, %f237, %f263;
$L__BB5_59:
	// begin inline asm
	{  cvt.rn.f16.f32 %rs120, %f263;}

	// end inline asm
	add.s32 	%r143, %r154, %r5;
	mul.wide.s32 	%rd71, %r143, 2;
	add.s64 	%rd72, %rd6, %rd71;
	st.global.u16 	[%rd72], %rs120;
	add.s32 	%r154, %r154, %r38;
	setp.lt.s32 	%p42, %r154, %r68;
	@%p42 bra 	$L__BB5_48;
$L__BB5_60:
	ret;

}
	// .globl	tenpak_gemm_g8_kernel
.visible .entry tenpak_gemm_g8_kernel(
	.param .u64 .ptr .align 1 tenpak_gemm_g8_kernel_param_0,
	.param .u64 .ptr .align 1 tenpak_gemm_g8_kernel_param_1,
	.param .u64 .ptr .align 1 tenpak_gemm_g8_kernel_param_2,
	.param .u64 .ptr .align 1 tenpak_gemm_g8_kernel_param_3,
	.param .u64 .ptr .align 1 tenpak_gemm_g8_kernel_param_4,
	.param .u32 tenpak_gemm_g8_kernel_param_5,
	.param .u32 tenpak_gemm_g8_kernel_param_6,
	.param .u32 tenpak_gemm_g8_kernel_param_7
)
{
	.reg .pred 	%p<9>;
	.reg .b16 	%rs<16>;
	.reg .b32 	%r<72>;
	.reg .b32 	%f<58>;
	.reg .b64 	%rd<32>;

	ld.param.u64 	%rd11, [tenpak_gemm_g8_kernel_param_0];
	ld.param.u64 	%rd12, [tenpak_gemm_g8_kernel_param_1];
	ld.param.u64 	%rd13, [tenpak_gemm_g8_kernel_param_2];
	ld.param.u64 	%rd14, [tenpak_gemm_g8_kernel_param_3];
	ld.param.u64 	%rd10, [tenpak_gemm_g8_kernel_param_4];
	ld.param.u32 	%r26, [tenpak_gemm_g8_kernel_param_5];
	ld.param.u32 	%r24, [tenpak_gemm_g8_kernel_param_6];
	ld.param.u32 	%r25, [tenpak_gemm_g8_kernel_param_7];
	cvta.to.global.u64 	%rd1, %rd11;
	cvta.to.global.u64 	%rd2, %rd12;
	cvta.to.global.u64 	%rd3, %rd14;
	cvta.to.global.u64 	%rd4, %rd13;
	mov.u32 	%r27, %ctaid.y;
	mov.u32 	%r28, %ntid.y;
	mov.u32 	%r29, %tid.y;
	mad.lo.s32 	%r1, %r27, %r28, %r29;
	mov.u32 	%r30, %ctaid.x;
	mov.u32 	%r31, %ntid.x;
	mov.u32 	%r32, %tid.x;
	mad.lo.s32 	%r2, %r30, %r31, %r32;
	setp.ge.s32 	%p1, %r1, %r26;
	setp.ge.s32 	%p2, %r2, %r24;
	or.pred  	%p3, %p1, %p2;
	@%p3 bra 	$L__BB6_10;
	shr.s32 	%r33, %r25, 31;
	shr.u32 	%r34, %r33, 29;
	add.s32 	%r35, %r25, %r34;
	shr.s32 	%r3, %r35, 3;
	setp.lt.s32 	%p4, %r25, 8;
	mov.f32 	%f55, 0f00000000;
	@%p4 bra 	$L__BB6_4;
	mul.lo.s32 	%r66, %r3, %r2;
	shr.u32 	%r36, %r25, 1;
	mul.lo.s32 	%r67, %r36, %r2;
	mul.lo.s32 	%r37, %r25, %r1;
	neg.s32 	%r68, %r3;
	mul.wide.u32 	%rd15, %r37, 2;
	add.s64 	%rd16, %rd15, %rd1;
	add.s64 	%rd31, %rd16, 8;
	mov.f32 	%f55, 0f00000000;
$L__BB6_3:
	cvt.s64.s32 	%rd17, %r67;
	add.s64 	%rd18, %rd2, %rd17;
	mul.wide.s32 	%rd19, %r66, 4;
	add.s64 	%rd20, %rd4, %rd19;
	add.s64 	%rd21, %rd3, %rd19;
	ld.global.nc.u32 	%r38, [%rd18];
	ld.global.nc.f32 	%f21, [%rd21];
	ld.global.nc.f32 	%f22, [%rd20];
	and.b32  	%r39, %r38, 15;
	cvt.rn.f32.u32 	%f23, %r39;
	fma.rn.f32 	%f24, %f22, %f23, %f21;
	ld.global.nc.u16 	%rs2, [%rd31+-8];
	// begin inline asm
	{  cvt.f32.f16 %f13, %rs2;}

	// end inline asm
	fma.rn.f32 	%f25, %f24, %f13, %f55;
	shr.u32 	%r40, %r38, 4;
	and.b32  	%r41, %r40, 15;
	cvt.rn.f32.u32 	%f26, %r41;
	fma.rn.f32 	%f27, %f22, %f26, %f21;
	ld.global.nc.u16 	%rs3, [%rd31+-6];
	// begin inline asm
	{  cvt.f32.f16 %f14, %rs3;}

	// end inline asm
	fma.rn.f32 	%f28, %f27, %f14, %f25;
	shr.u32 	%r42, %r38, 8;
	and.b32  	%r43, %r42, 15;
	cvt.rn.f32.u32 	%f29, %r43;
	fma.rn.f32 	%f30, %f22, %f29, %f21;
	ld.global.nc.u16 	%rs4, [%rd31+-4];
	// begin inline asm
	{  cvt.f32.f16 %f15, %rs4;}

	// end inline asm
	fma.rn.f32 	%f31, %f30, %f15, %f28;
	shr.u32 	%r44, %r38, 12;
	and.b32  	%r45, %r44, 15;
	cvt.rn.f32.u32 	%f32, %r45;
	fma.rn.f32 	%f33, %f22, %f32, %f21;
	ld.global.nc.u16 	%rs5, [%rd31+-2];
	// begin inline asm
	{  cvt.f32.f16 %f16, %rs5;}

	// end inline asm
	fma.rn.f32 	%f34, %f33, %f16, %f31;
	shr.u32 	%r46, %r38, 16;
	and.b32  	%r47, %r46, 15;
	cvt.rn.f32.u32 	%f35, %r47;
	fma.rn.f32 	%f36, %f22, %f35, %f21;
	ld.global.nc.u16 	%rs6, [%rd31];
	// begin inline asm
	{  cvt.f32.f16 %f17, %rs6;}

	// end inline asm
	fma.rn.f32 	%f37, %f36, %f17, %f34;
	shr.u32 	%r48, %r38, 20;
	and.b32  	%r49, %r48, 15;
	cvt.rn.f32.u32 	%f38, %r49;
	fma.rn.f32 	%f39, %f22, %f38, %f21;
	ld.global.nc.u16 	%rs7, [%rd31+2];
	// begin inline asm
	{  cvt.f32.f16 %f18, %rs7;}

	// end inline asm
	fma.rn.f32 	%f40, %f39, %f18, %f37;
	shr.u32 	%r50, %r38, 24;
	and.b32  	%r51, %r50, 15;
	cvt.rn.f32.u32 	%f41, %r51;
	fma.rn.f32 	%f42, %f22, %f41, %f21;
	ld.global.nc.u16 	%rs8, [%rd31+4];
	// begin inline asm
	{  cvt.f32.f16 %f19, %rs8;}

	// end inline asm
	fma.rn.f32 	%f43, %f42, %f19, %f40;
	shr.u32 	%r52, %r38, 28;
	cvt.rn.f32.u32 	%f44, %r52;
	fma.rn.f32 	%f45, %f22, %f44, %f21;
	ld.global.nc.u16 	%rs9, [%rd31+6];
	// begin inline asm
	{  cvt.f32.f16 %f20, %rs9;}

	// end inline asm
	fma.rn.f32 	%f55, %f45, %f20, %f43;
	add.s32 	%r68, %r68, 1;
	setp.ne.s32 	%p5, %r68, 0;
	add.s32 	%r67, %r67, 4;
	add.s32 	%r66, %r66, 1;
	add.s64 	%rd31, %rd31, 16;
	@%p5 bra 	$L__BB6_3;
$L__BB6_4:
	and.b32  	%r56, %r35, -8;
	sub.s32 	%r13, %r25, %r56;
	setp.lt.s32 	%p6, %r13, 1;
	@%p6 bra 	$L__BB6_9;
	mad.lo.s32 	%r58, %r2, %r3, %r2;
	add.s32 	%r59, %r58, %r3;
	mul.wide.s32 	%rd22, %r59, 4;
	add.s64 	%rd23, %rd4, %rd22;
	ld.global.nc.f32 	%f4, [%rd23];
	add.s64 	%rd24, %rd3, %rd22;
	ld.global.nc.f32 	%f5, [%rd24];
	shl.b32 	%r69, %r3, 3;
	shr.u32 	%r60, %r25, 31;
	add.s32 	%r61, %r25, %r60;
	shr.s32 	%r62, %r61, 1;
	mul.lo.s32 	%r15, %r62, %r2;
	add.s32 	%r16, %r13, -1;
	add.s64 	%rd8, %rd1, 2;
	mad.lo.s32 	%r70, %r25, %r1, %r69;
	mov.b32 	%r71, 0;
$L__BB6_6:
	mul.wide.s32 	%rd25, %r70, 2;
	add.s64 	%rd9, %rd8, %rd25;
	shr.s32 	%r63, %r69, 1;
	add.s32 	%r64, %r63, %r15;
	cvt.s64.s32 	%rd26, %r64;
	add.s64 	%rd27, %rd2, %rd26;
	ld.global.nc.u8 	%rs11, [%rd27];
	cvt.u16.u8 	%rs1, %rs11;
	and.b16  	%rs12, %rs1, 15;
	cvt.rn.f32.u16 	%f47, %rs12;
	fma.rn.f32 	%f48, %f4, %f47, %f5;
	ld.global.nc.u16 	%rs10, [%rd9+-2];
	// begin inline asm
	{  cvt.f32.f16 %f46, %rs10;}

	// end inline asm
	fma.rn.f32 	%f55, %f46, %f48, %f55;
	setp.ge.s32 	%p7, %r71, %r16;
	@%p7 bra 	$L__BB6_8;
	shr.u16 	%rs14, %rs1, 4;
	cvt.rn.f32.u16 	%f50, %rs14;
	fma.rn.f32 	%f51, %f4, %f50, %f5;
	ld.global.nc.u16 	%rs13, [%rd9];
	// begin inline asm
	{  cvt.f32.f16 %f49, %rs13;}

	// end inline asm
	fma.rn.f32 	%f55, %f51, %f49, %f55;
$L__BB6_8:
	add.s32 	%r71, %r71, 2;
	add.s32 	%r70, %r70, 2;
	add.s32 	%r69, %r69, 2;
	setp.lt.s32 	%p8, %r71, %r13;
	@%p8 bra 	$L__BB6_6;
$L__BB6_9:
	// begin inline asm
	{  cvt.rn.f16.f32 %rs15, %f55;}

	// end inline asm
	mad.lo.s32 	%r65, %r24, %r1, %r2;
	cvta.to.global.u64 	%rd28, %rd10;
	mul.wide.s32 	%rd29, %r65, 2;
	add.s64 	%rd30, %rd28, %rd29;
	st.global.u16 	[%rd30], %rs15;
$L__BB6_10:
	ret;

}
	// .globl	tenpak_gemm_g8_tiled_kernel
.visible .entry tenpak_gemm_g8_tiled_kernel(
	.param .u64 .ptr .align 1 tenpak_gemm_g8_tiled_kernel_param_0,
	.param .u64 .ptr .align 1 tenpak_gemm_g8_tiled_kernel_param_1,
	.param .u64 .ptr .align 1 tenpak_gemm_g8_tiled_kernel_param_2,
	.param .u64 .ptr .align 1 tenpak_gemm_g8_tiled_kernel_param_3,
	.param .u64 .ptr .align 1 tenpak_gemm_g8_tiled_kernel_param_4,
	.param .u32 tenpak_gemm_g8_tiled_kernel_param_5,
	.param .u32 tenpak_gemm_g8_tiled_kernel_param_6,
	.param .u32 tenpak_gemm_g8_tiled_kernel_param_7
)
{
	.reg .pred 	%p<20>;
	.reg .b16 	%rs<12>;
	.reg .b32 	%r<80>;
	.reg .b32 	%f<47>;
	.reg .b64 	%rd<25>;
	// demoted variable
	.shared .align 2 .b8 _ZZ27tenpak_gemm_g8_tiled_kernelE2Xs[4224];
	ld.param.u32 	%r29, [tenpak_gemm_g8_tiled_kernel_param_5];
	ld.param.u32 	%r31, [tenpak_gemm_g8_tiled_kernel_param_7];
	mov.u32 	%r32, %ctaid.x;
	mov.u32 	%r33, %ctaid.y;
	mov.u32 	%r1, %tid.x;
	mov.u32 	%r2, %tid.y;
	shl.b32 	%r3, %r33, 6;
	add.s32 	%r4, %r3, %r2;
	shl.b32 	%r34, %r32, 6;
	add.s32 	%r5, %r34, %r1;
	setp.lt.s32 	%p2, %r31, 1;
	mov.f32 	%f45, 0f00000000;
	@%p2 bra 	$L__BB7_15;
	ld.param.u32 	%r70, [tenpak_gemm_g8_tiled_kernel_param_6];
	ld.param.u64 	%rd23, [tenpak_gemm_g8_tiled_kernel_param_3];
	ld.param.u64 	%rd22, [tenpak_gemm_g8_tiled_kernel_param_2];
	ld.param.u64 	%rd21, [tenpak_gemm_g8_tiled_kernel_param_1];
	ld.param.u64 	%rd20, [tenpak_gemm_g8_tiled_kernel_param_0];
	shr.u32 	%r36, %r31, 3;
	mov.u32 	%r6, %ntid.x;
	mov.u32 	%r7, %ntid.y;
	setp.lt.s32 	%p3, %r4, %r29;
	setp.lt.s32 	%p4, %r5, %r70;
	and.pred  	%p1, %p3, %p4;
	mul.lo.s32 	%r8, %r36, %r5;
	shr.u32 	%r38, %r31, 1;
	mul.lo.s32 	%r9, %r38, %r5;
	shl.b32 	%r10, %r6, 1;
	cvta.to.global.u64 	%rd1, %rd22;
	cvta.to.global.u64 	%rd2, %rd23;
	cvta.to.global.u64 	%rd3, %rd21;
	cvta.to.global.u64 	%rd4, %rd20;
	mov.f32 	%f45, 0f00000000;
	mov.b32 	%r73, 0;
	not.pred 	%p12, %p1;
$L__BB7_2:
	setp.gt.u32 	%p5, %r2, 63;
	@%p5 bra 	$L__BB7_11;
	mov.u32 	%r74, %r2;
$L__BB7_4:
	setp.gt.u32 	%p6, %r1, 31;
	@%p6 bra 	$L__BB7_10;
	add.s32 	%r13, %r74, %r3;
	shl.b32 	%r39, %r1, 1;
	mov.u32 	%r40, _ZZ27tenpak_gemm_g8_tiled_kernelE2Xs;
	add.s32 	%r41, %r40, %r39;
	mad.lo.s32 	%r77, %r74, 66, %r41;
	add.s32 	%r75, %r1, %r73;
	mad.lo.s32 	%r76, %r13, %r31, %r75;
	mov.u32 	%r78, %r1;
$L__BB7_6:
	setp.ge.s32 	%p7, %r13, %r29;
	setp.ge.s32 	%p8, %r75, %r31;
	or.pred  	%p9, %p7, %p8;
	@%p9 bra 	$L__BB7_8;
	mul.wide.u32 	%rd10, %r76, 2;
	add.s64 	%rd11, %rd4, %rd10;
	ld.global.nc.u16 	%rs2, [%rd11];
	st.shared.u16 	[%r77], %rs2;
	bra.uni 	$L__BB7_9;
$L__BB7_8:
	mov.f32 	%f8, 0f00000000;
	// begin inline asm
	{  cvt.rn.f16.f32 %rs1, %f8;}

	// end inline asm
	st.shared.u16 	[%r77], %rs1;
$L__BB7_9:
	add.s32 	%r78, %r78, %r6;
	add.s32 	%r77, %r77, %r10;
	add.s32 	%r76, %r76, %r6;
	add.s32 	%r75, %r75, %r6;
	setp.lt.u32 	%p10, %r78, 32;
	@%p10 bra 	$L__BB7_6;
$L__BB7_10:
	add.s32 	%r74, %r74, %r7;
	setp.lt.u32 	%p11, %r74, 64;
	@%p11 bra 	$L__BB7_4;
$L__BB7_11:
	bar.sync 	0;
	@%p12 bra 	$L__BB7_14;
	mov.b32 	%r79, 0;
$L__BB7_13:
	add.s32 	%r43, %r79, %r73;
	shr.u32 	%r44, %r43, 3;
	add.s32 	%r45, %r44, %r8;
	mul.wide.u32 	%rd12, %r45, 4;
	add.s64 	%rd13, %rd1, %rd12;
	add.s64 	%rd14, %rd2, %rd12;
	shr.u32 	%r46, %r43, 1;
	add.s32 	%r47, %r46, %r9;
	cvt.u64.u32 	%rd15, %r47;
	add.s64 	%rd16, %rd3, %rd15;
	ld.global.nc.u32 	%r48, [%rd16];
	ld.global.nc.f32 	%f17, [%rd14];
	ld.global.nc.f32 	%f18, [%rd13];
	and.b32  	%r49, %r48, 15;
	cvt.rn.f32.u32 	%f19, %r49;
	fma.rn.f32 	%f20, %f18, %f19, %f17;
	mov.u32 	%r50, _ZZ27tenpak_gemm_g8_tiled_kernelE2Xs;
	mad.lo.s32 	%r51, %r2, 66, %r50;
	shl.b32 	%r52, %r79, 1;
	add.s32 	%r53, %r51, %r52;
	ld.shared.u16 	%rs3, [%r53];
	// begin inline asm
	{  cvt.f32.f16 %f9, %rs3;}

	// end inline asm
	fma.rn.f32 	%f21, %f20, %f9, %f45;
	shr.u32 	%r54, %r48, 4;
	and.b32  	%r55, %r54, 15;
	cvt.rn.f32.u32 	%f22, %r55;
	fma.rn.f32 	%f23, %f18, %f22, %f17;
	ld.shared.u16 	%rs4, [%r53+2];
	// begin inline asm
	{  cvt.f32.f16 %f10, %rs4;}

	// end inline asm
	fma.rn.f32 	%f24, %f23, %f10, %f21;
	shr.u32 	%r56, %r48, 8;
	and.b32  	%r57, %r56, 15;
	cvt.rn.f32.u32 	%f25, %r57;
	fma.rn.f32 	%f26, %f18, %f25, %f17;
	ld.shared.u16 	%rs5, [%r53+4];
	// begin inline asm
	{  cvt.f32.f16 %f11, %rs5;}

	// end inline asm
	fma.rn.f32 	%f27, %f26, %f11, %f24;
	shr.u32 	%r58, %r48, 12;
	and.b32  	%r59, %r58, 15;
	cvt.rn.f32.u32 	%f28, %r59;
	fma.rn.f32 	%f29, %f18, %f28, %f17;
	ld.shared.u16 	%rs6, [%r53+6];
	// begin inline asm
	{  cvt.f32.f16 %f12, %rs6;}

	// end inline asm
	fma.rn.f32 	%f30, %f29, %f12, %f27;
	shr.u32 	%r60, %r48, 16;
	and.b32  	%r61, %r60, 15;
	cvt.rn.f32.u32 	%f31, %r61;
	fma.rn.f32 	%f32, %f18, %f31, %f17;
	ld.shared.u16 	%rs7, [%r53+8];
	// begin inline asm
	{  cvt.f32.f16 %f13, %rs7;}

	// end inline asm
	fma.rn.f32 	%f33, %f32, %f13, %f30;
	shr.u32 	%r62, %r48, 20;
	and.b32  	%r63, %r62, 15;
	cvt.rn.f32.u32 	%f34, %r63;
	fma.rn.f32 	%f35, %f18, %f34, %f17;
	ld.shared.u16 	%rs8, [%r53+10];
	// begin inline asm
	{  cvt.f32.f16 %f14, %rs8;}

	// end inline asm
	fma.rn.f32 	%f36, %f35, %f14, %f33;
	shr.u32 	%r64, %r48, 24;
	and.b32  	%r65, %r64, 15;
	cvt.rn.f32.u32 	%f37, %r65;
	fma.rn.f32 	%f38, %f18, %f37, %f17;
	ld.shared.u16 	%rs9, [%r53+12];
	// begin inline asm
	{  cvt.f32.f16 %f15, %rs9;}

	// end inline asm
	fma.rn.f32 	%f39, %f38, %f15, %f36;
	shr.u32 	%r66, %r48, 28;
	cvt.rn.f32.u32 	%f40, %r66;
	fma.rn.f32 	%f41, %f18, %f40, %f17;
	ld.shared.u16 	%rs10, [%r53+14];
	// begin inline asm
	{  cvt.f32.f16 %f16, %rs10;}

	// end inline asm
	fma.rn.f32 	%f45, %f41, %f16, %f39;
	add.s32 	%r27, %r79, 8;
	setp.lt.u32 	%p13, %r79, 24;
	add.s32 	%r67, %r43, 8;
	setp.lt.s32 	%p14, %r67, %r31;
	and.pred  	%p15, %p13, %p14;
	mov.u32 	%r79, %r27;
	@%p15 bra 	$L__BB7_13;
$L__BB7_14:
	bar.sync 	0;
	add.s32 	%r73, %r73, 32;
	setp.lt.s32 	%p16, %r73, %r31;
	@%p16 bra 	$L__BB7_2;
$L__BB7_15:
	ld.param.u32 	%r71, [tenpak_gemm_g8_tiled_kernel_param_6];
	setp.ge.s32 	%p17, %r4, %r29;
	setp.ge.s32 	%p18, %r5, %r71;
	or.pred  	%p19, %p17, %p18;
	@%p19 bra 	$L__BB7_17;
	ld.param.u32 	%r72, [tenpak_gemm_g8_tiled_kernel_param_6];
	ld.param.u64 	%rd24, [tenpak_gemm_g8_tiled_kernel_param_4];
	// begin inline asm
	{  cvt.rn.f16.f32 %rs11, %f45;}

	// end inline asm
	mad.lo.s32 	%r69, %r72, %r4, %r5;
	cvta.to.global.u64 	%rd17, %rd24;
	mul.wide.u32 	%rd18, %r69, 2;
	add.s64 	%rd19, %rd17, %rd18;
	st.global.u16 	[%rd19], %rs11;
$L__BB7_17:
	ret;

}
	// .globl	tenpak_gemm_g8_batched_kernel
.visible .entry tenpak_gemm_g8_batched_kernel(
	.param .u64 .ptr .align 1 tenpak_gemm_g8_batched_kernel_param_0,
	.param .u64 .ptr .align 1 tenpak_gemm_g8_batched_kernel_param_1,
	.param .u64 .ptr .align 1 tenpak_gemm_g8_batched_kernel_param_2,
	.param .u64 .ptr .align 1 tenpak_gemm_g8_batched_kernel_param_3,
	.param .u64 .ptr .align 1 tenpak_gemm_g8_batched_kernel_param_4,
	.param .u32 tenpak_gemm_g8_batched_kernel_param_5,
	.param .u32 tenpak_gemm_g8_batched_kernel_param_6,
	.param .u32 tenpak_gemm_g8_batched_kernel_param_7,
	.param .u32 tenpak_gemm_g8_batched_kernel_param_8
)
{
	.reg .pred 	%p<6>;
	.reg .b16 	%rs<10>;
	.reg .b32 	%r<50>;
	.reg .b32 	%f<42>;
	.reg .b64 	%rd<30>;

	ld.param.u64 	%rd7, [tenpak_gemm_g8_batched_kernel_param_0];
	ld.param.u64 	%rd8, [tenpak_gemm_g8_batched_kernel_param_1];
	ld.param.u64 	%rd9, [tenpak_gemm_g8_batched_kernel_param_2];
	ld.param.u64 	%rd10, [tenpak_gemm_g8_batched_kernel_param_3];
	ld.param.u64 	%rd11, [tenpak_gemm_g8_batched_kernel_param_4];
	ld.param.u32 	%r14, [tenpak_gemm_g8_batched_kernel_param_6];
	ld.param.u32 	%r15, [tenpak_gemm_g8_batched_kernel_param_7];
	ld.param.u32 	%r16, [tenpak_gemm_g8_batched_kernel_param_8];
	mov.u32 	%r17, %ctaid.y;
	mov.u32 	%r18, %ntid.y;
	mov.u32 	%r19, %tid.y;
	mad.lo.s32 	%r1, %r17, %r18, %r19;
	mov.u32 	%r20, %ctaid.x;
	mov.u32 	%r21, %ntid.x;
	mov.u32 	%r22, %tid.x;
	mad.lo.s32 	%r2, %r20, %r21, %r22;
	setp.ge.s32 	%p1, %r1, %r14;
	setp.ge.s32 	%p2, %r2, %r15;
	or.pred  	%p3, %p1, %p2;
	@%p3 bra 	$L__BB8_5;
	mov.u32 	%r23, %ctaid.z;
	mul.lo.s32 	%r3, %r14, %r23;
	mul.lo.s32 	%r4, %r16, %r3;
	setp.lt.s32 	%p4, %r16, 8;
	mov.f32 	%f41, 0f00000000;
	@%p4 bra 	$L__BB8_4;
	shr.s32 	%r24, %r16, 31;
	shr.u32 	%r25, %r24, 29;
	add.s32 	%r26, %r16, %r25;
	shr.s32 	%r27, %r26, 3;
	neg.s32 	%r49, %r27;
	mul.lo.s32 	%r47, %r27, %r2;
	shr.u32 	%r28, %r16, 1;
	mul.lo.s32 	%r48, %r28, %r2;
	mul.lo.s32 	%r29, %r16, %r1;
	cvt.u64.u32 	%rd12, %r29;
	cvt.s64.s32 	%rd13, %r4;
	add.s64 	%rd14, %rd13, %rd12;
	shl.b64 	%rd15, %rd14, 1;
	cvta.to.global.u64 	%rd16, %rd7;
	add.s64 	%rd17, %rd15, %rd16;
	add.s64 	%rd29, %rd17, 8;
	cvta.to.global.u64 	%rd2, %rd9;
	cvta.to.global.u64 	%rd3, %rd10;
	cvta.to.global.u64 	%rd4, %rd8;
	mov.f32 	%f41, 0f00000000;
$L__BB8_3:
	cvt.s64.s32 	%rd18, %r48;
	add.s64 	%rd19, %rd4, %rd18;
	mul.wide.s32 	%rd20, %r47, 4;
	add.s64 	%rd21, %rd2, %rd20;
	add.s64 	%rd22, %rd3, %rd20;
	ld.global.nc.u32 	%r30, [%rd19];
	ld.global.nc.f32 	%f14, [%rd22];
	ld.global.nc.f32 	%f15, [%rd21];
	and.b32  	%r31, %r30, 15;
	cvt.rn.f32.u32 	%f16, %r31;
	fma.rn.f32 	%f17, %f15, %f16, %f14;
	ld.global.nc.u16 	%rs1, [%rd29+-8];
	// begin inline asm
	{  cvt.f32.f16 %f6, %rs1;}

	// end inline asm
	fma.rn.f32 	%f18, %f17, %f6, %f41;
	shr.u32 	%r32, %r30, 4;
	and.b32  	%r33, %r32, 15;
	cvt.rn.f32.u32 	%f19, %r33;
	fma.rn.f32 	%f20, %f15, %f19, %f14;
	ld.global.nc.u16 	%rs2, [%rd29+-6];
	// begin inline asm
	{  cvt.f32.f16 %f7, %rs2;}

	// end inline asm
	fma.rn.f32 	%f21, %f20, %f7, %f18;
	shr.u32 	%r34, %r30, 8;
	and.b32  	%r35, %r34, 15;
	cvt.rn.f32.u32 	%f22, %r35;
	fma.rn.f32 	%f23, %f15, %f22, %f14;
	ld.global.nc.u16 	%rs3, [%rd29+-4];
	// begin inline asm
	{  cvt.f32.f16 %f8, %rs3;}

	// end inline asm
	fma.rn.f32 	%f24, %f23, %f8, %f21;
	shr.u32 	%r36, %r30, 12;
	and.b32  	%r37, %r36, 15;
	cvt.rn.f32.u32 	%f25, %r37;
	fma.rn.f32 	%f26, %f15, %f25, %f14;
	ld.global.nc.u16 	%rs4, [%rd29+-2];
	// begin inline asm
	{  cvt.f32.f16 %f9, %rs4;}

	// end inline asm
	fma.rn.f32 	%f27, %f26, %f9, %f24;
	shr.u32 	%r38, %r30, 16;
	and.b32  	%r39, %r38, 15;
	cvt.rn.f32.u32 	%f28, %r39;
	fma.rn.f32 	%f29, %f15, %f28, %f14;
	ld.global.nc.u16 	%rs5, [%rd29];
	// begin inline asm
	{  cvt.f32.f16 %f10, %rs5;}

	// end inline asm
	fma.rn.f32 	%f30, %f29, %f10, %f27;
	shr.u32 	%r40, %r30, 20;
	and.b32  	%r41, %r40, 15;
	cvt.rn.f32.u32 	%f31, %r41;
	fma.rn.f32 	%f32, %f15, %f31, %f14;
	ld.global.nc.u16 	%rs6, [%rd29+2];
	// begin inline asm
	{  cvt.f32.f16 %f11, %rs6;}

	// end inline asm
	fma.rn.f32 	%f33, %f32, %f11, %f30;
	shr.u32 	%r42, %r30, 24;
	and.b32  	%r43, %r42, 15;
	cvt.rn.f32.u32 	%f34, %r43;
	fma.rn.f32 	%f35, %f15, %f34, %f14;
	ld.global.nc.u16 	%rs7, [%rd29+4];
	// begin inline asm
	{  cvt.f32.f16 %f12, %rs7;}

	// end inline asm
	fma.rn.f32 	%f36, %f35, %f12, %f33;
	shr.u32 	%r44, %r30, 28;
	cvt.rn.f32.u32 	%f37, %r44;
	fma.rn.f32 	%f38, %f15, %f37, %f14;
	ld.global.nc.u16 	%rs8, [%rd29+6];
	// begin inline asm
	{  cvt.f32.f16 %f13, %rs8;}

	// end inline asm
	fma.rn.f32 	%f41, %f38, %f13, %f36;
	add.s32 	%r49, %r49, 1;
	setp.ne.s32 	%p5, %r49, 0;
	add.s32 	%r48, %r48, 4;
	add.s32 	%r47, %r47, 1;
	add.s64 	%rd29, %rd29, 16;
	@%p5 bra 	$L__BB8_3;
$L__BB8_4:
	// begin inline asm
	{  cvt.rn.f16.f32 %rs9, %f41;}

	// end inline asm
	mad.lo.s32 	%r45, %r15, %r1, %r2;
	cvt.s64.s32 	%rd23, %r45;
	mul.lo.s32 	%r46, %r3, %r15;
	cvt.s64.s32 	%rd24, %r46;
	add.s64 	%rd25, %rd23, %rd24;
	cvta.to.global.u64 	%rd26, %rd11;
	shl.b64 	%rd27, %rd25, 1;
	add.s64 	%rd28, %rd26, %rd27;
	st.global.u16 	[%rd28], %rs9;
$L__BB8_5:
	ret;

}


// ===== COMPILED SASS (sm_100) =====

	.target	sm_100

	.elftype	@"ET_EXEC"


//--------------------- .note.nv.tkinfo           --------------------------
	.section	.note.nv.tkinfo,"",@"SHT_NOTE"
	.sectionflags	@"SHF_NOTE_NV_TKINFO"
	.tkinfo
        /*0018*/ 	.word	0x00000002
        /*0030*/ 	.string	""
        /*0030*/ 	.string	"ptxas"
        /*0030*/ 	.string	"Cuda compilation tools, release 13.0, V13.0.88"
        /*0030*/ 	.string	"Build cuda_13.0.r13.0/compiler.36424714_0"
        /*0030*/ 	.string	"-arch sm_100 -m 64 "



//--------------------- .note.nv.cuinfo           --------------------------
	.section	.note.nv.cuinfo,"",@"SHT_NOTE"
	.sectionflags	@"SHF_NOTE_NV_CUINFO"
        /*0018*/ 	.short	0x0002
        /*001a*/ 	.short	0x0064
        /*001c*/ 	.short	0x0082
	.zero		2


//--------------------- .nv.info                  --------------------------
	.section	.nv.info,"",@"SHT_CUDA_INFO"
	.align	4


	//----- nvinfo : EIATTR_REGCOUNT
	.align		4
        /*0000*/ 	.byte	0x04, 0x2f
        /*0002*/ 	.short	(.L_1 - .L_0)
	.align		4
.L_0:
        /*0004*/ 	.word	index@(_Z21awq_gemm_w4a16_kernelPK6__halfPKhPKfS5_PS_iiii)
        /*0008*/ 	.word	0x00000020


	//----- nvinfo : EIATTR_FRAME_SIZE
	.align		4
.L_1:
        /*000c*/ 	.byte	0x04, 0x11
        /*000e*/ 	.short	(.L_3 - .L_2)
	.align		4
.L_2:
        /*0010*/ 	.word	index@(_Z21awq_gemm_w4a16_kernelPK6__halfPKhPKfS5_PS_iiii)
        /*0014*/ 	.word	0x00000000


	//----- nvinfo : EIATTR_REGCOUNT
	.align		4
.L_3:
        /*0018*/ 	.byte	0x04, 0x2f
        /*001a*/ 	.short	(.L_5 - .L_4)
	.align		4
.L_4:
        /*001c*/ 	.word	index@(_Z27awq_gemm_w4a16_tiled_kernelPK6__halfPKhPKfS5_PS_iiii)
        /*0020*/ 	.word	0x00000020


	//----- nvinfo : EIATTR_FRAME_SIZE
	.align		4
.L_5:
        /*0024*/ 	.byte	0x04, 0x11
        /*0026*/ 	.short	(.L_7 - .L_6)
	.align		4
.L_6:
        /*0028*/ 	.word	index@($__internal_3_$__cuda_sm20_div_u16)
        /*002c*/ 	.word	0x00000000


	//----- nvinfo : EIATTR_FRAME_SIZE
	.align		4
.L_7:
        /*0030*/ 	.byte	0x04, 0x11
        /*0032*/ 	.short	(.L_9 - .L_8)
	.align		4
.L_8:
        /*0034*/ 	.word	index@(_Z27awq_gemm_w4a16_tiled_kernelPK6__halfPKhPKfS5_PS_iiii)
        /*0038*/ 	.word	0x00000000


	//----- nvinfo : EIATTR_REGCOUNT
	.align		4
.L_9:
        /*003c*/ 	.byte	0x04, 0x2f
        /*003e*/ 	.short	(.L_11 - .L_10)
	.align		4
.L_10:
        /*0040*/ 	.word	index@(_Z35awq_gemm_with_channel_scales_kernelPK6__halfPKhPKfS5_S5_PS_iiii)
        /*0044*/ 	.word	0x00000022


	//----- nvinfo : EIATTR_FRAME_SIZE
	.align		4
.L_11:
        /*0048*/ 	.byte	0x04, 0x11
        /*004a*/ 	.short	(.L_13 - .L_12)
	.align		4
.L_12:
        /*004c*/ 	.word	index@($__internal_2_$__cuda_sm3x_div_rn_noftz_f32_slowpath)
        /*0050*/ 	.word	0x00000000


	//----- nvinfo : EIATTR_FRAME_SIZE
	.align		4
.L_13:
        /*0054*/ 	.byte	0x04, 0x11
        /*0056*/ 	.short	(.L_15 - .L_14)
	.align		4
.L_14:
        /*0058*/ 	.word	index@(_Z35awq_gemm_with_channel_scales_kernelPK6__halfPKhPKfS5_S5_PS_iiii)
        /*005c*/ 	.word	0x00000000


	//----- nvinfo : EIATTR_REGCOUNT
	.align		4
.L_15:
        /*0060*/ 	.byte	0x04, 0x2f
        /*0062*/ 	.short	(.L_17 - .L_16)
	.align		4
.L_16:
        /*0064*/ 	.word	index@(_Z24quantize_kv_cache_kernelPK6__halfPhPfS3_iiii)
        /*0068*/ 	.word	0x0000001f


	//----- nvinfo : EIATTR_FRAME_SIZE
	.align		4
.L_17:
        /*006c*/ 	.byte	0x04, 0x11
        /*006e*/ 	.short	(.L_19 - .L_18)
	.align		4
.L_18:
        /*0070*/ 	.word	index@($__internal_1_$__cuda_sm3x_div_rn_noftz_f32_slowpath)
        /*0074*/ 	.word	0x00000000


	//----- nvinfo : EIATTR_FRAME_SIZE
	.align		4
.L_19:
        /*0078*/ 	.byte	0x04, 0x11
        /*007a*/ 	.short	(.L_21 - .L_20)
	.align		4
.L_20:
        /*007c*/ 	.word	index@(_Z24quantize_kv_cache_kernelPK6__halfPhPfS3_iiii)
        /*0080*/ 	.word	0x00000000


	//----- nvinfo : EIATTR_REGCOUNT
	.align		4
.L_21:
        /*0084*/ 	.byte	0x04, 0x2f
        /*0086*/ 	.short	(.L_23 - .L_22)
	.align		4
.L_22:
        /*0088*/ 	.word	index@(_Z26dequantize_kv_cache_kernelPKhPKfS2_P6__halfiiii)
        /*008c*/ 	.word	0x0000001c


	//----- nvinfo : EIATTR_FRAME_SIZE
	.align		4
.L_23:
        /*0090*/ 	.byte	0x04, 0x11
        /*0092*/ 	.short	(.L_25 - .L_24)
	.align		4
.L_24:
        /*0094*/ 	.word	index@(_Z26dequantize_kv_cache_kernelPKhPKfS2_P6__halfiiii)
        /*0098*/ 	.word	0x00000000


	//----- nvinfo : EIATTR_REGCOUNT
	.align		4
.L_25:
        /*009c*/ 	.byte	0x04, 0x2f
        /*009e*/ 	.short	(.L_27 - .L_26)
	.align		4
.L_26:
        /*00a0*/ 	.word	index@(_Z30attention_with_quant_kv_kernelPK6__halfPKhS3_PKfS5_S5_S5_PS_iiiif)
        /*00a4*/ 	.word	0x00000020


	//----- nvinfo : EIATTR_FRAME_SIZE
	.align		4
.L_27:
        /*00a8*/ 	.byte	0x04, 0x11
        /*00aa*/ 	.short	(.L_29 - .L_28)
	.align		4
.L_28:
        /*00ac*/ 	.word	index@($__internal_0_$__cuda_sm3x_div_rn_noftz_f32_slowpath)
        /*00b0*/ 	.word	0x00000000


	//----- nvinfo : EIATTR_FRAME_SIZE
	.align		4
.L_29:
        /*00b4*/ 	.byte	0x04, 0x11
        /*00b6*/ 	.short	(.L_31 - .L_30)
	.align		4
.L_30:
        /*00b8*/ 	.word	index@(_Z30attention_with_quant_kv_kernelPK6__halfPKhS3_PKfS5_S5_S5_PS_iiiif)
        /*00bc*/ 	.word	0x00000000


	//----- nvinfo : EIATTR_REGCOUNT
	.align		4
.L_31:
        /*00c0*/ 	.byte	0x04, 0x2f
        /*00c2*/ 	.short	(.L_33 - .L_32)
	.align		4
.L_32:
        /*00c4*/ 	.word	index@(tenpak_gemm_g8_kernel)
        /*00c8*/ 	.word	0x00000020


	//----- nvinfo : EIATTR_FRAME_SIZE
	.align		4
.L_33:
        /*00cc*/ 	.byte	0x04, 0x11
        /*00ce*/ 	.short	(.L_35 - .L_34)
	.align		4
.L_34:
        /*00d0*/ 	.word	index@(tenpak_gemm_g8_kernel)
        /*00d4*/ 	.word	0x00000000


	//----- nvinfo : EIATTR_REGCOUNT
	.align		4
.L_35:
        /*00d8*/ 	.byte	0x04, 0x2f
        /*00da*/ 	.short	(.L_37 - .L_36)
	.align		4
.L_36:
        /*00dc*/ 	.word	index@(tenpak_gemm_g8_tiled_kernel)
        /*00e0*/ 	.word	0x0000001e


	//----- nvinfo : EIATTR_FRAME_SIZE
	.align		4
.L_37:
        /*00e4*/ 	.byte	0x04, 0x11
        /*00e6*/ 	.short	(.L_39 - .L_38)
	.align		4
.L_38:
        /*00e8*/ 	.word	index@(tenpak_gemm_g8_tiled_kernel)
        /*00ec*/ 	.word	0x00000000


	//----- nvinfo : EIATTR_REGCOUNT
	.align		4
.L_39:
        /*00f0*/ 	.byte	0x04, 0x2f
        /*00f2*/ 	.short	(.L_41 - .L_40)
	.align		4
.L_40:
        /*00f4*/ 	.word	index@(tenpak_gemm_g8_batched_kernel)
        /*00f8*/ 	.word	0x0000001f


	//----- nvinfo : EIATTR_FRAME_SIZE
	.align		4
.L_41:
        /*00fc*/ 	.byte	0x04, 0x11
        /*00fe*/ 	.short	(.L_43 - .L_42)
	.align		4
.L_42:
        /*0100*/ 	.word	index@(tenpak_gemm_g8_batched_kernel)
        /*0104*/ 	.word	0x00000000


	//----- nvinfo : EIATTR_MIN_STACK_SIZE
	.align		4
.L_43:
        /*0108*/ 	.byte	0x04, 0x12
        /*010a*/ 	.short	(.L_45 - .L_44)
	.align		4
.L_44:
        /*010c*/ 	.word	index@(tenpak_gemm_g8_batched_kernel)
        /*0110*/ 	.word	0x00000000


	//----- nvinfo : EIATTR_MIN_STACK_SIZE
	.align		4
.L_45:
        /*0114*/ 	.byte	0x04, 0x12
        /*0116*/ 	.short	(.L_47 - .L_46)
	.align		4
.L_46:
        /*0118*/ 	.word	index@(tenpak_gemm_g8_tiled_kernel)
        /*011c*/ 	.word	0x00000000


	//----- nvinfo : EIATTR_MIN_STACK_SIZE
	.align		4
.L_47:
        /*0120*/ 	.byte	0x04, 0x12
        /*0122*/ 	.short	(.L_49 - .L_48)
	.align		4
.L_48:
        /*0124*/ 	.word	index@(tenpak_gemm_g8_kernel)
        /*0128*/ 	.word	0x00000000


	//----- nvinfo : EIATTR_MIN_STACK_SIZE
	.align		4
.L_49:
        /*012c*/ 	.byte	0x04, 0x12
        /*012e*/ 	.short	(.L_51 - .L_50)
	.align		4
.L_50:
        /*0130*/ 	.word	index@(_Z30attention_with_quant_kv_kernelPK6__halfPKhS3_PKfS5_S5_S5_PS_iiiif)
        /*0134*/ 	.word	0x00000000


	//----- nvinfo : EIATTR_MIN_STACK_SIZE
	.align		4
.L_51:
        /*0138*/ 	.byte	0x04, 0x12
        /*013a*/ 	.short	(.L_53 - .L_52)
	.align		4
.L_52:
        /*013c*/ 	.word	index@(_Z26dequantize_kv_cache_kernelPKhPKfS2_P6__halfiiii)
        /*0140*/ 	.word	0x00000000


	//----- nvinfo : EIATTR_MIN_STACK_SIZE
	.align		4
.L_53:
        /*0144*/ 	.byte	0x04, 0x12
        /*0146*/ 	.short	(.L_55 - .L_54)
	.align		4
.L_54:
        /*0148*/ 	.word	index@(_Z24quantize_kv_cache_kernelPK6__halfPhPfS3_iiii)
        /*014c*/ 	.word	0x00000000


	//----- nvinfo : EIATTR_MIN_STACK_SIZE
	.align		4
.L_55:
        /*0150*/ 	.byte	0x04, 0x12
        /*0152*/ 	.short	(.L_57 - .L_56)
	.align		4
.L_56:
        /*0154*/ 	.word	index@(_Z35awq_gemm_with_channel_scales_kernelPK6__halfPKhPKfS5_S5_PS_iiii)
        /*0158*/ 	.word	0x00000000


	//----- nvinfo : EIATTR_MIN_STACK_SIZE
	.align		4
.L_57:
        /*015c*/ 	.byte	0x04, 0x12
        /*015e*/ 	.short	(.L_59 - .L_58)
	.align		4
.L_58:
        /*0160*/ 	.word	index@(_Z27awq_gemm_w4a16_tiled_kernelPK6__halfPKhPKfS5_PS_iiii)
        /*0164*/ 	.word	0x00000000


	//----- nvinfo : EIATTR_MIN_STACK_SIZE
	.align		4
.L_59:
        /*0168*/ 	.byte	0x04, 0x12
        /*016a*/ 	.short	(.L_61 - .L_60)
	.align		4
.L_60:
        /*016c*/ 	.word	index@(_Z21awq_gemm_w4a16_kernelPK6__halfPKhPKfS5_PS_iiii)
        /*0170*/ 	.word	0x00000000
.L_61:


//--------------------- .nv.compat                --------------------------
	.section	.nv.compat,"",@"SHT_CUDA_COMPAT_INFO"
	.align	4
        /*0000*/ 	.byte	0x02, 0x09, 0x00, 0x00, 0x02, 0x02, 0x01, 0x00, 0x02, 0x05, 0x05, 0x00, 0x03, 0x07, 0x01, 0x01
        /*0010*/ 	.byte	0x02, 0x03, 0x00, 0x00, 0x02, 0x06, 0x01, 0x00, 0x04, 0x0b, 0x08, 0x00, 0x01, 0x00, 0x00, 0x00
        /*0020*/ 	.byte	0x00, 0x00, 0x00, 0x00


//--------------------- .nv.info.tenpak_gemm_g8_batched_kernel --------------------------
	.section	.nv.info.tenpak_gemm_g8_batched_kernel,"",@"SHT_CUDA_INFO"
	.sectionflags	@""
	.align	4


	//----- nvinfo : EIATTR_CUDA_API_VERSION
	.align		4
        /*0000*/ 	.byte	0x04, 0x37
        /*0002*/ 	.short	(.L_63 - .L_62)
.L_62:
        /*0004*/ 	.word	0x00000082


	//----- nvinfo : EIATTR_KPARAM_INFO
	.align		4
.L_63:
        /*0008*/ 	.byte	0x04, 0x17
        /*000a*/ 	.short	(.L_65 - .L_64)
.L_64:
        /*000c*/ 	.word	0x00000000
        /*0010*/ 	.short	0x0008
        /*0012*/ 	.short	0x0034
        /*0014*/ 	.byte	0x00, 0xf0, 0x11, 0x00


	//----- nvinfo : EIATTR_KPARAM_INFO
	.align		4
.L_65:
        /*0018*/ 	.byte	0x04, 0x17
        /*001a*/ 	.short	(.L_67 - .L_66)
.L_66:
        /*001c*/ 	.word	0x00000000
        /*0020*/ 	.short	0x0007
        /*0022*/ 	.short	0x0030
        /*0024*/ 	.byte	0x00, 0xf0, 0x11, 0x00


	//----- nvinfo : EIATTR_KPARAM_INFO
	.align		4
.L_67:
        /*0028*/ 	.byte	0x04, 0x17
        /*002a*/ 	.short	(.L_69 - .L_68)
.L_68:
        /*002c*/ 	.word	0x00000000
        /*0030*/ 	.short	0x0006
        /*0032*/ 	.short	0x002c
        /*0034*/ 	.byte	0x00, 0xf0, 0x11, 0x00


	//----- nvinfo : EIATTR_KPARAM_INFO
	.align		4
.L_69:
        /*0038*/ 	.byte	0x04, 0x17
        /*003a*/ 	.short	(.L_71 - .L_70)
.L_70:
        /*003c*/ 	.word	0x00000000
        /*0040*/ 	.short	0x0005
        /*0042*/ 	.short	0x0028
        /*0044*/ 	.byte	0x00, 0xf0, 0x11, 0x00


	//----- nvinfo : EIATTR_KPARAM_INFO
	.align		4
.L_71:
        /*0048*/ 	.byte	0x04, 0x17
        /*004a*/ 	.short	(.L_73 - .L_72)
.L_72:
        /*004c*/ 	.word	0x00000000
        /*0050*/ 	.short	0x0004
        /*0052*/ 	.short	0x0020
        /*0054*/ 	.byte	0x00, 0xf5, 0x21, 0x00


	//----- nvinfo : EIATTR_KPARAM_INFO
	.align		4
.L_73:
        /*0058*/ 	.byte	0x04, 0x17
        /*005a*/ 	.short	(.L_75 - .L_74)
.L_74:
        /*005c*/ 	.word	0x00000000
        /*0060*/ 	.short	0x0003
        /*0062*/ 	.short	0x0018
        /*0064*/ 	.byte	0x00, 0xf5, 0x21, 0x00


	//----- nvinfo : EIATTR_KPARAM_INFO
	.align		4
.L_75:
        /*0068*/ 	.byte	0x04, 0x17
        /*006a*/ 	.short	(.L_77 - .L_76)
.L_76:
        /*006c*/ 	.word	0x00000000
        /*0070*/ 	.short	0x0002
        /*0072*/ 	.short	0x0010
        /*0074*/ 	.byte	0x00, 0xf5, 0x21, 0x00


	//----- nvinfo : EIATTR_KPARAM_INFO
	.align		4
.L_77:
        /*0078*/ 	.byte	0x04, 0x17
        /*007a*/ 	.short	(.L_79 - .L_78)
.L_78:
        /*007c*/ 	.word	0x00000000
        /*0080*/ 	.short	0x0001
        /*0082*/ 	.short	0x0008
        /*0084*/ 	.byte	0x00, 0xf5, 0x21, 0x00


	//----- nvinfo : EIATTR_KPARAM_INFO
	.align		4
.L_79:
        /*0088*/ 	.byte	0x04, 0x17
        /*008a*/ 	.short	(.L_81 - .L_80)
.L_80:
        /*008c*/ 	.word	0x00000000
        /*0090*/ 	.short	0x0000
        /*0092*/ 	.short	0x0000
        /*0094*/ 	.byte	0x00, 0xf5, 0x21, 0x00


	//----- nvinfo : EIATTR_SPARSE_MMA_MASK
	.align		4
.L_81:
        /*0098*/ 	.byte	0x03, 0x50
        /*009a*/ 	.short	0x0000


	//----- nvinfo : EIATTR_MAXREG_COUNT
	.align		4
        /*009c*/ 	.byte	0x03, 0x1b
        /*009e*/ 	.short	0x00ff


	//----- nvinfo : EIATTR_MERCURY_ISA_VERSION
	.align		4
        /*00a0*/ 	.byte	0x03, 0x5f
        /*00a2*/ 	.short	0x0101


	//----- nvinfo : EIATTR_VRC_CTA_INIT_COUNT
	.align		4
        /*00a4*/ 	.byte	0x02, 0x4a
	.zero		1
	.zero		1


	//----- nvinfo : EIATTR_EXIT_INSTR_OFFSETS
	.align		4
        /*00a8*/ 	.byte	0x04, 0x1c
        /*00aa*/ 	.short	(.L_83 - .L_82)


	//   ....[0]....
.L_82:
        /*00ac*/ 	.word	0x000000d0


	//   ....[1]....
        /*00b0*/ 	.word	0x00000770


	//----- nvinfo : EIATTR_CBANK_PARAM_SIZE
	.align		4
.L_83:
        /*00b4*/ 	.byte	0x03, 0x19
        /*00b6*/ 	.short	0x0038


	//----- nvinfo : EIATTR_PARAM_CBANK
	.align		4
        /*00b8*/ 	.byte	0x04, 0x0a
        /*00ba*/ 	.short	(.L_85 - .L_84)
	.align		4
.L_84:
        /*00bc*/ 	.word	index@(.nv.constant0.tenpak_gemm_g8_batched_kernel)
        /*00c0*/ 	.short	0x0380
        /*00c2*/ 	.short	0x0038


	//----- nvinfo : EIATTR_SW_WAR
	.align		4
.L_85:
        /*00c4*/ 	.byte	0x04, 0x36
        /*00c6*/ 	.short	(.L_87 - .L_86)
.L_86:
        /*00c8*/ 	.word	0x00000008
.L_87:


//--------------------- .nv.info.tenpak_gemm_g8_tiled_kernel --------------------------
	.section	.nv.info.tenpak_gemm_g8_tiled_kernel,"",@"SHT_CUDA_INFO"
	.sectionflags	@""
	.align	4


	//----- nvinfo : EIATTR_CUDA_API_VERSION
	.align		4
        /*0000*/ 	.byte	0x04, 0x37
        /*0002*/ 	.short	(.L_89 - .L_88)
.L_88:
        /*0004*/ 	.word	0x00000082


	//----- nvinfo : EIATTR_KPARAM_INFO
	.align		4
.L_89:
        /*0008*/ 	.byte	0x04, 0x17
        /*000a*/ 	.short	(.L_91 - .L_90)
.L_90:
        /*000c*/ 	.word	0x00000000
        /*0010*/ 	.short	0x0007
        /*0012*/ 	.short	0x0030
        /*0014*/ 	.byte	0x00, 0xf0, 0x11, 0x00


	//----- nvinfo : EIATTR_KPARAM_INFO
	.align		4
.L_91:
        /*0018*/ 	.byte	0x04, 0x17
        /*001a*/ 	.short	(.L_93 - .L_92)
.L_92:
        /*001c*/ 	.word	0x00000000
        /*0020*/ 	.short	0x0006
        /*0022*/ 	.short	0x002c
        /*0024*/ 	.byte	0x00, 0xf0, 0x11, 0x00


	//----- nvinfo : EIATTR_KPARAM_INFO
	.align		4
.L_93:
        /*0028*/ 	.byte	0x04, 0x17
        /*002a*/ 	.short	(.L_95 - .L_94)
.L_94:
        /*002c*/ 	.word	0x00000000
        /*0030*/ 	.short	0x0005
        /*0032*/ 	.short	0x0028
        /*0034*/ 	.byte	0x00, 0xf0, 0x11, 0x00


	//----- nvinfo : EIATTR_KPARAM_INFO
	.align		4
.L_95:
        /*0038*/ 	.byte	0x04, 0x17
        /*003a*/ 	.short	(.L_97 - .L_96)
.L_96:
        /*003c*/ 	.word	0x00000000
        /*0040*/ 	.short	0x0004
        /*0042*/ 	.short	0x0020
        /*0044*/ 	.byte	0x00, 0xf5, 0x21, 0x00


	//----- nvinfo : EIATTR_KPARAM_INFO
	.align		4
.L_97:
        /*0048*/ 	.byte	0x04, 0x17
        /*004a*/ 	.short	(.L_99 - .L_98)
.L_98:
        /*004c*/ 	.word	0x00000000
        /*0050*/ 	.short	0x0003
        /*0052*/ 	.short	0x0018
        /*0054*/ 	.byte	0x00, 0xf5, 0x21, 0x00


	//----- nvinfo : EIATTR_KPARAM_INFO
	.align		4
.L_99:
        /*0058*/ 	.byte	0x04, 0x17
        /*005a*/ 	.short	(.L_101 - .L_100)
.L_100:
        /*005c*/ 	.word	0x00000000
        /*0060*/ 	.short	0x0002
        /*0062*/ 	.short	0x0010
        /*0064*/ 	.byte	0x00, 0xf5, 0x21, 0x00


	//----- nvinfo : EIATTR_KPARAM_INFO
	.align		4
.L_101:
        /*0068*/ 	.byte	0x04, 0x17
        /*006a*/ 	.short	(.L_103 - .L_102)
.L_102:
        /*006c*/ 	.word	0x00000000
        /*0070*/ 	.short	0x0001
        /*0072*/ 	.short	0x0008
        /*0074*/ 	.byte	0x00, 0xf5, 0x21, 0x00


	//----- nvinfo : EIATTR_KPARAM_INFO
	.align		4
.L_103:
        /*0078*/ 	.byte	0x04, 0x17
        /*007a*/ 	.short	(.L_105 - .L_104)
.L_104:
        /*007c*/ 	.word	0x00000000
        /*0080*/ 	.short	0x0000
        /*0082*/ 	.short	0x0000
        /*0084*/ 	.byte	0x00, 0xf5, 0x21, 0x00


	//----- nvinfo : EIATTR_SPARSE_MMA_MASK
	.align		4
.L_105:
        /*0088*/ 	.byte	0x03, 0x50
        /*008a*/ 	.short	0x0000


	//----- nvinfo : EIATTR_MAXREG_COUNT
	.align		4
        /*008c*/ 	.byte	0x03, 0x1b
        /*008e*/ 	.short	0x00ff


	//----- nvinfo : EIATTR_NUM_BARRIERS
	.align		4
        /*0090*/ 	.byte	0x02, 0x4c
        /*0092*/ 	.byte	0x01
	.zero		1


	//----- nvinfo : EIATTR_MERCURY_ISA_VERSION
	.align		4
        /*0094*/ 	.byte	0x03, 0x5f
        /*0096*/ 	.short	0x0101


	//----- nvinfo : EIATTR_VRC_CTA_INIT_COUNT
	.align		4
        /*0098*/ 	.byte	0x02, 0x4a
	.zero		1
	.zero		1


	//----- nvinfo : EIATTR_EXIT_INSTR_OFFSETS
	.align		4
        /*009c*/ 	.byte	0x04, 0x1c
        /*009e*/ 	.short	(.L_107 - .L_106)


	//   ....[0]....
.L_106:
        /*00a0*/ 	.word	0x00000970


	//   ....[1]....
        /*00a4*/ 	.word	0x000009d0


	//----- nvinfo : EIATTR_CRS_STACK_SIZE
	.align		4
.L_107:
        /*00a8*/ 	.byte	0x04, 0x1e
        /*00aa*/ 	.short	(.L_109 - .L_108)
.L_108:
        /*00ac*/ 	.word	0x00000000


	//----- nvinfo : EIATTR_CBANK_PARAM_SIZE
	.align		4
.L_109:
        /*00b0*/ 	.byte	0x03, 0x19
        /*00b2*/ 	.short	0x0034


	//----- nvinfo : EIATTR_PARAM_CBANK
	.align		4
        /*00b4*/ 	.byte	0x04, 0x0a
        /*00b6*/ 	.short	(.L_111 - .L_110)
	.align		4
.L_110:
        /*00b8*/ 	.word	index@(.nv.constant0.tenpak_gemm_g8_tiled_kernel)
        /*00bc*/ 	.short	0x0380
        /*00be*/ 	.short	0x0034


	//----- nvinfo : EIATTR_SW_WAR
	.align		4
.L_111:
        /*00c0*/ 	.byte	0x04, 0x36
        /*00c2*/ 	.short	(.L_113 - .L_112)
.L_112:
        /*00c4*/ 	.word	0x00000008
.L_113:


//--------------------- .nv.info.tenpak_gemm_g8_kernel --------------------------
	.section	.nv.info.tenpak_gemm_g8_kernel,"",@"SHT_CUDA_INFO"
	.sectionflags	@""
	.align	4


	//----- nvinfo : EIATTR_CUDA_API_VERSION
	.align		4
        /*0000*/ 	.byte	0x04, 0x37
        /*0002*/ 	.short	(.L_115 - .L_114)
.L_114:
        /*0004*/ 	.word	0x00000082


	//----- nvinfo : EIATTR_KPARAM_INFO
	.align		4
.L_115:
        /*0008*/ 	.byte	0x04, 0x17
        /*000a*/ 	.short	(.L_117 - .L_116)
.L_116:
        /*000c*/ 	.word	0x00000000
        /*0010*/ 	.short	0x0007
        /*0012*/ 	.short	0x0030
        /*0014*/ 	.byte	0x00, 0xf0, 0x11, 0x00


	//----- nvinfo : EIATTR_KPARAM_INFO
	.align		4
.L_117:
        /*0018*/ 	.byte	0x04, 0x17
        /*001a*/ 	.short	(.L_119 - .L_118)
.L_118:
        /*001c*/ 	.word	0x00000000
        /*0020*/ 	.short	0x0006
        /*0022*/ 	.short	0x002c
        /*0024*/ 	.byte	0x00, 0xf0, 0x11, 0x00


	//----- nvinfo : EIATTR_KPARAM_INFO
	.align		4
.L_119:
        /*0028*/ 	.byte	0x04, 0x17
        /*002a*/ 	.short	(.L_121 - .L_120)
.L_120:
        /*002c*/ 	.word	0x00000000
        /*0030*/ 	.short	0x0005
        /*0032*/ 	.short	0x0028
        /*0034*/ 	.byte	0x00, 0xf0, 0x11, 0x00


	//----- nvinfo : EIATTR_KPARAM_INFO
	.align		4
.L_121:
        /*0038*/ 	.byte	0x04, 0x17
        /*003a*/ 	.short	(.L_123 - .L_122)
.L_122:
        /*003c*/ 	.word	0x00000000
        /*0040*/ 	.short	0x0004
        /*0042*/ 	.short	0x0020
        /*0044*/ 	.byte	0x00, 0xf5, 0x21, 0x00


	//----- nvinfo : EIATTR_KPARAM_INFO
	.align		4
.L_123:
        /*0048*/ 	.byte	0x04, 0x17
        /*004a*/ 	.short	(.L_125 - .L_124)
.L_124:
        /*004c*/ 	.word	0x00000000
        /*0050*/ 	.short	0x0003
        /*0052*/ 	.short	0x0018
        /*0054*/ 	.byte	0x00, 0xf5, 0x21, 0x00


	//----- nvinfo : EIATTR_KPARAM_INFO
	.align		4
.L_125:
        /*0058*/ 	.byte	0x04, 0x17
        /*005a*/ 	.short	(.L_127 - .L_126)
.L_126:
        /*005c*/ 	.word	0x00000000
        /*0060*/ 	.short	0x0002
        /*0062*/ 	.short	0x0010
        /*0064*/ 	.byte	0x00, 0xf5, 0x21, 0x00


	//----- nvinfo : EIATTR_KPARAM_INFO
	.align		4
.L_127:
        /*0068*/ 	.byte	0x04, 0x17
        /*006a*/ 	.short	(.L_129 - .L_128)
.L_128:
        /*006c*/ 	.word	0x00000000
        /*0070*/ 	.short	0x0001
        /*0072*/ 	.short	0x0008
        /*0074*/ 	.byte	0x00, 0xf5, 0x21, 0x00


	//----- nvinfo : EIATTR_KPARAM_INFO
	.align		4
.L_129:
        /*0078*/ 	.byte	0x04, 0x17
        /*007a*/ 	.short	(.L_131 - .L_130)
.L_130:
        /*007c*/ 	.word	0x00000000
        /*0080*/ 	.short	0x0000
        /*0082*/ 	.short	0x0000
        /*0084*/ 	.byte	0x00, 0xf5, 0x21, 0x00


	//----- nvinfo : EIATTR_SPARSE_MMA_MASK
	.align		4
.L_131:
        /*0088*/ 	.byte	0x03, 0x50
        /*008a*/ 	.short	0x0000


	//----- nvinfo : EIATTR_MAXREG_COUNT
	.align		4
        /*008c*/ 	.byte	0x03, 0x1b
        /*008e*/ 	.short	0x00ff


	//----- nvinfo : EIATTR_MERCURY_ISA_VERSION
	.align		4
        /*0090*/ 	.byte	0x03, 0x5f
        /*0092*/ 	.short	0x0101


	//----- nvinfo : EIATTR_VRC_CTA_INIT_COUNT
	.align		4
        /*0094*/ 	.byte	0x02, 0x4a
	.zero		1
	.zero		1


	//----- nvinfo : EIATTR_EXIT_INSTR_OFFSETS
	.align		4
        /*0098*/ 	.byte	0x04, 0x1c
        /*009a*/ 	.short	(.L_133 - .L_132)


	//   ....[0]....
.L_132:
        /*009c*/ 	.word	0x000000c0


	//   ....[1]....
        /*00a0*/ 	.word	0x000012b0


	//----- nvinfo : EIATTR_CBANK_PARAM_SIZE
	.align		4
.L_133:
        /*00a4*/ 	.byte	0x03, 0x19
        /*00a6*/ 	.short	0x0034


	//----- nvinfo : EIATTR_PARAM_CBANK
	.align		4
        /*00a8*/ 	.byte	0x04, 0x0a
        /*00aa*/ 	.short	(.L_135 - .L_134)
	.align		4
.L_134:
        /*00ac*/ 	.word	index@(.nv.constant0.tenpak_gemm_g8_kernel)
        /*00b0*/ 	.short	0x0380
        /*00b2*/ 	.short	0x0034


	//----- nvinfo : EIATTR_SW_WAR
	.align		4
.L_135:
        /*00b4*/ 	.byte	0x04, 0x36
        /*00b6*/ 	.short	(.L_137 - .L_136)
.L_136:
        /*00b8*/ 	.word	0x00000008
.L_137:


//--------------------- .nv.info._Z30attention_with_quant_kv_kernelPK6__halfPKhS3_PKfS5_S5_S5_PS_iiiif --------------------------
	.section	.nv.info._Z30attention_with_quant_kv_kernelPK6__halfPKhS3_PKfS5_S5_S5_PS_iiiif,"",@"SHT_CUDA_INFO"
	.sectionflags	@""
	.align	4


	//----- nvinfo : EIATTR_CUDA_API_VERSION
	.align		4
        /*0000*/ 	.byte	0x04, 0x37
        /*0002*/ 	.short	(.L_139 - .L_138)
.L_138:
        /*0004*/ 	.word	0x00000082


	//----- nvinfo : EIATTR_KPARAM_INFO
	.align		4
.L_139:
        /*0008*/ 	.byte	0x04, 0x17
        /*000a*/ 	.short	(.L_141 - .L_140)
.L_140:
        /*000c*/ 	.word	0x00000000
        /*0010*/ 	.short	0x000c
        /*0012*/ 	.short	0x0050
        /*0014*/ 	.byte	0x00, 0xf0, 0x11, 0x00


	//----- nvinfo : EIATTR_KPARAM_INFO
	.align		4
.L_141:
        /*0018*/ 	.byte	0x04, 0x17
        /*001a*/ 	.short	(.L_143 - .L_142)
.L_142:
        /*001c*/ 	.word	0x00000000
        /*0020*/ 	.short	0x000b
        /*0022*/ 	.short	0x004c
        /*0024*/ 	.byte	0x00, 0xf0, 0x11, 0x00


	//----- nvinfo : EIATTR_KPARAM_INFO
	.align		4
.L_143:
        /*0028*/ 	.byte	0x04, 0x17
        /*002a*/ 	.short	(.L_145 - .L_144)
.L_144:
        /*002c*/ 	.word	0x00000000
        /*0030*/ 	.short	0x000a
        /*0032*/ 	.short	0x0048
        /*0034*/ 	.byte	0x00, 0xf0, 0x11, 0x00


	//----- nvinfo : EIATTR_KPARAM_INFO
	.align		4
.L_145:
        /*0038*/ 	.byte	0x04, 0x17
        /*003a*/ 	.short	(.L_147 - .L_146)
.L_146:
        /*003c*/ 	.word	0x00000000
        /*0040*/ 	.short	0x0009
        /*0042*/ 	.short	0x0044
        /*0044*/ 	.byte	0x00, 0xf0, 0x11, 0x00


	//----- nvinfo : EIATTR_KPARAM_INFO
	.align		4
.L_147:
        /*0048*/ 	.byte	0x04, 0x17
        /*004a*/ 	.short	(.L_149 - .L_148)
.L_148:
        /*004c*/ 	.word	0x00000000
        /*0050*/ 	.short	0x0008
        /*0052*/ 	.short	0x0040
        /*0054*/ 	.byte	0x00, 0xf0, 0x11, 0x00


	//----- nvinfo : EIATTR_KPARAM_INFO
	.align		4
.L_149:
        /*0058*/ 	.byte	0x04, 0x17
        /*005a*/ 	.short	(.L_151 - .L_150)
.L_150:
        /*005c*/ 	.word	0x00000000
        /*0060*/ 	.short	0x0007
        /*0062*/ 	.short	0x0038
        /*0064*/ 	.byte	0x00, 0xf5, 0x21, 0x00


	//----- nvinfo : EIATTR_KPARAM_INFO
	.align		4
.L_151:
        /*0068*/ 	.byte	0x04, 0x17
        /*006a*/ 	.short	(.L_153 - .L_152)
.L_152:
        /*006c*/ 	.word	0x00000000
        /*0070*/ 	.short	0x0006
        /*0072*/ 	.short	0x0030
        /*0074*/ 	.byte	0x00, 0xf5, 0x21, 0x00


	//----- nvinfo : EIATTR_KPARAM_INFO
	.align		4
.L_153:
        /*0078*/ 	.byte	0x04, 0x17
        /*007a*/ 	.short	(.L_155 - .L_154)
.L_154:
        /*007c*/ 	.word	0x00000000
        /*0080*/ 	.short	0x0005
        /*0082*/ 	.short	0x0028
        /*0084*/ 	.byte	0x00, 0xf5, 0x21, 0x00


	//----- nvinfo : EIATTR_KPARAM_INFO
	.align		4
.L_155:
        /*0088*/ 	.byte	0x04, 0x17
        /*008a*/ 	.short	(.L_157 - .L_156)
.L_156:
        /*008c*/ 	.word	0x00000000
        /*0090*/ 	.short	0x0004
        /*0092*/ 	.short	0x0020
        /*0094*/ 	.byte	0x00, 0xf5, 0x21, 0x00


	//----- nvinfo : EIATTR_KPARAM_INFO
	.align		4
.L_157:
        /*0098*/ 	.byte	0x04, 0x17
        /*009a*/ 	.short	(.L_159 - .L_158)
.L_158:
        /*009c*/ 	.word	0x00000000
        /*00a0*/ 	.short	0x0003
        /*00a2*/ 	.short	0x0018
        /*00a4*/ 	.byte	0x00, 0xf5, 0x21, 0x00


	//----- nvinfo : EIATTR_KPARAM_INFO
	.align		4
.L_159:
        /*00a8*/ 	.byte	0x04, 0x17
        /*00aa*/ 	.short	(.L_161 - .L_160)
.L_160:
        /*00ac*/ 	.word	0x00000000
        /*00b0*/ 	.short	0x0002
        /*00b2*/ 	.short	0x0010
        /*00b4*/ 	.byte	0x00, 0xf5, 0x21, 0x00


	//----- nvinfo : EIATTR_KPARAM_INFO
	.align		4
.L_161:
        /*00b8*/ 	.byte	0x04, 0x17
        /*00ba*/ 	.short	(.L_163 - .L_162)
.L_162:
        /*00bc*/ 	.word	0x00000000
        /*00c0*/ 	.short	0x0001
        /*00c2*/ 	.short	0x0008
        /*00c4*/ 	.byte	0x00, 0xf5, 0x21, 0x00


	//----- nvinfo : EIATTR_KPARAM_INFO
	.align		4
.L_163:
        /*00c8*/ 	.byte	0x04, 0x17
        /*00ca*/ 	.short	(.L_165 - .L_164)
.L_164:
        /*00cc*/ 	.word	0x00000000
        /*00d0*/ 	.short	0x0000
        /*00d2*/ 	.short	0x0000
        /*00d4*/ 	.byte	0x00, 0xf5, 0x21, 0x00


	//----- nvinfo : EIATTR_SPARSE_MMA_MASK
	.align		4
.L_165:
        /*00d8*/ 	.byte	0x03, 0x50
        /*00da*/ 	.short	0x0000


	//----- nvinfo : EIATTR_MAXREG_COUNT
	.align		4
        /*00dc*/ 	.byte	0x03, 0x1b
        /*00de*/ 	.short	0x00ff


	//----- nvinfo : EIATTR_NUM_BARRIERS
	.align		4
        /*00e0*/ 	.byte	0x02, 0x4c
        /*00e2*/ 	.byte	0x01
	.zero		1


	//----- nvinfo : EIATTR_MERCURY_ISA_VERSION
	.align		4
        /*00e4*/ 	.byte	0x03, 0x5f
        /*00e6*/ 	.short	0x0101


	//----- nvinfo : EIATTR_INT_WARP_WIDE_INSTR_OFFSETS
	.align		4
        /*00e8*/ 	.byte	0x04, 0x31
        /*00ea*/ 	.short	(.L_167 - .L_166)


	//   ....[0]....
.L_166:
        /*00ec*/ 	.word	0x00001020


	//   ....[1]....
        /*00f0*/ 	.word	0x00001060


	//----- nvinfo : EIATTR_VRC_CTA_INIT_COUNT
	.align		4
.L_167:
        /*00f4*/ 	.byte	0x02, 0x4a
	.zero		1
	.zero		1


	//----- nvinfo : EIATTR_EXIT_INSTR_OFFSETS
	.align		4
        /*00f8*/ 	.byte	0x04, 0x1c
        /*00fa*/ 	.short	(.L_169 - .L_168)


	//   ....[0]....
.L_168:
        /*00fc*/ 	.word	0x00000060


	//   ....[1]....
        /*0100*/ 	.word	0x00001580


	//   ....[2]....
        /*0104*/ 	.word	0x00001670


	//   ....[3]....
        /*0108*/ 	.word	0x00002750


	//----- nvinfo : EIATTR_CRS_STACK_SIZE
	.align		4
.L_169:
        /*010c*/ 	.byte	0x04, 0x1e
        /*010e*/ 	.short	(.L_171 - .L_170)
.L_170:
        /*0110*/ 	.word	0x00000000


	//----- nvinfo : EIATTR_CBANK_PARAM_SIZE
	.align		4
.L_171:
        /*0114*/ 	.byte	0x03, 0x19
        /*0116*/ 	.short	0x0054


	//----- nvinfo : EIATTR_PARAM_CBANK
	.align		4
        /*0118*/ 	.byte	0x04, 0x0a
        /*011a*/ 	.short	(.L_173 - .L_172)
	.align		4
.L_172:
        /*011c*/ 	.word	index@(.nv.constant0._Z30attention_with_quant_kv_kernelPK6__halfPKhS3_PKfS5_S5_S5_PS_iiiif)
        /*0120*/ 	.short	0x0380
        /*0122*/ 	.short	0x0054


	//----- nvinfo : EIATTR_SW_WAR
	.align		4
.L_173:
        /*0124*/ 	.byte	0x04, 0x36
        /*0126*/ 	.short	(.L_175 - .L_174)
.L_174:
        /*0128*/ 	.word	0x00000008
.L_175:


//--------------------- .nv.info._Z26dequantize_kv_cache_kernelPKhPKfS2_P6__halfiiii --------------------------
	.section	.nv.info._Z26dequantize_kv_cache_kernelPKhPKfS2_P6__halfiiii,"",@"SHT_CUDA_INFO"
	.sectionflags	@""
	.align	4


	//----- nvinfo : EIATTR_CUDA_API_VERSION
	.align		4
        /*0000*/ 	.byte	0x04, 0x37
        /*0002*/ 	.short	(.L_177 - .L_176)
.L_176:
        /*0004*/ 	.word	0x00000082


	//----- nvinfo : EIATTR_KPARAM_INFO
	.align		4
.L_177:
        /*0008*/ 	.byte	0x04, 0x17
        /*000a*/ 	.short	(.L_179 - .L_178)
.L_178:
        /*000c*/ 	.word	0x00000000
        /*0010*/ 	.short	0x0007
        /*0012*/ 	.short	0x002c
        /*0014*/ 	.byte	0x00, 0xf0, 0x11, 0x00


	//----- nvinfo : EIATTR_KPARAM_INFO
	.align		4
.L_179:
        /*0018*/ 	.byte	0x04, 0x17
        /*001a*/ 	.short	(.L_181 - .L_180)
.L_180:
        /*001c*/ 	.word	0x00000000
        /*0020*/ 	.short	0x0006
        /*0022*/ 	.short	0x0028
        /*0024*/ 	.byte	0x00, 0xf0, 0x11, 0x00


	//----- nvinfo : EIATTR_KPARAM_INFO
	.align		4
.L_181:
        /*0028*/ 	.byte	0x04, 0x17
        /*002a*/ 	.short	(.L_183 - .L_182)
.L_182:
        /*002c*/ 	.word	0x00000000
        /*0030*/ 	.short	0x0005
        /*0032*/ 	.short	0x0024
        /*0034*/ 	.byte	0x00, 0xf0, 0x11, 0x00


	//----- nvinfo : EIATTR_KPARAM_INFO
	.align		4
.L_183:
        /*0038*/ 	.byte	0x04, 0x17
        /*003a*/ 	.short	(.L_185 - .L_184)
.L_184:
        /*003c*/ 	.word	0x00000000
        /*0040*/ 	.short	0x0004
        /*0042*/ 	.short	0x0020
        /*0044*/ 	.byte	0x00, 0xf0, 0x11, 0x00


	//----- nvinfo : EIATTR_KPARAM_INFO
	.align		4
.L_185:
        /*0048*/ 	.byte	0x04, 0x17
        /*004a*/ 	.short	(.L_187 - .L_186)
.L_186:
        /*004c*/ 	.word	0x00000000
        /*0050*/ 	.short	0x0003
        /*0052*/ 	.short	0x0018
        /*0054*/ 	.byte	0x00, 0xf5, 0x21, 0x00


	//----- nvinfo : EIATTR_KPARAM_INFO
	.align		4
.L_187:
        /*0058*/ 	.byte	0x04, 0x17
        /*005a*/ 	.short	(.L_189 - .L_188)
.L_188:
        /*005c*/ 	.word	0x00000000
        /*0060*/ 	.short	0x0002
        /*0062*/ 	.short	0x0010
        /*0064*/ 	.byte	0x00, 0xf5, 0x21, 0x00


	//----- nvinfo : EIATTR_KPARAM_INFO
	.align		4
.L_189:
        /*0068*/ 	.byte	0x04, 0x17
        /*006a*/ 	.short	(.L_191 - .L_190)
.L_190:
        /*006c*/ 	.word	0x00000000
        /*0070*/ 	.short	0x0001
        /*0072*/ 	.short	0x0008
        /*0074*/ 	.byte	0x00, 0xf5, 0x21, 0x00


	//----- nvinfo : EIATTR_KPARAM_INFO
	.align		4
.L_191:
        /*0078*/ 	.byte	0x04, 0x17
        /*007a*/ 	.short	(.L_193 - .L_192)
.L_192:
        /*007c*/ 	.word	0x00000000
        /*0080*/ 	.short	0x0000
        /*0082*/ 	.short	0x0000
        /*0084*/ 	.byte	0x00, 0xf5, 0x21, 0x00


	//----- nvinfo : EIATTR_SPARSE_MMA_MASK
	.align		4
.L_193:
        /*0088*/ 	.byte	0x03, 0x50
        /*008a*/ 	.short	0x0000


	//----- nvinfo : EIATTR_MAXREG_COUNT
	.align		4
        /*008c*/ 	.byte	0x03, 0x1b
        /*008e*/ 	.short	0x00ff


	//----- nvinfo : EIATTR_MERCURY_ISA_VERSION
	.align		4
        /*0090*/ 	.byte	0x03, 0x5f
        /*0092*/ 	.short	0x0101


	//----- nvinfo : EIATTR_VRC_CTA_INIT_COUNT
	.align		4
        /*0094*/ 	.byte	0x02, 0x4a
	.zero		1
	.zero		1


	//----- nvinfo : EIATTR_EXIT_INSTR_OFFSETS
	.align		4
        /*0098*/ 	.byte	0x04, 0x1c
        /*009a*/ 	.short	(.L_195 - .L_194)


	//   ....[0]....
.L_194:
        /*009c*/ 	.word	0x000000a0


	//   ....[1]....
        /*00a0*/ 	.word	0x00000550


	//   ....[2]....
        /*00a4*/ 	.word	0x00000b40


	//   ....[3]....
        /*00a8*/ 	.word	0x00000e00


	//   ....[4]....
        /*00ac*/ 	.word	0x00000f40


	//   ....[5]....
        /*00b0*/ 	.word	0x00000f70


	//----- nvinfo : EIATTR_CBANK_PARAM_SIZE
	.align		4
.L_195:
        /*00b4*/ 	.byte	0x03, 0x19
        /*00b6*/ 	.short	0x0030


	//----- nvinfo : EIATTR_PARAM_CBANK
	.align		4
        /*00b8*/ 	.byte	0x04, 0x0a
        /*00ba*/ 	.short	(.L_197 - .L_196)
	.align		4
.L_196:
        /*00bc*/ 	.word	index@(.nv.constant0._Z26dequantize_kv_cache_kernelPKhPKfS2_P6__halfiiii)
        /*00c0*/ 	.short	0x0380
        /*00c2*/ 	.short	0x0030


	//----- nvinfo : EIATTR_SW_WAR
	.align		4
.L_197:
        /*00c4*/ 	.byte	0x04, 0x36
        /*00c6*/ 	.short	(.L_199 - .L_198)
.L_198:
        /*00c8*/ 	.word	0x00000008
.L_199:


//--------------------- .nv.info._Z24quantize_kv_cache_kernelPK6__halfPhPfS3_iiii --------------------------
	.section	.nv.info._Z24quantize_kv_cache_kernelPK6__halfPhPfS3_iiii,"",@"SHT_CUDA_INFO"
	.sectionflags	@""
	.align	4


	//----- nvinfo : EIATTR_CUDA_API_VERSION
	.align		4
        /*0000*/ 	.byte	0x04, 0x37
        /*0002*/ 	.short	(.L_201 - .L_200)
.L_200:
        /*0004*/ 	.word	0x00000082


	//----- nvinfo : EIATTR_KPARAM_INFO
	.align		4
.L_201:
        /*0008*/ 	.byte	0x04, 0x17
        /*000a*/ 	.short	(.L_203 - .L_202)
.L_202:
        /*000c*/ 	.word	0x00000000
        /*0010*/ 	.short	0x0007
        /*0012*/ 	.short	0x002c
        /*0014*/ 	.byte	0x00, 0xf0, 0x11, 0x00


	//----- nvinfo : EIATTR_KPARAM_INFO
	.align		4
.L_203:
        /*0018*/ 	.byte	0x04, 0x17
        /*001a*/ 	.short	(.L_205 - .L_204)
.L_204:
        /*001c*/ 	.word	0x00000000
        /*0020*/ 	.short	0x0006
        /*0022*/ 	.short	0x0028
        /*0024*/ 	.byte	0x00, 0xf0, 0x11, 0x00


	//----- nvinfo : EIATTR_KPARAM_INFO
	.align		4
.L_205:
        /*0028*/ 	.byte	0x04, 0x17
        /*002a*/ 	.short	(.L_207 - .L_206)
.L_206:
        /*002c*/ 	.word	0x00000000
        /*0030*/ 	.short	0x0005
        /*0032*/ 	.short	0x0024
        /*0034*/ 	.byte	0x00, 0xf0, 0x11, 0x00


	//----- nvinfo : EIATTR_KPARAM_INFO
	.align		4
.L_207:
        /*0038*/ 	.byte	0x04, 0x17
        /*003a*/ 	.short	(.L_209 - .L_208)
.L_208:
        /*003c*/ 	.word	0x00000000
        /*0040*/ 	.short	0x0004
        /*0042*/ 	.short	0x0020
        /*0044*/ 	.byte	0x00, 0xf0, 0x11, 0x00


	//----- nvinfo : EIATTR_KPARAM_INFO
	.align		4
.L_209:
        /*0048*/ 	.byte	0x04, 0x17
        /*004a*/ 	.short	(.L_211 - .L_210)
.L_210:
        /*004c*/ 	.word	0x00000000
        /*0050*/ 	.short	0x0003
        /*0052*/ 	.short	0x0018
        /*0054*/ 	.byte	0x00, 0xf5, 0x21, 0x00


	//----- nvinfo : EIATTR_KPARAM_INFO
	.align		4
.L_211:
        /*0058*/ 	.byte	0x04, 0x17
        /*005a*/ 	.short	(.L_213 - .L_212)
.L_212:
        /*005c*/ 	.word	0x00000000
        /*0060*/ 	.short	0x0002
        /*0062*/ 	.short	0x0010
        /*0064*/ 	.byte	0x00, 0xf5, 0x21, 0x00


	//----- nvinfo : EIATTR_KPARAM_INFO
	.align		4
.L_213:
        /*0068*/ 	.byte	0x04, 0x17
        /*006a*/ 	.short	(.L_215 - .L_214)
.L_214:
        /*006c*/ 	.word	0x00000000
        /*0070*/ 	.short	0x0001
        /*0072*/ 	.short	0x0008
        /*0074*/ 	.byte	0x00, 0xf5, 0x21, 0x00


	//----- nvinfo : EIATTR_KPARAM_INFO
	.align		4
.L_215:
        /*0078*/ 	.byte	0x04, 0x17
        /*007a*/ 	.short	(.L_217 - .L_216)
.L_216:
        /*007c*/ 	.word	0x00000000
        /*0080*/ 	.short	0x0000
        /*0082*/ 	.short	0x0000
        /*0084*/ 	.byte	0x00, 0xf5, 0x21, 0x00


	//----- nvinfo : EIATTR_SPARSE_MMA_MASK
	.align		4
.L_217:
        /*0088*/ 	.byte	0x03, 0x50
        /*008a*/ 	.short	0x0000


	//----- nvinfo : EIATTR_MAXREG_COUNT
	.align		4
        /*008c*/ 	.byte	0x03, 0x1b
        /*008e*/ 	.short	0x00ff


	//----- nvinfo : EIATTR_MERCURY_ISA_VERSION
	.align		4
        /*0090*/ 	.byte	0x03, 0x5f
        /*0092*/ 	.short	0x0101


	//----- nvinfo : EIATTR_VRC_CTA_INIT_COUNT
	.align		4
        /*0094*/ 	.byte	0x02, 0x4a
	.zero		1
	.zero		1


	//----- nvinfo : EIATTR_EXIT_INSTR_OFFSETS
	.align		4
        /*0098*/ 	.byte	0x04, 0x1c
        /*009a*/ 	.short	(.L_219 - .L_218)


	//   ....[0]....
.L_218:
        /*009c*/ 	.word	0x000000a0


	//   ....[1]....
        /*00a0*/ 	.word	0x00001020


	//   ....[2]....
        /*00a4*/ 	.word	0x00001ec0


	//   ....[3]....
        /*00a8*/ 	.word	0x00002670


	//   ....[4]....
        /*00ac*/ 	.word	0x00002a40


	//----- nvinfo : EIATTR_CRS_STACK_SIZE
	.align		4
.L_219:
        /*00b0*/ 	.byte	0x04, 0x1e
        /*00b2*/ 	.short	(.L_221 - .L_220)
.L_220:
        /*00b4*/ 	.word	0x00000000


	//----- nvinfo : EIATTR_CBANK_PARAM_SIZE
	.align		4
.L_221:
        /*00b8*/ 	.byte	0x03, 0x19
        /*00ba*/ 	.short	0x0030


	//----- nvinfo : EIATTR_PARAM_CBANK
	.align		4
        /*00bc*/ 	.byte	0x04, 0x0a
        /*00be*/ 	.short	(.L_223 - .L_222)
	.align		4
.L_222:
        /*00c0*/ 	.word	index@(.nv.constant0._Z24quantize_kv_cache_kernelPK6__halfPhPfS3_iiii)
        /*00c4*/ 	.short	0x0380
        /*00c6*/ 	.short	0x0030


	//----- nvinfo : EIATTR_SW_WAR
	.align		4
.L_223:
        /*00c8*/ 	.byte	0x04, 0x36
        /*00ca*/ 	.short	(.L_225 - .L_224)
.L_224:
        /*00cc*/ 	.word	0x00000008
.L_225:


//--------------------- .nv.info._Z35awq_gemm_with_channel_scales_kernelPK6__halfPKhPKfS5_S5_PS_iiii --------------------------
	.section	.nv.info._Z35awq_gemm_with_channel_scales_kernelPK6__halfPKhPKfS5_S5_PS_iiii,"",@"SHT_CUDA_INFO"
	.sectionflags	@""
	.align	4


	//----- nvinfo : EIATTR_CUDA_API_VERSION
	.align		4
        /*0000*/ 	.byte	0x04, 0x37
        /*0002*/ 	.short	(.L_227 - .L_226)
.L_226:
        /*0004*/ 	.word	0x00000082


	//----- nvinfo : EIATTR_KPARAM_INFO
	.align		4
.L_227:
        /*0008*/ 	.byte	0x04, 0x17
        /*000a*/ 	.short	(.L_229 - .L_228)
.L_228:
        /*000c*/ 	.word	0x00000000
        /*0010*/ 	.short	0x0009
        /*0012*/ 	.short	0x003c
        /*0014*/ 	.byte	0x00, 0xf0, 0x11, 0x00


	//----- nvinfo : EIATTR_KPARAM_INFO
	.align		4
.L_229:
        /*0018*/ 	.byte	0x04, 0x17
        /*001a*/ 	.short	(.L_231 - .L_230)
.L_230:
        /*001c*/ 	.word	0x00000000
        /*0020*/ 	.short	0x0008
        /*0022*/ 	.short	0x0038
        /*0024*/ 	.byte	0x00, 0xf0, 0x11, 0x00


	//----- nvinfo : EIATTR_KPARAM_INFO
	.align		4
.L_231:
        /*0028*/ 	.byte	0x04, 0x17
        /*002a*/ 	.short	(.L_233 - .L_232)
.L_232:
        /*002c*/ 	.word	0x00000000
        /*0030*/ 	.short	0x0007
        /*0032*/ 	.short	0x0034
        /*0034*/ 	.byte	0x00, 0xf0, 0x11, 0x00


	//----- nvinfo : EIATTR_KPARAM_INFO
	.align		4
.L_233:
        /*0038*/ 	.byte	0x04, 0x17
        /*003a*/ 	.short	(.L_235 - .L_234)
.L_234:
        /*003c*/ 	.word	0x00000000
        /*0040*/ 	.short	0x0006
        /*0042*/ 	.short	0x0030
        /*0044*/ 	.byte	0x00, 0xf0, 0x11, 0x00


	//----- nvinfo : EIATTR_KPARAM_INFO
	.align		4
.L_235:
        /*0048*/ 	.byte	0x04, 0x17
        /*004a*/ 	.short	(.L_237 - .L_236)
.L_236:
        /*004c*/ 	.word	0x00000000
        /*0050*/ 	.short	0x0005
        /*0052*/ 	.short	0x0028
        /*0054*/ 	.byte	0x00, 0xf5, 0x21, 0x00


	//----- nvinfo : EIATTR_KPARAM_INFO
	.align		4
.L_237:
        /*0058*/ 	.byte	0x04, 0x17
        /*005a*/ 	.short	(.L_239 - .L_238)
.L_238:
        /*005c*/ 	.word	0x00000000
        /*0060*/ 	.short	0x0004
        /*0062*/ 	.short	0x0020
        /*0064*/ 	.byte	0x00, 0xf5, 0x21, 0x00


	//----- nvinfo : EIATTR_KPARAM_INFO
	.align		4
.L_239:
        /*0068*/ 	.byte	0x04, 0x17
        /*006a*/ 	.short	(.L_241 - .L_240)
.L_240:
        /*006c*/ 	.word	0x00000000
        /*0070*/ 	.short	0x0003
        /*0072*/ 	.short	0x0018
        /*0074*/ 	.byte	0x00, 0xf5, 0x21, 0x00


	//----- nvinfo : EIATTR_KPARAM_INFO
	.align		4
.L_241:
        /*0078*/ 	.byte	0x04, 0x17
        /*007a*/ 	.short	(.L_243 - .L_242)
.L_242:
        /*007c*/ 	.word	0x00000000
        /*0080*/ 	.short	0x0002
        /*0082*/ 	.short	0x0010
        /*0084*/ 	.byte	0x00, 0xf5, 0x21, 0x00


	//----- nvinfo : EIATTR_KPARAM_INFO
	.align		4
.L_243:
        /*0088*/ 	.byte	0x04, 0x17
        /*008a*/ 	.short	(.L_245 - .L_244)
.L_244:
        /*008c*/ 	.word	0x00000000
        /*0090*/ 	.short	0x0001
        /*0092*/ 	.short	0x0008
        /*0094*/ 	.byte	0x00, 0xf5, 0x21, 0x00


	//----- nvinfo : EIATTR_KPARAM_INFO
	.align		4
.L_245:
        /*0098*/ 	.byte	0x04, 0x17
        /*009a*/ 	.short	(.L_247 - .L_246)
.L_246:
        /*009c*/ 	.word	0x00000000
        /*00a0*/ 	.short	0x0000
        /*00a2*/ 	.short	0x0000
        /*00a4*/ 	.byte	0x00, 0xf5, 0x21, 0x00


	//----- nvinfo : EIATTR_SPARSE_MMA_MASK
	.align		4
.L_247:
        /*00a8*/ 	.byte	0x03, 0x50
        /*00aa*/ 	.short	0x0000


	//----- nvinfo : EIATTR_MAXREG_COUNT
	.align		4
        /*00ac*/ 	.byte	0x03, 0x1b
        /*00ae*/ 	.short	0x00ff


	//----- nvinfo : EIATTR_MERCURY_ISA_VERSION
	.align		4
        /*00b0*/ 	.byte	0x03, 0x5f
        /*00b2*/ 	.short	0x0101


	//----- nvinfo : EIATTR_VRC_CTA_INIT_COUNT
	.align		4
        /*00b4*/ 	.byte	0x02, 0x4a
	.zero		1
	.zero		1


	//----- nvinfo : EIATTR_EXIT_INSTR_OFFSETS
	.align		4
        /*00b8*/ 	.byte	0x04, 0x1c
        /*00ba*/ 	.short	(.L_249 - .L_248)


	//   ....[0]....
.L_248:
        /*00bc*/ 	.word	0x000000c0


	//   ....[1]....
        /*00c0*/ 	.word	0x00002b50


	//----- nvinfo : EIATTR_CRS_STACK_SIZE
	.align		4
.L_249:
        /*00c4*/ 	.byte	0x04, 0x1e
        /*00c6*/ 	.short	(.L_251 - .L_250)
.L_250:
        /*00c8*/ 	.word	0x00000000


	//----- nvinfo : EIATTR_CBANK_PARAM_SIZE
	.align		4
.L_251:
        /*00cc*/ 	.byte	0x03, 0x19
        /*00ce*/ 	.short	0x0040


	//----- nvinfo : EIATTR_PARAM_CBANK
	.align		4
        /*00d0*/ 	.byte	0x04, 0x0a
        /*00d2*/ 	.short	(.L_253 - .L_252)
	.align		4
.L_252:
        /*00d4*/ 	.word	index@(.nv.constant0._Z35awq_gemm_with_channel_scales_kernelPK6__halfPKhPKfS5_S5_PS_iiii)
        /*00d8*/ 	.short	0x0380
        /*00da*/ 	.short	0x0040


	//----- nvinfo : EIATTR_SW_WAR
	.align		4
.L_253:
        /*00dc*/ 	.byte	0x04, 0x36
        /*00de*/ 	.short	(.L_255 - .L_254)
.L_254:
        /*00e0*/ 	.word	0x00000008
.L_255:


//--------------------- .nv.info._Z27awq_gemm_w4a16_tiled_kernelPK6__halfPKhPKfS5_PS_iiii --------------------------
	.section	.nv.info._Z27awq_gemm_w4a16_tiled_kernelPK6__halfPKhPKfS5_PS_iiii,"",@"SHT_CUDA_INFO"
	.sectionflags	@""
	.align	4


	//----- nvinfo : EIATTR_CUDA_API_VERSION
	.align		4
        /*0000*/ 	.byte	0x04, 0x37
        /*0002*/ 	.short	(.L_257 - .L_256)
.L_256:
        /*0004*/ 	.word	0x00000082


	//----- nvinfo : EIATTR_KPARAM_INFO
	.align		4
.L_257:
        /*0008*/ 	.byte	0x04, 0x17
        /*000a*/ 	.short	(.L_259 - .L_258)
.L_258:
        /*000c*/ 	.word	0x00000000
        /*0010*/ 	.short	0x0008
        /*0012*/ 	.short	0x0034
        /*0014*/ 	.byte	0x00, 0xf0, 0x11, 0x00


	//----- nvinfo : EIATTR_KPARAM_INFO
	.align		4
.L_259:
        /*0018*/ 	.byte	0x04, 0x17
        /*001a*/ 	.short	(.L_261 - .L_260)
.L_260:
        /*001c*/ 	.word	0x00000000
        /*0020*/ 	.short	0x0007
        /*0022*/ 	.short	0x0030
        /*0024*/ 	.byte	0x00, 0xf0, 0x11, 0x00


	//----- nvinfo : EIATTR_KPARAM_INFO
	.align		4
.L_261:
        /*0028*/ 	.byte	0x04, 0x17
        /*002a*/ 	.short	(.L_263 - .L_262)
.L_262:
        /*002c*/ 	.word	0x00000000
        /*0030*/ 	.short	0x0006
        /*0032*/ 	.short	0x002c
        /*0034*/ 	.byte	0x00, 0xf0, 0x11, 0x00


	//----- nvinfo : EIATTR_KPARAM_INFO
	.align		4
.L_263:
        /*0038*/ 	.byte	0x04, 0x17
        /*003a*/ 	.short	(.L_265 - .L_264)
.L_264:
        /*003c*/ 	.word	0x00000000
        /*0040*/ 	.short	0x0005
        /*0042*/ 	.short	0x0028
        /*0044*/ 	.byte	0x00, 0xf0, 0x11, 0x00


	//----- nvinfo : EIATTR_KPARAM_INFO
	.align		4
.L_265:
        /*0048*/ 	.byte	0x04, 0x17
        /*004a*/ 	.short	(.L_267 - .L_266)
.L_266:
        /*004c*/ 	.word	0x00000000
        /*0050*/ 	.short	0x0004
        /*0052*/ 	.short	0x0020
        /*0054*/ 	.byte	0x00, 0xf5, 0x21, 0x00


	//----- nvinfo : EIATTR_KPARAM_INFO
	.align		4
.L_267:
        /*0058*/ 	.byte	0x04, 0x17
        /*005a*/ 	.short	(.L_269 - .L_268)
.L_268:
        /*005c*/ 	.word	0x00000000
        /*0060*/ 	.short	0x0003
        /*0062*/ 	.short	0x0018
        /*0064*/ 	.byte	0x00, 0xf5, 0x21, 0x00


	//----- nvinfo : EIATTR_KPARAM_INFO
	.align		4
.L_269:
        /*0068*/ 	.byte	0x04, 0x17
        /*006a*/ 	.short	(.L_271 - .L_270)
.L_270:
        /*006c*/ 	.word	0x00000000
        /*0070*/ 	.short	0x0002
        /*0072*/ 	.short	0x0010
        /*0074*/ 	.byte	0x00, 0xf5, 0x21, 0x00


	//----- nvinfo : EIATTR_KPARAM_INFO
	.align		4
.L_271:
        /*0078*/ 	.byte	0x04, 0x17
        /*007a*/ 	.short	(.L_273 - .L_272)
.L_272:
        /*007c*/ 	.word	0x00000000
        /*0080*/ 	.short	0x0001
        /*0082*/ 	.short	0x0008
        /*0084*/ 	.byte	0x00, 0xf5, 0x21, 0x00


	//----- nvinfo : EIATTR_KPARAM_INFO
	.align		4
.L_273:
        /*0088*/ 	.byte	0x04, 0x17
        /*008a*/ 	.short	(.L_275 - .L_274)
.L_274:
        /*008c*/ 	.word	0x00000000
        /*0090*/ 	.short	0x0000
        /*0092*/ 	.short	0x0000
        /*0094*/ 	.byte	0x00, 0xf5, 0x21, 0x00


	//----- nvinfo : EIATTR_SPARSE_MMA_MASK
	.align		4
.L_275:
        /*0098*/ 	.byte	0x03, 0x50
        /*009a*/ 	.short	0x0000


	//----- nvinfo : EIATTR_MAXREG_COUNT
	.align		4
        /*009c*/ 	.byte	0x03, 0x1b
        /*009e*/ 	.short	0x00ff


	//----- nvinfo : EIATTR_NUM_BARRIERS
	.align		4
        /*00a0*/ 	.byte	0x02, 0x4c
        /*00a2*/ 	.byte	0x01
	.zero		1


	//----- nvinfo : EIATTR_MERCURY_ISA_VERSION
	.align		4
        /*00a4*/ 	.byte	0x03, 0x5f
        /*00a6*/ 	.short	0x0101


	//----- nvinfo : EIATTR_VRC_CTA_INIT_COUNT
	.align		4
        /*00a8*/ 	.byte	0x02, 0x4a
	.zero		1
	.zero		1


	//----- nvinfo : EIATTR_EXIT_INSTR_OFFSETS
	.align		4
        /*00ac*/ 	.byte	0x04, 0x1c
        /*00ae*/ 	.short	(.L_277 - .L_276)


	//   ....[0]....
.L_276:
        /*00b0*/ 	.word	0x00004850


	//   ....[1]....
        /*00b4*/ 	.word	0x000048b0


	//----- nvinfo : EIATTR_CRS_STACK_SIZE
	.align		4
.L_277:
        /*00b8*/ 	.byte	0x04, 0x1e
        /*00ba*/ 	.short	(.L_279 - .L_278)
.L_278:
        /*00bc*/ 	.word	0x00000000


	//----- nvinfo : EIATTR_CBANK_PARAM_SIZE
	.align		4
.L_279:
        /*00c0*/ 	.byte	0x03, 0x19
        /*00c2*/ 	.short	0x0038


	//----- nvinfo : EIATTR_PARAM_CBANK
	.align		4
        /*00c4*/ 	.byte	0x04, 0x0a
        /*00c6*/ 	.short	(.L_281 - .L_280)
	.align		4
.L_280:
        /*00c8*/ 	.word	index@(.nv.constant0._Z27awq_gemm_w4a16_tiled_kernelPK6__halfPKhPKfS5_PS_iiii)
        /*00cc*/ 	.short	0x0380
        /*00ce*/ 	.short	0x0038


	//----- nvinfo : EIATTR_SW_WAR
	.align		4
.L_281:
        /*00d0*/ 	.byte	0x04, 0x36
        /*00d2*/ 	.short	(.L_283 - .L_282)
.L_282:
        /*00d4*/ 	.word	0x00000008
.L_283:


//--------------------- .nv.info._Z21awq_gemm_w4a16_kernelPK6__halfPKhPKfS5_PS_iiii --------------------------
	.section	.nv.info._Z21awq_gemm_w4a16_kernelPK6__halfPKhPKfS5_PS_iiii,"",@"SHT_CUDA_INFO"
	.sectionflags	@""
	.align	4


	//----- nvinfo : EIATTR_CUDA_API_VERSION
	.align		4
        /*0000*/ 	.byte	0x04, 0x37
        /*0002*/ 	.short	(.L_285 - .L_284)
.L_284:
        /*0004*/ 	.word	0x00000082


	//----- nvinfo : EIATTR_KPARAM_INFO
	.align		4
.L_285:
        /*0008*/ 	.byte	0x04, 0x17
        /*000a*/ 	.short	(.L_287 - .L_286)
.L_286:
        /*000c*/ 	.word	0x00000000
        /*0010*/ 	.short	0x0008
        /*0012*/ 	.short	0x0034
        /*0014*/ 	.byte	0x00, 0xf0, 0x11, 0x00


	//----- nvinfo : EIATTR_KPARAM_INFO
	.align		4
.L_287:
        /*0018*/ 	.byte	0x04, 0x17
        /*001a*/ 	.short	(.L_289 - .L_288)
.L_288:
        /*001c*/ 	.word	0x00000000
        /*0020*/ 	.short	0x0007
        /*0022*/ 	.short	0x0030
        /*0024*/ 	.byte	0x00, 0xf0, 0x11, 0x00


	//----- nvinfo : EIATTR_KPARAM_INFO
	.align		4
.L_289:
        /*0028*/ 	.byte	0x04, 0x17
        /*002a*/ 	.short	(.L_291 - .L_290)
.L_290:
        /*002c*/ 	.word	0x00000000
        /*0030*/ 	.short	0x0006
        /*0032*/ 	.short	0x002c
        /*0034*/ 	.byte	0x00, 0xf0, 0x11, 0x00


	//----- nvinfo : EIATTR_KPARAM_INFO
	.align		4
.L_291:
        /*0038*/ 	.byte	0x04, 0x17
        /*003a*/ 	.short	(.L_293 - .L_292)
.L_292:
        /*003c*/ 	.word	0x00000000
        /*0040*/ 	.short	0x0005
        /*0042*/ 	.short	0x0028
        /*0044*/ 	.byte	0x00, 0xf0, 0x11, 0x00


	//----- nvinfo : EIATTR_KPARAM_INFO
	.align		4
.L_293:
        /*0048*/ 	.byte	0x04, 0x17
        /*004a*/ 	.short	(.L_295 - .L_294)
.L_294:
        /*004c*/ 	.word	0x00000000
        /*0050*/ 	.short	0x0004
        /*0052*/ 	.short	0x0020
        /*0054*/ 	.byte	0x00, 0xf5, 0x21, 0x00


	//----- nvinfo : EIATTR_KPARAM_INFO
	.align		4
.L_295:
        /*0058*/ 	.byte	0x04, 0x17
        /*005a*/ 	.short	(.L_297 - .L_296)
.L_296:
        /*005c*/ 	.word	0x00000000
        /*0060*/ 	.short	0x0003
        /*0062*/ 	.short	0x0018
        /*0064*/ 	.byte	0x00, 0xf5, 0x21, 0x00


	//----- nvinfo : EIATTR_KPARAM_INFO
	.align		4
.L_297:
        /*0068*/ 	.byte	0x04, 0x17
        /*006a*/ 	.short	(.L_299 - .L_298)
.L_298:
        /*006c*/ 	.word	0x00000000
        /*0070*/ 	.short	0x0002
        /*0072*/ 	.short	0x0010
        /*0074*/ 	.byte	0x00, 0xf5, 0x21, 0x00


	//----- nvinfo : EIATTR_KPARAM_INFO
	.align		4
.L_299:
        /*0078*/ 	.byte	0x04, 0x17
        /*007a*/ 	.short	(.L_301 - .L_300)
.L_300:
        /*007c*/ 	.word	0x00000000
        /*0080*/ 	.short	0x0001
        /*0082*/ 	.short	0x0008
        /*0084*/ 	.byte	0x00, 0xf5, 0x21, 0x00


	//----- nvinfo : EIATTR_KPARAM_INFO
	.align		4
.L_301:
        /*0088*/ 	.byte	0x04, 0x17
        /*008a*/ 	.short	(.L_303 - .L_302)
.L_302:
        /*008c*/ 	.word	0x00000000
        /*0090*/ 	.short	0x0000
        /*0092*/ 	.short	0x0000
        /*0094*/ 	.byte	0x00, 0xf5, 0x21, 0x00


	//----- nvinfo : EIATTR_SPARSE_MMA_MASK
	.align		4
.L_303:
        /*0098*/ 	.byte	0x03, 0x50
        /*009a*/ 	.short	0x0000


	//----- nvinfo : EIATTR_MAXREG_COUNT
	.align		4
        /*009c*/ 	.byte	0x03, 0x1b
        /*009e*/ 	.short	0x00ff


	//----- nvinfo : EIATTR_MERCURY_ISA_VERSION
	.align		4
        /*00a0*/ 	.byte	0x03, 0x5f
        /*00a2*/ 	.short	0x0101


	//----- nvinfo : EIATTR_VRC_CTA_INIT_COUNT
	.align		4
        /*00a4*/ 	.byte	0x02, 0x4a
	.zero		1
	.zero		1


	//----- nvinfo : EIATTR_EXIT_INSTR_OFFSETS
	.align		4
        /*00a8*/ 	.byte	0x04, 0x1c
        /*00aa*/ 	.short	(.L_305 - .L_304)


	//   ....[0]....
.L_304:
        /*00ac*/ 	.word	0x000000c0


	//   ....[1]....
        /*00b0*/ 	.word	0x00003440


	//----- nvinfo : EIATTR_CBANK_PARAM_SIZE
	.align		4
.L_305:
        /*00b4*/ 	.byte	0x03, 0x19
        /*00b6*/ 	.short	0x0038


	//----- nvinfo : EIATTR_PARAM_CBANK
	.align		4
        /*00b8*/ 	.byte	0x04, 0x0a
        /*00ba*/ 	.short	(.L_307 - .L_306)
	.align		4
.L_306:
        /*00bc*/ 	.word	index@(.nv.constant0._Z21awq_gemm_w4a16_kernelPK6__halfPKhPKfS5_PS_iiii)
        /*00c0*/ 	.short	0x0380
        /*00c2*/ 	.short	0x0038


	//----- nvinfo : EIATTR_SW_WAR
	.align		4
.L_307:
        /*00c4*/ 	.byte	0x04, 0x36
        /*00c6*/ 	.short	(.L_309 - .L_308)
.L_308:
        /*00c8*/ 	.word	0x00000008
.L_309:


//--------------------- .nv.callgraph             --------------------------
	.section	.nv.callgraph,"",@"SHT_CUDA_CALLGRAPH"
	.align	4
	.sectionentsize	8
	.align		4
        /*0000*/ 	.word	0x00000000
	.align		4
        /*0004*/ 	.word	0xffffffff
	.align		4
        /*0008*/ 	.word	0x00000000
	.align		4
        /*000c*/ 	.word	0xfffffffe
	.align		4
        /*0010*/ 	.word	0x00000000
	.align		4
        /*0014*/ 	.word	0xfffffffd
	.align		4
        /*0018*/ 	.word	0x00000000
	.align		4
        /*001c*/ 	.word	0xfffffffc


//--------------------- .text.tenpak_gemm_g8_batched_kernel --------------------------
	.section	.text.tenpak_gemm_g8_batched_kernel,"ax",@progbits
	.align	128
        .global         tenpak_gemm_g8_batched_kernel
        .type           tenpak_gemm_g8_batched_kernel,@function
        .size           tenpak_gemm_g8_batched_kernel,(.L_x_216 - tenpak_gemm_g8_batched_kernel)
        .other          tenpak_gemm_g8_batched_kernel,@"STO_CUDA_ENTRY STV_DEFAULT"
tenpak_gemm_g8_batched_kernel:
.text.tenpak_gemm_g8_batched_kernel:
[----:B------:R-:W-:Y:S01]  /*0000*/  LDC R1, c[0x0][0x37c] ;  /* 0x0000df00ff017b82 */ /* 0x000fe20000000800 */
[----:B------:R-:W0:Y:S07]  /*0010*/  S2R R3, SR_TID.X ;  /* 0x0000000000037919 */ /* 0x000e2e0000002100 */
[----:B------:R-:W1:Y:S01]  /*0020*/  LDC R9, c[0x0][0x364] ;  /* 0x0000d900ff097b82 */ /* 0x000e620000000800 */
[----:B------:R-:W2:Y:S01]  /*0030*/  LDCU UR8, c[0x0][0x3b0] ;  /* 0x00007600ff0877ac */ /* 0x000ea20008000800 */
[----:B------:R-:W1:Y:S01]  /*0040*/  S2R R2, SR_TID.Y ;  /* 0x0000000000027919 */ /* 0x000e620000002200 */
[----:B------:R-:W3:Y:S05]  /*0050*/  LDCU UR5, c[0x0][0x3ac] ;  /* 0x00007580ff0577ac */ /* 0x000eea0008000800 */
[----:B------:R-:W0:Y:S08]  /*0060*/  S2UR UR6, SR_CTAID.X ;  /* 0x00000000000679c3 */ /* 0x000e300000002500 */
[----:B------:R-:W0:Y:S08]  /*0070*/  LDC R0, c[0x0][0x360] ;  /* 0x0000d800ff007b82 */ /* 0x000e300000000800 */
[----:B------:R-:W1:Y:S01]  /*0080*/  S2UR UR4, SR_CTAID.Y ;  /* 0x00000000000479c3 */ /* 0x000e620000002600 */
[----:B0-----:R-:W-:-:S05]  /*0090*/  IMAD R0, R0, UR6, R3 ;  /* 0x0000000600007c24 */ /* 0x001fca000f8e0203 */
[----:B--2---:R-:W-:Y:S01]  /*00a0*/  ISETP.GE.AND P0, PT, R0, UR8, PT ;  /* 0x0000000800007c0c */ /* 0x004fe2000bf06270 */
[----:B-1----:R-:W-:-:S05]  /*00b0*/  IMAD R9, R9, UR4, R2 ;  /* 0x0000000409097c24 */ /* 0x002fca000f8e0202 */
[----:B---3--:R-:W-:-:S13]  /*00c0*/  ISETP.GE.OR P0, PT, R9, UR5, P0 ;  /* 0x0000000509007c0c */ /* 0x008fda0008706670 */
[----:B------:R-:W-:Y:S05]  /*00d0*/  @P0 EXIT ;  /* 0x000000000000094d */ /* 0x000fea0003800000 */
[----:B------:R-:W0:Y:S01]  /*00e0*/  LDC R14, c[0x0][0x3b4] ;  /* 0x0000ed00ff0e7b82 */ /* 0x000e220000000800 */
[----:B------:R-:W1:Y:S01]  /*00f0*/  LDCU.64 UR6, c[0x0][0x358] ;  /* 0x00006b00ff0677ac */ /* 0x000e620008000a00 */
[----:B------:R-:W-:-:S06]  /*0100*/  IMAD.MOV.U32 R12, RZ, RZ, RZ ;  /* 0x000000ffff0c7224 */ /* 0x000fcc00078e00ff */
[----:B------:R-:W2:Y:S01]  /*0110*/  S2UR UR4, SR_CTAID.Z ;  /* 0x00000000000479c3 */ /* 0x000ea20000002700 */
[----:B0-----:R-:W-:Y:S01]  /*0120*/  ISETP.GE.AND P0, PT, R14, 0x8, PT ;  /* 0x000000080e00780c */ /* 0x001fe20003f06270 */
[----:B--2---:R-:W-:-:S12]  /*0130*/  UIMAD UR4, UR4, UR5, URZ ;  /* 0x00000005040472a4 */ /* 0x004fd8000f8e02ff */
[----:B-1----:R-:W-:Y:S05]  /*0140*/  @!P0 BRA `(.L_x_0) ;  /* 0x0000000400608947 */ /* 0x002fea0003800000 */
[----:B------:R-:W0:Y:S01]  /*0150*/  LDCU.64 UR10, c[0x0][0x380] ;  /* 0x00007000ff0a77ac */ /* 0x000e220008000a00 */
[----:B------:R-:W1:Y:S01]  /*0160*/  LDC.64 R2, c[0x0][0x390] ;  /* 0x0000e400ff027b82 */ /* 0x000e620000000a00 */
[----:B------:R-:W-:Y:S01]  /*0170*/  IMAD R6, R14, UR4, RZ ;  /* 0x000000040e067c24 */ /* 0x000fe2000f8e02ff */
[--C-:B------:R-:W-:Y:S01]  /*0180*/  SHF.R.S32.HI R7, RZ, 0x1f, R14.reuse ;  /* 0x0000001fff077819 */ /* 0x100fe2000001140e */
[-C--:B------:R-:W-:Y:S01]  /*0190*/  IMAD R13, R9, R14.reuse, RZ ;  /* 0x0000000e090d7224 */ /* 0x080fe200078e02ff */
[----:B------:R-:W-:Y:S01]  /*01a0*/  SHF.R.U32.HI R11, RZ, 0x1, R14 ;  /* 0x00000001ff0b7819 */ /* 0x000fe2000001160e */
[----:B------:R-:W-:Y:S01]  /*01b0*/  IMAD.MOV.U32 R12, RZ, RZ, RZ ;  /* 0x000000ffff0c7224 */ /* 0x000fe200078e00ff */
[----:B------:R-:W-:Y:S01]  /*01c0*/  LEA.HI R7, R7, R14, RZ, 0x3 ;  /* 0x0000000e07077211 */ /* 0x000fe200078f18ff */
[----:B------:R-:W2:Y:S01]  /*01d0*/  LDCU.64 UR12, c[0x0][0x388] ;  /* 0x00007100ff0c77ac */ /* 0x000ea20008000a00 */
[----:B------:R-:W3:Y:S01]  /*01e0*/  LDC.64 R4, c[0x0][0x398] ;  /* 0x0000e600ff047b82 */ /* 0x000ee20000000a00 */
[----:B------:R-:W-:-:S02]  /*01f0*/  IADD3 R13, P1, PT, R13, R6, RZ ;  /* 0x000000060d0d7210 */ /* 0x000fc40007f3e0ff */
[----:B------:R-:W-:Y:S02]  /*0200*/  SHF.R.S32.HI R7, RZ, 0x3, R7 ;  /* 0x00000003ff077819 */ /* 0x000fe40000011407 */
[----:B------:R-:W-:Y:S02]  /*0210*/  LEA.HI.X.SX32 R10, R6, RZ, 0x1, P1 ;  /* 0x000000ff060a7211 */ /* 0x000fe400008f0eff */
[----:B0-----:R-:W-:-:S04]  /*0220*/  LEA R8, P0, R13, UR10, 0x1 ;  /* 0x0000000a0d087c11 */ /* 0x001fc8000f8008ff */
[----:B------:R-:W-:Y:S01]  /*0230*/  IADD3 R6, P1, PT, R8, 0x8, RZ ;  /* 0x0000000808067810 */ /* 0x000fe20007f3e0ff */
[C---:B------:R-:W-:Y:S01]  /*0240*/  IMAD R8, R0.reuse, R11, RZ ;  /* 0x0000000b00087224 */ /* 0x040fe200078e02ff */
[----:B------:R-:W-:Y:S01]  /*0250*/  LEA.HI.X R13, R13, UR11, R10, 0x1, P0 ;  /* 0x0000000b0d0d7c11 */ /* 0x000fe200080f0c0a */
[----:B------:R-:W-:Y:S02]  /*0260*/  IMAD R11, R0, R7, RZ ;  /* 0x00000007000b7224 */ /* 0x000fe400078e02ff */
[----:B------:R-:W-:Y:S02]  /*0270*/  IMAD.MOV R10, RZ, RZ, -R7 ;  /* 0x000000ffff0a7224 */ /* 0x000fe400078e0a07 */
[----:B--2---:R-:W-:-:S07]  /*0280*/  IMAD.X R7, RZ, RZ, R13, P1 ;  /* 0x000000ffff077224 */ /* 0x004fce00008e060d */
.L_x_1:
[C---:B------:R-:W-:Y:S01]  /*0290*/  IADD3 R26, P0, PT, R8.reuse, UR12, RZ ;  /* 0x0000000c081a7c10 */ /* 0x040fe2000ff1e0ff */
[C---:B---3--:R-:W-:Y:S01]  /*02a0*/  IMAD.WIDE R16, R11.reuse, 0x4, R4 ;  /* 0x000000040b107825 */ /* 0x048fe200078e0204 */
[----:B------:R-:W2:Y:S02]  /*02b0*/  LDG.E.U16.CONSTANT R28, desc[UR6][R6.64+-0x8] ;  /* 0xfffff806061c7981 */ /* 0x000ea4000c1e9500 */
[----:B------:R-:W-:Y:S01]  /*02c0*/  LEA.HI.X.SX32 R27, R8, UR13, 0x1, P0 ;  /* 0x0000000d081b7c11 */ /* 0x000fe200080f0eff */
[----:B-1----:R-:W-:Y:S01]  /*02d0*/  IMAD.WIDE R24, R11, 0x4, R2 ;  /* 0x000000040b187825 */ /* 0x002fe200078e0202 */
[----:B------:R-:W3:Y:S04]  /*02e0*/  LDG.E.U16.CONSTANT R23, desc[UR6][R6.64+-0x6] ;  /* 0xfffffa0606177981 */ /* 0x000ee8000c1e9500 */
[----:B------:R-:W4:Y:S04]  /*02f0*/  LDG.E.CONSTANT R13, desc[UR6][R26.64] ;  /* 0x000000061a0d7981 */ /* 0x000f28000c1e9900 */
[----:B------:R-:W5:Y:S04]  /*0300*/  LDG.E.CONSTANT R14, desc[UR6][R24.64] ;  /* 0x00000006180e7981 */ /* 0x000f68000c1e9900 */
[----:B------:R-:W5:Y:S04]  /*0310*/  LDG.E.CONSTANT R17, desc[UR6][R16.64] ;  /* 0x0000000610117981 */ /* 0x000f68000c1e9900 */
[----:B------:R-:W3:Y:S04]  /*0320*/  LDG.E.U16.CONSTANT R20, desc[UR6][R6.64+-0x4] ;  /* 0xfffffc0606147981 */ /* 0x000ee8000c1e9500 */
[----:B------:R-:W3:Y:S04]  /*0330*/  LDG.E.U16.CONSTANT R19, desc[UR6][R6.64] ;  /* 0x0000000606137981 */ /* 0x000ee8000c1e9500 */
[----:B------:R-:W3:Y:S04]  /*0340*/  LDG.E.U16.CONSTANT R22, desc[UR6][R6.64+-0x2] ;  /* 0xfffffe0606167981 */ /* 0x000ee8000c1e9500 */
[----:B------:R-:W3:Y:S04]  /*0350*/  LDG.E.U16.CONSTANT R21, desc[UR6][R6.64+0x2] ;  /* 0x0000020606157981 */ /* 0x000ee8000c1e9500 */
[----:B------:R-:W3:Y:S04]  /*0360*/  LDG.E.U16.CONSTANT R18, desc[UR6][R6.64+0x4] ;  /* 0x0000040606127981 */ /* 0x000ee8000c1e9500 */
[----:B------:R0:W3:Y:S01]  /*0370*/  LDG.E.U16.CONSTANT R15, desc[UR6][R6.64+0x6] ;  /* 0x00000606060f7981 */ /* 0x0000e2000c1e9500 */
[----:B------:R-:W-:-:S05]  /*0380*/  VIADD R10, R10, 0x1 ;  /* 0x000000010a0a7836 */ /* 0x000fca0000000000 */
[----:B------:R-:W-:Y:S02]  /*0390*/  ISETP.NE.AND P0, PT, R10, RZ, PT ;  /* 0x000000ff0a00720c */ /* 0x000fe40003f05270 */
[----:B0-----:R-:W-:Y:S01]  /*03a0*/  IADD3 R6, P1, PT, R6, 0x10, RZ ;  /* 0x0000001006067810 */ /* 0x001fe20007f3e0ff */
[----:B------:R-:W-:Y:S02]  /*03b0*/  VIADD R11, R11, 0x1 ;  /* 0x000000010b0b7836 */ /* 0x000fe40000000000 */
[----:B------:R-:W-:Y:S02]  /*03c0*/  VIADD R8, R8, 0x4 ;  /* 0x0000000408087836 */ /* 0x000fe40000000000 */
[----:B------:R-:W-:Y:S02]  /*03d0*/  IMAD.X R7, RZ, RZ, R7, P1 ;  /* 0x000000ffff077224 */ /* 0x000fe400008e0607 */
[----:B--2---:R-:W-:Y:S01]  /*03e0*/  HADD2.F32 R28, -RZ, R28.H0_H0 ;  /* 0x2000001cff1c7230 */ /* 0x004fe20000004100 */
[----:B----4-:R-:W-:-:S02]  /*03f0*/  LOP3.LUT R24, R13, 0xf, RZ, 0xc0, !PT ;  /* 0x0000000f0d187812 */ /* 0x010fc400078ec0ff */
[--C-:B------:R-:W-:Y:S02]  /*0400*/  SHF.R.U32.HI R26, RZ, 0x4, R13.reuse ;  /* 0x00000004ff1a7819 */ /* 0x100fe4000001160d */
[----:B------:R-:W-:Y:S02]  /*0410*/  I2FP.F32.U32 R24, R24 ;  /* 0x0000001800187245 */ /* 0x000fe40000201000 */
[----:B------:R-:W-:Y:S02]  /*0420*/  LOP3.LUT R26, R26, 0xf, RZ, 0xc0, !PT ;  /* 0x0000000f1a1a7812 */ /* 0x000fe400078ec0ff */
[----:B------:R-:W-:Y:S01]  /*0430*/  SHF.R.U32.HI R16, RZ, 0x8, R13 ;  /* 0x00000008ff107819 */ /* 0x000fe2000001160d */
[----:B-----5:R-:W-:Y:S01]  /*0440*/  FFMA R25, R14, R24, R17 ;  /* 0x000000180e197223 */ /* 0x020fe20000000011 */
[----:B------:R-:W-:Y:S02]  /*0450*/  I2FP.F32.U32 R26, R26 ;  /* 0x0000001a001a7245 */ /* 0x000fe40000201000 */
[----:B------:R-:W-:Y:S01]  /*0460*/  LOP3.LUT R24, R16, 0xf, RZ, 0xc0, !PT ;  /* 0x0000000f10187812 */ /* 0x000fe200078ec0ff */
[----:B---3--:R-:W-:-:S02]  /*0470*/  HADD2.F32 R16, -RZ, R23.H0_H0 ;  /* 0x20000017ff107230 */ /* 0x008fc40000004100 */
[----:B------:R-:W-:Y:S01]  /*0480*/  FFMA R12, R25, R28, R12 ;  /* 0x0000001c190c7223 */ /* 0x000fe2000000000c */
[----:B------:R-:W-:Y:S01]  /*0490*/  FFMA R23, R14, R26, R17 ;  /* 0x0000001a0e177223 */ /* 0x000fe20000000011 */
[----:B------:R-:W-:-:S03]  /*04a0*/  I2FP.F32.U32 R24, R24 ;  /* 0x0000001800187245 */ /* 0x000fc60000201000 */
[----:B------:R-:W-:Y:S01]  /*04b0*/  FFMA R12, R23, R16, R12 ;  /* 0x00000010170c7223 */ /* 0x000fe2000000000c */
[--C-:B------:R-:W-:Y:S02]  /*04c0*/  SHF.R.U32.HI R16, RZ, 0x10, R13.reuse ;  /* 0x00000010ff107819 */ /* 0x100fe4000001160d */
[----:B------:R-:W-:Y:S01]  /*04d0*/  SHF.R.U32.HI R25, RZ, 0xc, R13 ;  /* 0x0000000cff197819 */ /* 0x000fe2000001160d */
[----:B------:R-:W-:Y:S01]  /*04e0*/  HADD2.F32 R20, -RZ, R20.H0_H0 ;  /* 0x20000014ff147230 */ /* 0x000fe20000004100 */
[----:B------:R-:W-:Y:S01]  /*04f0*/  LOP3.LUT R16, R16, 0xf, RZ, 0xc0, !PT ;  /* 0x0000000f10107812 */ /* 0x000fe200078ec0ff */
[----:B------:R-:W-:Y:S01]  /*0500*/  FFMA R23, R14, R24, R17 ;  /* 0x000000180e177223 */ /* 0x000fe20000000011 */
[----:B------:R-:W-:Y:S02]  /*0510*/  LOP3.LUT R25, R25, 0xf, RZ, 0xc0, !PT ;  /* 0x0000000f19197812 */ /* 0x000fe400078ec0ff */
[----:B------:R-:W-:Y:S01]  /*0520*/  I2FP.F32.U32 R16, R16 ;  /* 0x0000001000107245 */ /* 0x000fe20000201000 */
[----:B------:R-:W-:Y:S01]  /*0530*/  FFMA R12, R23, R20, R12 ;  /* 0x00000014170c7223 */ /* 0x000fe2000000000c */
[----:B------:R-:W-:-:S02]  /*0540*/  I2FP.F32.U32 R25, R25 ;  /* 0x0000001900197245 */ /* 0x000fc40000201000 */
[----:B------:R-:W-:Y:S01]  /*0550*/  SHF.R.U32.HI R23, RZ, 0x14, R13 ;  /* 0x00000014ff177819 */ /* 0x000fe2000001160d */
[----:B------:R-:W-:Y:S02]  /*0560*/  HADD2.F32 R20, -RZ, R19.H0_H0 ;  /* 0x20000013ff147230 */ /* 0x000fe40000004100 */
[C-C-:B------:R-:W-:Y:S01]  /*0570*/  FFMA R19, R14.reuse, R16, R17.reuse ;  /* 0x000000100e137223 */ /* 0x140fe20000000011 */
[----:B------:R-:W-:Y:S01]  /*0580*/  HADD2.F32 R22, -RZ, R22.H0_H0 ;  /* 0x20000016ff167230 */ /* 0x000fe20000004100 */
[----:B------:R-:W-:Y:S01]  /*0590*/  LOP3.LUT R23, R23, 0xf, RZ, 0xc0, !PT ;  /* 0x0000000f17177812 */ /* 0x000fe200078ec0ff */
[----:B------:R-:W-:Y:S01]  /*05a0*/  FFMA R25, R14, R25, R17 ;  /* 0x000000190e197223 */ /* 0x000fe20000000011 */
[--C-:B------:R-:W-:Y:S02]  /*05b0*/  SHF.R.U32.HI R16, RZ, 0x18, R13.reuse ;  /* 0x00000018ff107819 */ /* 0x100fe4000001160d */
[----:B------:R-:W-:Y:S01]  /*05c0*/  I2FP.F32.U32 R23, R23 ;  /* 0x0000001700177245 */ /* 0x000fe20000201000 */
[----:B------:R-:W-:Y:S01]  /*05d0*/  FFMA R12, R25, R22, R12 ;  /* 0x00000016190c7223 */ /* 0x000fe2000000000c */
[----:B------:R-:W-:Y:S01]  /*05e0*/  LOP3.LUT R16, R16, 0xf, RZ, 0xc0, !PT ;  /* 0x0000000f10107812 */ /* 0x000fe200078ec0ff */
[----:B------:R-:W-:Y:S01]  /*05f0*/  HADD2.F32 R21, -RZ, R21.H0_H0 ;  /* 0x20000015ff157230 */ /* 0x000fe20000004100 */
[----:B------:R-:W-:Y:S01]  /*0600*/  SHF.R.U32.HI R13, RZ, 0x1c, R13 ;  /* 0x0000001cff0d7819 */ /* 0x000fe2000001160d */
[----:B------:R-:W-:Y:S01]  /*0610*/  FFMA R12, R19, R20, R12 ;  /* 0x00000014130c7223 */ /* 0x000fe2000000000c */
[----:B------:R-:W-:Y:S01]  /*0620*/  I2FP.F32.U32 R16, R16 ;  /* 0x0000001000107245 */ /* 0x000fe20000201000 */
[----:B------:R-:W-:Y:S01]  /*0630*/  FFMA R23, R14, R23, R17 ;  /* 0x000000170e177223 */ /* 0x000fe20000000011 */
[----:B------:R-:W-:Y:S01]  /*0640*/  I2FP.F32.U32 R20, R13 ;  /* 0x0000000d00147245 */ /* 0x000fe20000201000 */
[----:B------:R-:W-:-:S02]  /*0650*/  HADD2.F32 R18, -RZ, R18.H0_H0 ;  /* 0x20000012ff127230 */ /* 0x000fc40000004100 */
[----:B------:R-:W-:Y:S01]  /*0660*/  FFMA R12, R23, R21, R12 ;  /* 0x00000015170c7223 */ /* 0x000fe2000000000c */
[C-C-:B------:R-:W-:Y:S01]  /*0670*/  FFMA R13, R14.reuse, R16, R17.reuse ;  /* 0x000000100e0d7223 */ /* 0x140fe20000000011 */
[----:B------:R-:W-:Y:S02]  /*0680*/  HADD2.F32 R15, -RZ, R15.H0_H0 ;  /* 0x2000000fff0f7230 */ /* 0x000fe40000004100 */
[----:B------:R-:W-:Y:S01]  /*0690*/  FFMA R17, R14, R20, R17 ;  /* 0x000000140e117223 */ /* 0x000fe20000000011 */
[----:B------:R-:W-:-:S04]  /*06a0*/  FFMA R12, R13, R18, R12 ;  /* 0x000000120d0c7223 */ /* 0x000fc8000000000c */
[----:B------:R-:W-:Y:S01]  /*06b0*/  FFMA R12, R17, R15, R12 ;  /* 0x0000000f110c7223 */ /* 0x000fe2000000000c */
[----:B------:R-:W-:Y:S06]  /*06c0*/  @P0 BRA `(.L_x_1) ;  /* 0xfffffff800f00947 */ /* 0x000fec000383ffff */
.L_x_0:
[----:B------:R-:W0:Y:S01]  /*06d0*/  LDCU.64 UR10, c[0x0][0x3a0] ;  /* 0x00007400ff0a77ac */ /* 0x000e220008000a00 */
[----:B------:R-:W-:Y:S01]  /*06e0*/  IMAD R0, R9, UR8, R0 ;  /* 0x0000000809007c24 */ /* 0x000fe2000f8e0200 */
[----:B------:R-:W-:Y:S01]  /*06f0*/  F2FP.F16.F32.PACK_AB R12, RZ, R12 ;  /* 0x0000000cff0c723e */ /* 0x000fe200000000ff */
[----:B------:R-:W-:-:S04]  /*0700*/  UIMAD UR4, UR4, UR8, URZ ;  /* 0x00000008040472a4 */ /* 0x000fc8000f8e02ff */
[----:B------:R-:W-:Y:S02]  /*0710*/  USHF.R.S32.HI UR5, URZ, 0x1f, UR4 ;  /* 0x0000001fff057899 */ /* 0x000fe40008011404 */
[----:B------:R-:W-:-:S04]  /*0720*/  IADD3 R3, P0, PT, R0, UR4, RZ ;  /* 0x0000000400037c10 */ /* 0x000fc8000ff1e0ff */
[----:B------:R-:W-:Y:S02]  /*0730*/  LEA.HI.X.SX32 R0, R0, UR5, 0x1, P0 ;  /* 0x0000000500007c11 */ /* 0x000fe400080f0eff */
[----:B0-----:R-:W-:-:S04]  /*0740*/  LEA R2, P0, R3, UR10, 0x1 ;  /* 0x0000000a03027c11 */ /* 0x001fc8000f8008ff */
[----:B------:R-:W-:-:S05]  /*0750*/  LEA.HI.X R3, R3, UR11, R0, 0x1, P0 ;  /* 0x0000000b03037c11 */ /* 0x000fca00080f0c00 */
[----:B------:R-:W-:Y:S01]  /*0760*/  STG.E.U16 desc[UR6][R2.64], R12 ;  /* 0x0000000c02007986 */ /* 0x000fe2000c101506 */
[----:B------:R-:W-:Y:S05]  /*0770*/  EXIT ;  /* 0x000000000000794d */ /* 0x000fea0003800000 */
.L_x_2:
[----:B------:R-:W-:-:S00]  /*0780*/  BRA `(.L_x_2) ;  /* 0xfffffffc00fc7947 */ /* 0x000fc0000383ffff */
[----:B------:R-:W-:-:S00]  /*0790*/  NOP ;  /* 0x0000000000007918 */ /* 0x000fc00000000000 */
        /* <DEDUP_REMOVED lines=14> */
.L_x_216:


//--------------------- .text.tenpak_gemm_g8_tiled_kernel --------------------------
	.section	.text.tenpak_gemm_g8_tiled_kernel,"ax",@progbits
	.align	128
        .global         tenpak_gemm_g8_tiled_kernel
        .type           tenpak_gemm_g8_tiled_kernel,@function
        .size           tenpak_gemm_g8_tiled_kernel,(.L_x_217 - tenpak_gemm_g8_tiled_kernel)
        .other          tenpak_gemm_g8_tiled_kernel,@"STO_CUDA_ENTRY STV_DEFAULT"
tenpak_gemm_g8_tiled_kernel:
.text.tenpak_gemm_g8_tiled_kernel:
[----:B------:R-:W-:Y:S01]  /*0000*/  LDC R1, c[0x0][0x37c] ;  /* 0x0000df00ff017b82 */ /* 0x000fe20000000800 */
[----:B------:R-:W0:Y:S01]  /*0010*/  S2R R3, SR_CTAID.X ;  /* 0x0000000000037919 */ /* 0x000e220000002500 */
[----:B------:R-:W1:Y:S01]  /*0020*/  LDCU UR4, c[0x0][0x3b0] ;  /* 0x00007600ff0477ac */ /* 0x000e620008000800 */
[----:B------:R-:W-:Y:S01]  /*0030*/  IMAD.MOV.U32 R19, RZ, RZ, RZ ;  /* 0x000000ffff137224 */ /* 0x000fe200078e00ff */
[----:B------:R-:W0:Y:S01]  /*0040*/  S2R R0, SR_TID.X ;  /* 0x0000000000007919 */ /* 0x000e220000002100 */
[----:B------:R-:W2:Y:S01]  /*0050*/  LDCU.64 UR8, c[0x0][0x358] ;  /* 0x00006b00ff0877ac */ /* 0x000ea20008000a00 */
[----:B------:R-:W3:Y:S01]  /*0060*/  S2R R12, SR_CTAID.Y ;  /* 0x00000000000c7919 */ /* 0x000ee20000002600 */
[----:B------:R-:W3:Y:S01]  /*0070*/  S2R R13, SR_TID.Y ;  /* 0x00000000000d7919 */ /* 0x000ee20000002200 */
[----:B-1----:R-:W-:Y:S01]  /*0080*/  UISETP.GE.AND UP0, UPT, UR4, 0x1, UPT ;  /* 0x000000010400788c */ /* 0x002fe2000bf06270 */
[----:B0-----:R-:W-:Y:S01]  /*0090*/  IMAD R14, R3, 0x40, R0 ;  /* 0x00000040030e7824 */ /* 0x001fe200078e0200 */
[----:B---3--:R-:W-:-:S07]  /*00a0*/  LEA R15, R12, R13, 0x6 ;  /* 0x0000000d0c0f7211 */ /* 0x008fce00078e30ff */
[----:B--2---:R-:W-:Y:S05]  /*00b0*/  BRA.U !UP0, `(.L_x_3) ;  /* 0x0000000908207547 */ /* 0x004fea000b800000 */
[----:B------:R-:W0:Y:S01]  /*00c0*/  LDCU.64 UR6, c[0x0][0x3a8] ;  /* 0x00007500ff0677ac */ /* 0x000e220008000a00 */
[----:B------:R-:W-:Y:S01]  /*00d0*/  IMAD.MOV.U32 R19, RZ, RZ, RZ ;  /* 0x000000ffff137224 */ /* 0x000fe200078e00ff */
[----:B------:R-:W1:Y:S01]  /*00e0*/  LDC R16, c[0x0][0x360] ;  /* 0x0000d800ff107b82 */ /* 0x000e620000000800 */
[----:B------:R-:W-:Y:S02]  /*00f0*/  USHF.R.U32.HI UR5, URZ, 0x3, UR4 ;  /* 0x00000003ff057899 */ /* 0x000fe40008011604 */
[----:B------:R-:W-:-:S04]  /*0100*/  USHF.R.U32.HI UR4, URZ, 0x1, UR4 ;  /* 0x00000001ff047899 */ /* 0x000fc80008011604 */
[C---:B------:R-:W-:Y:S02]  /*0110*/  IMAD R17, R14.reuse, UR5, RZ ;  /* 0x000000050e117c24 */ /* 0x040fe4000f8e02ff */
[C---:B------:R-:W-:Y:S01]  /*0120*/  IMAD R18, R14.reuse, UR4, RZ ;  /* 0x000000040e127c24 */ /* 0x040fe2000f8e02ff */
[----:B------:R-:W-:Y:S01]  /*0130*/  UMOV UR4, URZ ;  /* 0x000000ff00047c82 */ /* 0x000fe20008000000 */
[----:B0-----:R-:W-:Y:S01]  /*0140*/  ISETP.GE.AND P0, PT, R14, UR7, PT ;  /* 0x000000070e007c0c */ /* 0x001fe2000bf06270 */
[----:B------:R-:W0:Y:S03]  /*0150*/  LDCU UR7, c[0x0][0x364] ;  /* 0x00006c80ff0777ac */ /* 0x000e260008000800 */
[----:B------:R-:W-:-:S13]  /*0160*/  ISETP.LT.AND P0, PT, R15, UR6, !P0 ;  /* 0x000000060f007c0c */ /* 0x000fda000c701270 */
.L_x_13:
[----:B------:R-:W-:Y:S01]  /*0170*/  ISETP.GT.U32.AND P1, PT, R13, 0x3f, PT ;  /* 0x0000003f0d00780c */ /* 0x000fe20003f24070 */
[----:B------:R-:W2:Y:S01]  /*0180*/  LDCU UR11, c[0x0][0x3b0] ;  /* 0x00007600ff0b77ac */ /* 0x000ea20008000800 */
[----:B------:R-:W-:Y:S01]  /*0190*/  BSSY.RECONVERGENT B0, `(.L_x_4) ;  /* 0x0000022000007945 */ /* 0x000fe20003800200 */
[----:B------:R-:W3:Y:S10]  /*01a0*/  LDCU UR12, c[0x0][0x3a8] ;  /* 0x00007500ff0c77ac */ /* 0x000ef40008000800 */
[----:B------:R-:W-:Y:S05]  /*01b0*/  @P1 BRA `(.L_x_5) ;  /* 0x00000000007c1947 */ /* 0x000fea0003800000 */
[----:B------:R-:W-:-:S07]  /*01c0*/  IMAD.MOV.U32 R5, RZ, RZ, R13 ;  /* 0x000000ffff057224 */ /* 0x000fce00078e000d */
.L_x_9:
[----:B------:R-:W-:Y:S01]  /*01d0*/  ISETP.GT.U32.AND P1, PT, R0, 0x1f, PT ;  /* 0x0000001f0000780c */ /* 0x000fe20003f24070 */
[----:B------:R-:W-:-:S12]  /*01e0*/  BSSY.RECONVERGENT B1, `(.L_x_6) ;  /* 0x0000019000017945 */ /* 0x000fd80003800200 */
[----:B------:R-:W-:Y:S05]  /*01f0*/  @P1 BRA `(.L_x_7) ;  /* 0x00000000005c1947 */ /* 0x000fea0003800000 */
[----:B------:R-:W4:Y:S01]  /*0200*/  S2UR UR6, SR_CgaCtaId ;  /* 0x00000000000679c3 */ /* 0x000f220000008800 */
[----:B------:R-:W5:Y:S01]  /*0210*/  LDCU UR10, c[0x0][0x3b0] ;  /* 0x00007600ff0a77ac */ /* 0x000f620008000800 */
[----:B------:R-:W-:Y:S01]  /*0220*/  LEA R4, R12, R5, 0x6 ;  /* 0x000000050c047211 */ /* 0x000fe200078e30ff */
[----:B------:R-:W-:Y:S01]  /*0230*/  VIADD R9, R0, UR4 ;  /* 0x0000000400097c36 */ /* 0x000fe20008000000 */
[----:B------:R-:W-:Y:S01]  /*0240*/  UMOV UR5, 0x400 ;  /* 0x0000040000057882 */ /* 0x000fe20000000000 */
[----:B------:R-:W-:Y:S02]  /*0250*/  IMAD.MOV.U32 R21, RZ, RZ, R0 ;  /* 0x000000ffff157224 */ /* 0x000fe400078e0000 */
[----:B-----5:R-:W-:Y:S01]  /*0260*/  IMAD R11, R4, UR10, R9 ;  /* 0x0000000a040b7c24 */ /* 0x020fe2000f8e0209 */
[----:B----4-:R-:W-:-:S06]  /*0270*/  ULEA UR5, UR6, UR5, 0x18 ;  /* 0x0000000506057291 */ /* 0x010fcc000f8ec0ff */
[----:B------:R-:W-:-:S05]  /*0280*/  LEA R2, R0, UR5, 0x1 ;  /* 0x0000000500027c11 */ /* 0x000fca000f8e08ff */
[----:B------:R-:W-:-:S07]  /*0290*/  IMAD R7, R5, 0x42, R2 ;  /* 0x0000004205077824 */ /* 0x000fce00078e0202 */
.L_x_8:
[----:B--2---:R-:W-:-:S04]  /*02a0*/  ISETP.GE.AND P1, PT, R9, UR11, PT ;  /* 0x0000000b09007c0c */ /* 0x004fc8000bf26270 */
[----:B---3--:R-:W-:-:S13]  /*02b0*/  ISETP.GE.OR P1, PT, R4, UR12, P1 ;  /* 0x0000000c04007c0c */ /* 0x008fda0008f26670 */
[----:B------:R-:W2:Y:S02]  /*02c0*/  @!P1 LDC.64 R2, c[0x0][0x380] ;  /* 0x0000e000ff029b82 */ /* 0x000ea40000000a00 */
[----:B--2---:R-:W-:-:S06]  /*02d0*/  @!P1 IMAD.WIDE.U32 R2, R11, 0x2, R2 ;  /* 0x000000020b029825 */ /* 0x004fcc00078e0002 */
[----:B------:R-:W2:Y:S01]  /*02e0*/  @!P1 LDG.E.U16.CONSTANT R2, desc[UR8][R2.64] ;  /* 0x0000000802029981 */ /* 0x000ea2000c1e9500 */
[C---:B-1----:R-:W-:Y:S01]  /*02f0*/  IADD3 R21, PT, PT, R16.reuse, R21, RZ ;  /* 0x0000001510157210 */ /* 0x042fe20007ffe0ff */
[C---:B------:R-:W-:Y:S02]  /*0300*/  IMAD.IADD R9, R16.reuse, 0x1, R9 ;  /* 0x0000000110097824 */ /* 0x040fe400078e0209 */
[----:B------:R-:W-:Y:S01]  /*0310*/  IMAD.IADD R11, R16, 0x1, R11 ;  /* 0x00000001100b7824 */ /* 0x000fe200078e020b */
[----:B--2---:R-:W-:Y:S04]  /*0320*/  @!P1 STS.U16 [R7], R2 ;  /* 0x0000000207009388 */ /* 0x004fe80000000400 */
[----:B------:R1:W-:Y:S01]  /*0330*/  @P1 STS.U16 [R7], RZ ;  /* 0x000000ff07001388 */ /* 0x0003e20000000400 */
[----:B------:R-:W-:-:S02]  /*0340*/  ISETP.GE.U32.AND P1, PT, R21, 0x20, PT ;  /* 0x000000201500780c */ /* 0x000fc40003f26070 */
[----:B-1----:R-:W-:-:S11]  /*0350*/  LEA R7, R16, R7, 0x1 ;  /* 0x0000000710077211 */ /* 0x002fd600078e08ff */
[----:B------:R-:W-:Y:S05]  /*0360*/  @!P1 BRA `(.L_x_8) ;  /* 0xfffffffc00cc9947 */ /* 0x000fea000383ffff */
.L_x_7:
[----:B0-23--:R-:W-:Y:S05]  /*0370*/  BSYNC.RECONVERGENT B1 ;  /* 0x0000000000017941 */ /* 0x00dfea0003800200 */
.L_x_6:
[----:B------:R-:W-:-:S05]  /*0380*/  VIADD R5, R5, UR7 ;  /* 0x0000000705057c36 */ /* 0x000fca0008000000 */
[----:B------:R-:W-:-:S13]  /*0390*/  ISETP.GE.U32.AND P1, PT, R5, 0x40, PT ;  /* 0x000000400500780c */ /* 0x000fda0003f26070 */
[----:B------:R-:W-:Y:S05]  /*03a0*/  @!P1 BRA `(.L_x_9) ;  /* 0xfffffffc00889947 */ /* 0x000fea000383ffff */
.L_x_5:
[----:B0-23--:R-:W-:Y:S05]  /*03b0*/  BSYNC.RECONVERGENT B0 ;  /* 0x0000000000007941 */ /* 0x00dfea0003800200 */
.L_x_4:
[----:B------:R-:W-:Y:S06]  /*03c0*/  BAR.SYNC.DEFER_BLOCKING 0x0 ;  /* 0x0000000000007b1d */ /* 0x000fec0000010000 */
[----:B------:R-:W-:Y:S04]  /*03d0*/  BSSY.RECONVERGENT B0, `(.L_x_10) ;  /* 0x0000051000007945 */ /* 0x000fe80003800200 */
[----:B------:R-:W-:Y:S05]  /*03e0*/  @!P0 BRA `(.L_x_11) ;  /* 0x00000004003c8947 */ /* 0x000fea0003800000 */
[----:B------:R-:W0:Y:S01]  /*03f0*/  S2R R7, SR_CgaCtaId ;  /* 0x0000000000077919 */ /* 0x000e220000008800 */
[----:B------:R-:W2:Y:S01]  /*0400*/  LDC.64 R4, c[0x0][0x390] ;  /* 0x0000e400ff047b82 */ /* 0x000ea20000000a00 */
[----:B------:R-:W-:Y:S01]  /*0410*/  MOV R6, 0x400 ;  /* 0x0000040000067802 */ /* 0x000fe20000000f00 */
[----:B------:R-:W-:Y:S01]  /*0420*/  IMAD.MOV.U32 R20, RZ, RZ, RZ ;  /* 0x000000ffff147224 */ /* 0x000fe200078e00ff */
[----:B------:R-:W3:Y:S01]  /*0430*/  LDCU UR5, c[0x0][0x3b0] ;  /* 0x00007600ff0577ac */ /* 0x000ee20008000800 */
[----:B------:R-:W4:Y:S04]  /*0440*/  LDCU.64 UR10, c[0x0][0x388] ;  /* 0x00007100ff0a77ac */ /* 0x000f280008000a00 */
[----:B------:R-:W1:Y:S01]  /*0450*/  LDC.64 R2, c[0x0][0x398] ;  /* 0x0000e600ff027b82 */ /* 0x000e620000000a00 */
[----:B0-----:R-:W-:-:S05]  /*0460*/  LEA R6, R7, R6, 0x18 ;  /* 0x0000000607067211 */ /* 0x001fca00078ec0ff */
[----:B---34-:R-:W-:-:S07]  /*0470*/  IMAD R21, R13, 0x42, R6 ;  /* 0x000000420d157824 */ /* 0x018fce00078e0206 */
.L_x_12:
[----:B------:R-:W-:-:S04]  /*0480*/  IADD3 R22, PT, PT, R20, UR4, RZ ;  /* 0x0000000414167c10 */ /* 0x000fc8000fffe0ff */
[C---:B------:R-:W-:Y:S02]  /*0490*/  LEA.HI R10, R22.reuse, R18, RZ, 0x1f ;  /* 0x00000012160a7211 */ /* 0x040fe400078ff8ff */
[----:B------:R-:W-:Y:S02]  /*04a0*/  LEA.HI R9, R22, R17, RZ, 0x1d ;  /* 0x0000001116097211 */ /* 0x000fe400078fe8ff */
[----:B------:R-:W-:-:S05]  /*04b0*/  IADD3 R10, P1, PT, R10, UR10, RZ ;  /* 0x0000000a0a0a7c10 */ /* 0x000fca000ff3e0ff */
[----:B------:R-:W-:Y:S02]  /*04c0*/  IMAD.X R11, RZ, RZ, UR11, P1 ;  /* 0x0000000bff0b7e24 */ /* 0x000fe400088e06ff */
[----:B--2---:R-:W-:-:S03]  /*04d0*/  IMAD.WIDE.U32 R6, R9, 0x4, R4 ;  /* 0x0000000409067825 */ /* 0x004fc600078e0004 */
[----:B------:R-:W2:Y:S01]  /*04e0*/  LDG.E.CONSTANT R10, desc[UR8][R10.64] ;  /* 0x000000080a0a7981 */ /* 0x000ea2000c1e9900 */
[----:B-1----:R-:W-:-:S03]  /*04f0*/  IMAD.WIDE.U32 R8, R9, 0x4, R2 ;  /* 0x0000000409087825 */ /* 0x002fc600078e0002 */
[----:B------:R0:W3:Y:S04]  /*0500*/  LDG.E.CONSTANT R6, desc[UR8][R6.64] ;  /* 0x0000000806067981 */ /* 0x0000e8000c1e9900 */
[----:B------:R1:W3:Y:S01]  /*0510*/  LDG.E.CONSTANT R9, desc[UR8][R8.64] ;  /* 0x0000000808097981 */ /* 0x0002e2000c1e9900 */
[----:B------:R-:W-:Y:S01]  /*0520*/  LEA R23, R20, R21, 0x1 ;  /* 0x0000001514177211 */ /* 0x000fe200078e08ff */
[----:B------:R-:W-:Y:S01]  /*0530*/  VIADD R22, R22, 0x8 ;  /* 0x0000000816167836 */ /* 0x000fe20000000000 */
[C---:B------:R-:W-:Y:S02]  /*0540*/  ISETP.LT.U32.AND P2, PT, R20.reuse, 0x18, PT ;  /* 0x000000181400780c */ /* 0x040fe40003f41070 */
[----:B------:R-:W-:Y:S01]  /*0550*/  IADD3 R20, PT, PT, R20, 0x8, RZ ;  /* 0x0000000814147810 */ /* 0x000fe20007ffe0ff */
[----:B------:R-:W4:Y:S01]  /*0560*/  LDS.U16 R27, [R23] ;  /* 0x00000000171b7984 */ /* 0x000f220000000400 */
[----:B------:R-:W-:-:S03]  /*0570*/  ISETP.GE.AND P1, PT, R22, UR5, PT ;  /* 0x0000000516007c0c */ /* 0x000fc6000bf26270 */
[----:B------:R-:W5:Y:S04]  /*0580*/  LDS.U16 R25, [R23+0x2] ;  /* 0x0000020017197984 */ /* 0x000f680000000400 */
[----:B------:R-:W3:Y:S04]  /*0590*/  LDS.U16 R24, [R23+0x4] ;  /* 0x0000040017187984 */ /* 0x000ee80000000400 */
[----:B0-----:R-:W0:Y:S01]  /*05a0*/  LDS.U16 R7, [R23+0x6] ;  /* 0x0000060017077984 */ /* 0x001e220000000400 */
[----:B----4-:R-:W-:Y:S02]  /*05b0*/  HADD2.F32 R27, -RZ, R27.H0_H0 ;  /* 0x2000001bff1b7230 */ /* 0x010fe40000004100 */
[----:B-----5:R-:W-:Y:S01]  /*05c0*/  HADD2.F32 R25, -RZ, R25.H0_H0 ;  /* 0x20000019ff197230 */ /* 0x020fe20000004100 */
[----:B--2---:R-:W-:-:S02]  /*05d0*/  LOP3.LUT R26, R10, 0xf, RZ, 0xc0, !PT ;  /* 0x0000000f0a1a7812 */ /* 0x004fc400078ec0ff */
[--C-:B------:R-:W-:Y:S02]  /*05e0*/  SHF.R.U32.HI R11, RZ, 0x4, R10.reuse ;  /* 0x00000004ff0b7819 */ /* 0x100fe4000001160a */
[----:B------:R-:W-:Y:S02]  /*05f0*/  I2FP.F32.U32 R26, R26 ;  /* 0x0000001a001a7245 */ /* 0x000fe40000201000 */
[----:B------:R-:W-:Y:S02]  /*0600*/  LOP3.LUT R11, R11, 0xf, RZ, 0xc0, !PT ;  /* 0x0000000f0b0b7812 */ /* 0x000fe400078ec0ff */
[----:B-1----:R-:W-:Y:S01]  /*0610*/  SHF.R.U32.HI R8, RZ, 0x8, R10 ;  /* 0x00000008ff087819 */ /* 0x002fe2000001160a */
[----:B---3--:R-:W-:Y:S01]  /*0620*/  FFMA R26, R6, R26, R9 ;  /* 0x0000001a061a7223 */ /* 0x008fe20000000009 */
[----:B------:R-:W-:-:S03]  /*0630*/  I2FP.F32.U32 R11, R11 ;  /* 0x0000000b000b7245 */ /* 0x000fc60000201000 */
[----:B------:R-:W-:Y:S01]  /*0640*/  FFMA R26, R26, R27, R19 ;  /* 0x0000001b1a1a7223 */ /* 0x000fe20000000013 */
[----:B------:R-:W-:Y:S01]  /*0650*/  LOP3.LUT R19, R8, 0xf, RZ, 0xc0, !PT ;  /* 0x0000000f08137812 */ /* 0x000fe200078ec0ff */
[C-C-:B------:R-:W-:Y:S01]  /*0660*/  FFMA R11, R6.reuse, R11, R9.reuse ;  /* 0x0000000b060b7223 */ /* 0x140fe20000000009 */
[----:B------:R-:W1:Y:S02]  /*0670*/  LDS.U16 R8, [R23+0x8] ;  /* 0x0000080017087984 */ /* 0x000e640000000400 */
[----:B------:R-:W-:Y:S01]  /*0680*/  I2FP.F32.U32 R19, R19 ;  /* 0x0000001300137245 */ /* 0x000fe20000201000 */
[----:B------:R-:W-:Y:S01]  /*0690*/  FFMA R11, R11, R25, R26 ;  /* 0x000000190b0b7223 */ /* 0x000fe2000000001a */
[----:B------:R-:W-:Y:S01]  /*06a0*/  HADD2.F32 R25, -RZ, R24.H0_H0 ;  /* 0x20000018ff197230 */ /* 0x000fe20000004100 */
[----:B------:R-:W-:Y:S02]  /*06b0*/  SHF.R.U32.HI R26, RZ, 0xc, R10 ;  /* 0x0000000cff1a7819 */ /* 0x000fe4000001160a */
[----:B------:R-:W-:-:S02]  /*06c0*/  FFMA R24, R6, R19, R9 ;  /* 0x0000001306187223 */ /* 0x000fc40000000009 */
[----:B------:R-:W-:Y:S02]  /*06d0*/  LOP3.LUT R26, R26, 0xf, RZ, 0xc0, !PT ;  /* 0x0000000f1a1a7812 */ /* 0x000fe400078ec0ff */
[----:B------:R-:W-:Y:S01]  /*06e0*/  FFMA R19, R24, R25, R11 ;  /* 0x0000001918137223 */ /* 0x000fe2000000000b */
[----:B0-----:R-:W-:Y:S01]  /*06f0*/  HADD2.F32 R25, -RZ, R7.H0_H0 ;  /* 0x20000007ff197230 */ /* 0x001fe20000004100 */
[----:B------:R-:W0:Y:S01]  /*0700*/  LDS.U16 R11, [R23+0xa] ;  /* 0x00000a00170b7984 */ /* 0x000e220000000400 */
[----:B------:R-:W-:-:S03]  /*0710*/  I2FP.F32.U32 R26, R26 ;  /* 0x0000001a001a7245 */ /* 0x000fc60000201000 */
[----:B------:R-:W2:Y:S02]  /*0720*/  LDS.U16 R24, [R23+0xc] ;  /* 0x00000c0017187984 */ /* 0x000ea40000000400 */
[----:B------:R-:W-:Y:S02]  /*0730*/  FFMA R26, R6, R26, R9 ;  /* 0x0000001a061a7223 */ /* 0x000fe40000000009 */
[----:B------:R-:W3:Y:S02]  /*0740*/  LDS.U16 R7, [R23+0xe] ;  /* 0x00000e0017077984 */ /* 0x000ee40000000400 */
[----:B------:R-:W-:Y:S01]  /*0750*/  FFMA R19, R26, R25, R19 ;  /* 0x000000191a137223 */ /* 0x000fe20000000013 */
[----:B------:R-:W-:-:S04]  /*0760*/  SHF.R.U32.HI R25, RZ, 0x10, R10 ;  /* 0x00000010ff197819 */ /* 0x000fc8000001160a */
[----:B------:R-:W-:-:S04]  /*0770*/  LOP3.LUT R25, R25, 0xf, RZ, 0xc0, !PT ;  /* 0x0000000f19197812 */ /* 0x000fc800078ec0ff */
[----:B------:R-:W-:Y:S01]  /*0780*/  I2FP.F32.U32 R25, R25 ;  /* 0x0000001900197245 */ /* 0x000fe20000201000 */
[----:B-1----:R-:W-:-:S04]  /*0790*/  HADD2.F32 R26, -RZ, R8.H0_H0 ;  /* 0x20000008ff1a7230 */ /* 0x002fc80000004100 */
[----:B------:R-:W-:Y:S01]  /*07a0*/  FFMA R8, R6, R25, R9 ;  /* 0x0000001906087223 */ /* 0x000fe20000000009 */
[----:B------:R-:W-:-:S03]  /*07b0*/  SHF.R.U32.HI R25, RZ, 0x14, R10 ;  /* 0x00000014ff197819 */ /* 0x000fc6000001160a */
[----:B------:R-:W-:Y:S01]  /*07c0*/  FFMA R8, R8, R26, R19 ;  /* 0x0000001a08087223 */ /* 0x000fe20000000013 */
[----:B------:R-:W-:Y:S02]  /*07d0*/  LOP3.LUT R25, R25, 0xf, RZ, 0xc0, !PT ;  /* 0x0000000f19197812 */ /* 0x000fe400078ec0ff */
[--C-:B------:R-:W-:Y:S02]  /*07e0*/  SHF.R.U32.HI R19, RZ, 0x18, R10.reuse ;  /* 0x00000018ff137819 */ /* 0x100fe4000001160a */
[----:B------:R-:W-:Y:S02]  /*07f0*/  I2FP.F32.U32 R25, R25 ;  /* 0x0000001900197245 */ /* 0x000fe40000201000 */
[----:B------:R-:W-:Y:S01]  /*0800*/  LOP3.LUT R19, R19, 0xf, RZ, 0xc0, !PT ;  /* 0x0000000f13137812 */ /* 0x000fe200078ec0ff */
[----:B0-----:R-:W-:Y:S01]  /*0810*/  HADD2.F32 R11, -RZ, R11.H0_H0 ;  /* 0x2000000bff0b7230 */ /* 0x001fe20000004100 */
[----:B------:R-:W-:Y:S01]  /*0820*/  SHF.R.U32.HI R10, RZ, 0x1c, R10 ;  /* 0x0000001cff0a7819 */ /* 0x000fe2000001160a */
[----:B------:R-:W-:Y:S01]  /*0830*/  FFMA R25, R6, R25, R9 ;  /* 0x0000001906197223 */ /* 0x000fe20000000009 */
[----:B------:R-:W-:Y:S01]  /*0840*/  I2FP.F32.U32 R19, R19 ;  /* 0x0000001300137245 */ /* 0x000fe20000201000 */
[----:B--2---:R-:W-:Y:S01]  /*0850*/  HADD2.F32 R24, -RZ, R24.H0_H0 ;  /* 0x20000018ff187230 */ /* 0x004fe20000004100 */
[----:B------:R-:W-:Y:S01]  /*0860*/  I2FP.F32.U32 R10, R10 ;  /* 0x0000000a000a7245 */ /* 0x000fe20000201000 */
[----:B------:R-:W-:-:S02]  /*0870*/  FFMA R8, R25, R11, R8 ;  /* 0x0000000b19087223 */ /* 0x000fc40000000008 */
[C-C-:B------:R-:W-:Y:S01]  /*0880*/  FFMA R19, R6.reuse, R19, R9.reuse ;  /* 0x0000001306137223 */ /* 0x140fe20000000009 */
[----:B---3--:R-:W-:Y:S02]  /*0890*/  HADD2.F32 R7, -RZ, R7.H0_H0 ;  /* 0x20000007ff077230 */ /* 0x008fe40000004100 */
[----:B------:R-:W-:Y:S01]  /*08a0*/  FFMA R10, R6, R10, R9 ;  /* 0x0000000a060a7223 */ /* 0x000fe20000000009 */
[----:B------:R-:W-:-:S04]  /*08b0*/  FFMA R19, R19, R24, R8 ;  /* 0x0000001813137223 */ /* 0x000fc80000000008 */
[----:B------:R-:W-:Y:S01]  /*08c0*/  FFMA R19, R10, R7, R19 ;  /* 0x000000070a137223 */ /* 0x000fe20000000013 */
[----:B------:R-:W-:Y:S06]  /*08d0*/  @!P1 BRA P2, `(.L_x_12) ;  /* 0xfffffff800e89947 */ /* 0x000fec000103ffff */
.L_x_11:
[----:B------:R-:W-:Y:S05]  /*08e0*/  BSYNC.RECONVERGENT B0 ;  /* 0x0000000000007941 */ /* 0x000fea0003800200 */
.L_x_10:
[----:B------:R-:W0:Y:S01]  /*08f0*/  LDCU UR5, c[0x0][0x3b0] ;  /* 0x00007600ff0577ac */ /* 0x000e220008000800 */
[----:B------:R-:W-:-:S04]  /*0900*/  UIADD3 UR4, UPT, UPT, UR4, 0x20, URZ ;  /* 0x0000002004047890 */ /* 0x000fc8000fffe0ff */
[----:B0-----:R-:W-:Y:S01]  /*0910*/  UISETP.GE.AND UP0, UPT, UR4, UR5, UPT ;  /* 0x000000050400728c */ /* 0x001fe2000bf06270 */
[----:B------:R-:W-:Y:S08]  /*0920*/  BAR.SYNC.DEFER_BLOCKING 0x0 ;  /* 0x0000000000007b1d */ /* 0x000ff00000010000 */
[----:B------:R-:W-:Y:S05]  /*0930*/  BRA.U !UP0, `(.L_x_13) ;  /* 0xfffffff9080c7547 */ /* 0x000fea000b83ffff */
.L_x_3:
[----:B------:R-:W0:Y:S02]  /*0940*/  LDCU.64 UR10, c[0x0][0x3a8] ;  /* 0x00007500ff0a77ac */ /* 0x000e240008000a00 */
[----:B0-----:R-:W-:-:S04]  /*0950*/  ISETP.GE.AND P0, PT, R14, UR11, PT ;  /* 0x0000000b0e007c0c */ /* 0x001fc8000bf06270 */
[----:B------:R-:W-:-:S13]  /*0960*/  ISETP.GE.OR P0, PT, R15, UR10, P0 ;  /* 0x0000000a0f007c0c */ /* 0x000fda0008706670 */
[----:B------:R-:W-:Y:S05]  /*0970*/  @P0 EXIT ;  /* 0x000000000000094d */ /* 0x000fea0003800000 */
[----:B------:R-:W0:Y:S01]  /*0980*/  LDC.64 R2, c[0x0][0x3a0] ;  /* 0x0000e800ff027b82 */ /* 0x000e220000000a00 */
[----:B------:R-:W-:Y:S01]  /*0990*/  IMAD R15, R15, UR11, R14 ;  /* 0x0000000b0f0f7c24 */ /* 0x000fe2000f8e020e */
[----:B------:R-:W-:-:S03]  /*09a0*/  F2FP.F16.F32.PACK_AB R19, RZ, R19 ;  /* 0x00000013ff13723e */ /* 0x000fc600000000ff */
[----:B0-----:R-:W-:-:S05]  /*09b0*/  IMAD.WIDE.U32 R2, R15, 0x2, R2 ;  /* 0x000000020f027825 */ /* 0x001fca00078e0002 */
[----:B------:R-:W-:Y:S01]  /*09c0*/  STG.E.U16 desc[UR8][R2.64], R19 ;  /* 0x0000001302007986 */ /* 0x000fe2000c101508 */
[----:B------:R-:W-:Y:S05]  /*09d0*/  EXIT ;  /* 0x000000000000794d */ /* 0x000fea0003800000 */
.L_x_14:
        /* <DEDUP_REMOVED lines=10> */
.L_x_217:


//--------------------- .text.tenpak_gemm_g8_kernel --------------------------
	.section	.text.tenpak_gemm_g8_kernel,"ax",@progbits
	.align	128
        .global         tenpak_gemm_g8_kernel
        .type           tenpak_gemm_g8_kernel,@function
        .size           tenpak_gemm_g8_kernel,(.L_x_218 - tenpak_gemm_g8_kernel)
        .other          tenpak_gemm_g8_kernel,@"STO_CUDA_ENTRY STV_DEFAULT"
tenpak_gemm_g8_kernel:
.text.tenpak_gemm_g8_kernel:
[----:B------:R-:W-:Y:S01]  /*0000*/  LDC R1, c[0x0][0x37c] ;  /* 0x0000df00ff017b82 */ /* 0x000fe20000000800 */
[----:B------:R-:W0:Y:S07]  /*0010*/  S2R R3, SR_TID.X ;  /* 0x0000000000037919 */ /* 0x000e2e0000002100 */
[----:B------:R-:W1:Y:S01]  /*0020*/  LDC R13, c[0x0][0x364] ;  /* 0x0000d900ff0d7b82 */ /* 0x000e620000000800 */
[----:B------:R-:W2:Y:S01]  /*0030*/  LDCU.64 UR6, c[0x0][0x3a8] ;  /* 0x00007500ff0677ac */ /* 0x000ea20008000a00 */
[----:B------:R-:W1:Y:S06]  /*0040*/  S2R R2, SR_TID.Y ;  /* 0x0000000000027919 */ /* 0x000e6c0000002200 */
[----:B------:R-:W0:Y:S08]  /*0050*/  S2UR UR5, SR_CTAID.X ;  /* 0x00000000000579c3 */ /* 0x000e300000002500 */
[----:B------:R-:W0:Y:S08]  /*0060*/  LDC R0, c[0x0][0x360] ;  /* 0x0000d800ff007b82 */ /* 0x000e300000000800 */
[----:B------:R-:W1:Y:S01]  /*0070*/  S2UR UR4, SR_CTAID.Y ;  /* 0x00000000000479c3 */ /* 0x000e620000002600 */
[----:B0-----:R-:W-:-:S05]  /*0080*/  IMAD R0, R0, UR5, R3 ;  /* 0x0000000500007c24 */ /* 0x001fca000f8e0203 */
[----:B--2---:R-:W-:Y:S01]  /*0090*/  ISETP.GE.AND P0, PT, R0, UR7, PT ;  /* 0x0000000700007c0c */ /* 0x004fe2000bf06270 */
[----:B-1----:R-:W-:-:S05]  /*00a0*/  IMAD R13, R13, UR4, R2 ;  /* 0x000000040d0d7c24 */ /* 0x002fca000f8e0202 */
[----:B------:R-:W-:-:S13]  /*00b0*/  ISETP.GE.OR P0, PT, R13, UR6, P0 ;  /* 0x000000060d007c0c */ /* 0x000fda0008706670 */
[----:B------:R-:W-:Y:S05]  /*00c0*/  @P0 EXIT ;  /* 0x000000000000094d */ /* 0x000fea0003800000 */
[----:B------:R-:W0:Y:S01]  /*00d0*/  LDC R10, c[0x0][0x3b0] ;  /* 0x0000ec00ff0a7b82 */ /* 0x000e220000000800 */
[----:B------:R-:W1:Y:S01]  /*00e0*/  LDCU.64 UR8, c[0x0][0x358] ;  /* 0x00006b00ff0877ac */ /* 0x000e620008000a00 */
[----:B------:R-:W-:Y:S01]  /*00f0*/  IMAD.MOV.U32 R20, RZ, RZ, RZ ;  /* 0x000000ffff147224 */ /* 0x000fe200078e00ff */
[----:B0-----:R-:W-:Y:S02]  /*0100*/  SHF.R.S32.HI R3, RZ, 0x1f, R10 ;  /* 0x0000001fff037819 */ /* 0x001fe4000001140a */
[----:B------:R-:W-:Y:S02]  /*0110*/  ISETP.GE.AND P1, PT, R10, 0x8, PT ;  /* 0x000000080a00780c */ /* 0x000fe40003f26270 */
[----:B------:R-:W-:-:S04]  /*0120*/  LEA.HI R3, R3, R10, RZ, 0x3 ;  /* 0x0000000a03037211 */ /* 0x000fc800078f18ff */
[----:B------:R-:W-:Y:S02]  /*0130*/  LOP3.LUT R5, R3, 0xfffffff8, RZ, 0xc0, !PT ;  /* 0xfffffff803057812 */ /* 0x000fe400078ec0ff */
[----:B------:R-:W-:-:S03]  /*0140*/  SHF.R.S32.HI R11, RZ, 0x3, R3 ;  /* 0x00000003ff0b7819 */ /* 0x000fc60000011403 */
[----:B------:R-:W-:-:S05]  /*0150*/  IMAD.IADD R12, R10, 0x1, -R5 ;  /* 0x000000010a0c7824 */ /* 0x000fca00078e0a05 */
[----:B------:R-:W-:Y:S01]  /*0160*/  ISETP.GE.AND P0, PT, R12, 0x1, PT ;  /* 0x000000010c00780c */ /* 0x000fe20003f06270 */
[----:B-1----:R-:W-:-:S12]  /*0170*/  @!P1 BRA `(.L_x_15) ;  /* 0x0000000400449947 */ /* 0x002fd80003800000 */
[----:B------:R-:W0:Y:S01]  /*0180*/  LDC.64 R6, c[0x0][0x380] ;  /* 0x0000e000ff067b82 */ /* 0x000e220000000a00 */
[----:B------:R-:W-:Y:S01]  /*0190*/  IMAD R9, R13, R10, RZ ;  /* 0x0000000a0d097224 */ /* 0x000fe200078e02ff */
[----:B------:R-:W-:Y:S01]  /*01a0*/  IADD3 R26, PT, PT, -R11, RZ, RZ ;  /* 0x000000ff0b1a7210 */ /* 0x000fe20007ffe1ff */
[----:B------:R-:W-:Y:S01]  /*01b0*/  IMAD R17, R0, R11, RZ ;  /* 0x0000000b00117224 */ /* 0x000fe200078e02ff */
[----:B------:R-:W1:Y:S01]  /*01c0*/  LDCU.64 UR4, c[0x0][0x388] ;  /* 0x00007100ff0477ac */ /* 0x000e620008000a00 */
[----:B------:R-:W-:-:S03]  /*01d0*/  IMAD.MOV.U32 R20, RZ, RZ, RZ ;  /* 0x000000ffff147224 */ /* 0x000fc600078e00ff */
[----:B------:R-:W2:Y:S08]  /*01e0*/  LDC.64 R2, c[0x0][0x390] ;  /* 0x0000e400ff027b82 */ /* 0x000eb00000000a00 */
[----:B------:R-:W3:Y:S01]  /*01f0*/  LDC.64 R4, c[0x0][0x398] ;  /* 0x0000e600ff047b82 */ /* 0x000ee20000000a00 */
[----:B0-----:R-:W-:Y:S01]  /*0200*/  IMAD.WIDE.U32 R6, R9, 0x2, R6 ;  /* 0x0000000209067825 */ /* 0x001fe200078e0006 */
[----:B------:R-:W-:-:S02]  /*0210*/  SHF.R.U32.HI R9, RZ, 0x1, R10 ;  /* 0x00000001ff097819 */ /* 0x000fc4000001160a */
[----:B------:R-:W-:-:S03]  /*0220*/  IADD3 R6, P1, PT, R6, 0x8, RZ ;  /* 0x0000000806067810 */ /* 0x000fc60007f3e0ff */
[----:B------:R-:W-:Y:S02]  /*0230*/  IMAD R16, R0, R9, RZ ;  /* 0x0000000900107224 */ /* 0x000fe400078e02ff */
[----:B-12---:R-:W-:-:S08]  /*0240*/  IMAD.X R7, RZ, RZ, R7, P1 ;  /* 0x000000ffff077224 */ /* 0x006fd000008e0607 */
.L_x_16:
[----:B------:R-:W2:Y:S01]  /*0250*/  LDG.E.U16.CONSTANT R23, desc[UR8][R6.64+-0x8] ;  /* 0xfffff80806177981 */ /* 0x000ea2000c1e9500 */
[C---:B------:R-:W-:Y:S01]  /*0260*/  IADD3 R18, P1, PT, R16.reuse, UR4, RZ ;  /* 0x0000000410127c10 */ /* 0x040fe2000ff3e0ff */
[C---:B------:R-:W-:Y:S02]  /*0270*/  IMAD.WIDE R14, R17.reuse, 0x4, R2 ;  /* 0x00000004110e7825 */ /* 0x040fe400078e0202 */
[----:B------:R-:W4:Y:S01]  /*0280*/  LDG.E.U16.CONSTANT R24, desc[UR8][R6.64+-0x6] ;  /* 0xfffffa0806187981 */ /* 0x000f22000c1e9500 */
[----:B------:R-:W-:Y:S01]  /*0290*/  LEA.HI.X.SX32 R19, R16, UR5, 0x1, P1 ;  /* 0x0000000510137c11 */ /* 0x000fe200088f0eff */
[----:B---3--:R-:W-:Y:S02]  /*02a0*/  IMAD.WIDE R8, R17, 0x4, R4 ;  /* 0x0000000411087825 */ /* 0x008fe400078e0204 */
[----:B------:R0:W3:Y:S04]  /*02b0*/  LDG.E.CONSTANT R14, desc[UR8][R14.64] ;  /* 0x000000080e0e7981 */ /* 0x0000e8000c1e9900 */
[----:B------:R-:W5:Y:S04]  /*02c0*/  LDG.E.CONSTANT R18, desc[UR8][R18.64] ;  /* 0x0000000812127981 */ /* 0x000f68000c1e9900 */
[----:B------:R-:W3:Y:S04]  /*02d0*/  LDG.E.CONSTANT R9, desc[UR8][R8.64] ;  /* 0x0000000808097981 */ /* 0x000ee8000c1e9900 */
[----:B------:R-:W4:Y:S04]  /*02e0*/  LDG.E.U16.CONSTANT R25, desc[UR8][R6.64+-0x4] ;  /* 0xfffffc0806197981 */ /* 0x000f28000c1e9500 */
[----:B------:R-:W4:Y:S04]  /*02f0*/  LDG.E.U16.CONSTANT R22, desc[UR8][R6.64+-0x2] ;  /* 0xfffffe0806167981 */ /* 0x000f28000c1e9500 */
[----:B------:R-:W4:Y:S04]  /*0300*/  LDG.E.U16.CONSTANT R21, desc[UR8][R6.64] ;  /* 0x0000000806157981 */ /* 0x000f28000c1e9500 */
[----:B------:R-:W4:Y:S04]  /*0310*/  LDG.E.U16.CONSTANT R19, desc[UR8][R6.64+0x2] ;  /* 0x0000020806137981 */ /* 0x000f28000c1e9500 */
[----:B------:R-:W4:Y:S01]  /*0320*/  LDG.E.U16.CONSTANT R8, desc[UR8][R6.64+0x6] ;  /* 0x0000060806087981 */ /* 0x000f22000c1e9500 */
[----:B--2---:R-:W-:-:S03]  /*0330*/  HADD2.F32 R28, -RZ, R23.H0_H0 ;  /* 0x20000017ff1c7230 */ /* 0x004fc60000004100 */
[----:B------:R1:W2:Y:S01]  /*0340*/  LDG.E.U16.CONSTANT R23, desc[UR8][R6.64+0x4] ;  /* 0x0000040806177981 */ /* 0x0002a2000c1e9500 */
[----:B-----5:R-:W-:Y:S02]  /*0350*/  LOP3.LUT R27, R18, 0xf, RZ, 0xc0, !PT ;  /* 0x0000000f121b7812 */ /* 0x020fe400078ec0ff */
[----:B0-----:R-:W-:Y:S02]  /*0360*/  SHF.R.U32.HI R15, RZ, 0x4, R18 ;  /* 0x00000004ff0f7819 */ /* 0x001fe40000011612 */
[----:B------:R-:W-:Y:S02]  /*0370*/  I2FP.F32.U32 R27, R27 ;  /* 0x0000001b001b7245 */ /* 0x000fe40000201000 */
[----:B------:R-:W-:-:S03]  /*0380*/  LOP3.LUT R15, R15, 0xf, RZ, 0xc0, !PT ;  /* 0x0000000f0f0f7812 */ /* 0x000fc600078ec0ff */
[C-C-:B---3--:R-:W-:Y:S01]  /*0390*/  FFMA R27, R14.reuse, R27, R9.reuse ;  /* 0x0000001b0e1b7223 */ /* 0x148fe20000000009 */
[----:B------:R-:W-:Y:S01]  /*03a0*/  I2FP.F32.U32 R15, R15 ;  /* 0x0000000f000f7245 */ /* 0x000fe20000201000 */
[----:B----4-:R-:W-:Y:S02]  /*03b0*/  HADD2.F32 R24, -RZ, R24.H0_H0 ;  /* 0x20000018ff187230 */ /* 0x010fe40000004100 */
[----:B------:R-:W-:Y:S02]  /*03c0*/  FFMA R20, R27, R28, R20 ;  /* 0x0000001c1b147223 */ /* 0x000fe40000000014 */
[----:B------:R-:W-:-:S04]  /*03d0*/  FFMA R15, R14, R15, R9 ;  /* 0x0000000f0e0f7223 */ /* 0x000fc80000000009 */
[----:B------:R-:W-:Y:S01]  /*03e0*/  FFMA R15, R15, R24, R20 ;  /* 0x000000180f0f7223 */ /* 0x000fe20000000014 */
[----:B------:R-:W-:-:S04]  /*03f0*/  SHF.R.U32.HI R20, RZ, 0x8, R18 ;  /* 0x00000008ff147819 */ /* 0x000fc80000011612 */
[----:B------:R-:W-:-:S04]  /*0400*/  LOP3.LUT R20, R20, 0xf, RZ, 0xc0, !PT ;  /* 0x0000000f14147812 */ /* 0x000fc800078ec0ff */
[----:B------:R-:W-:Y:S01]  /*0410*/  I2FP.F32.U32 R20, R20 ;  /* 0x0000001400147245 */ /* 0x000fe20000201000 */
[----:B------:R-:W-:-:S04]  /*0420*/  HADD2.F32 R25, -RZ, R25.H0_H0 ;  /* 0x20000019ff197230 */ /* 0x000fc80000004100 */
[----:B------:R-:W-:-:S04]  /*0430*/  FFMA R20, R14, R20, R9 ;  /* 0x000000140e147223 */ /* 0x000fc80000000009 */
[----:B------:R-:W-:Y:S01]  /*0440*/  FFMA R15, R20, R25, R15 ;  /* 0x00000019140f7223 */ /* 0x000fe2000000000f */
[--C-:B------:R-:W-:Y:S02]  /*0450*/  SHF.R.U32.HI R20, RZ, 0xc, R18.reuse ;  /* 0x0000000cff147819 */ /* 0x100fe40000011612 */
[----:B------:R-:W-:Y:S02]  /*0460*/  SHF.R.U32.HI R24, RZ, 0x10, R18 ;  /* 0x00000010ff187819 */ /* 0x000fe40000011612 */
[----:B------:R-:W-:Y:S02]  /*0470*/  LOP3.LUT R20, R20, 0xf, RZ, 0xc0, !PT ;  /* 0x0000000f14147812 */ /* 0x000fe400078ec0ff */
[----:B------:R-:W-:Y:S02]  /*0480*/  LOP3.LUT R24, R24, 0xf, RZ, 0xc0, !PT ;  /* 0x0000000f18187812 */ /* 0x000fe400078ec0ff */
[----:B------:R-:W-:Y:S01]  /*0490*/  I2FP.F32.U32 R20, R20 ;  /* 0x0000001400147245 */ /* 0x000fe20000201000 */
[----:B------:R-:W-:Y:S01]  /*04a0*/  HADD2.F32 R22, -RZ, R22.H0_H0 ;  /* 0x20000016ff167230 */ /* 0x000fe20000004100 */
[----:B------:R-:W-:-:S03]  /*04b0*/  I2FP.F32.U32 R24, R24 ;  /* 0x0000001800187245 */ /* 0x000fc60000201000 */
[C-C-:B------:R-:W-:Y:S01]  /*04c0*/  FFMA R20, R14.reuse, R20, R9.reuse ;  /* 0x000000140e147223 */ /* 0x140fe20000000009 */
[----:B------:R-:W-:Y:S02]  /*04d0*/  HADD2.F32 R21, -RZ, R21.H0_H0 ;  /* 0x20000015ff157230 */ /* 0x000fe40000004100 */
[----:B------:R-:W-:Y:S01]  /*04e0*/  FFMA R24, R14, R24, R9 ;  /* 0x000000180e187223 */ /* 0x000fe20000000009 */
[----:B------:R-:W-:Y:S01]  /*04f0*/  FFMA R15, R20, R22, R15 ;  /* 0x00000016140f7223 */ /* 0x000fe2000000000f */
[--C-:B------:R-:W-:Y:S01]  /*0500*/  SHF.R.U32.HI R20, RZ, 0x14, R18.reuse ;  /* 0x00000014ff147819 */ /* 0x100fe20000011612 */
[----:B------:R-:W-:Y:S02]  /*0510*/  VIADD R26, R26, 0x1 ;  /* 0x000000011a1a7836 */ /* 0x000fe40000000000 */
[----:B------:R-:W-:Y:S01]  /*0520*/  FFMA R15, R24, R21, R15 ;  /* 0x00000015180f7223 */ /* 0x000fe2000000000f */
[----:B------:R-:W-:Y:S02]  /*0530*/  LOP3.LUT R20, R20, 0xf, RZ, 0xc0, !PT ;  /* 0x0000000f14147812 */ /* 0x000fe400078ec0ff */
[----:B------:R-:W-:-:S02]  /*0540*/  SHF.R.U32.HI R21, RZ, 0x18, R18 ;  /* 0x00000018ff157819 */ /* 0x000fc40000011612 */
[----:B------:R-:W-:Y:S02]  /*0550*/  I2FP.F32.U32 R20, R20 ;  /* 0x0000001400147245 */ /* 0x000fe40000201000 */
[----:B------:R-:W-:Y:S02]  /*0560*/  LOP3.LUT R21, R21, 0xf, RZ, 0xc0, !PT ;  /* 0x0000000f15157812 */ /* 0x000fe400078ec0ff */
[----:B------:R-:W-:Y:S01]  /*0570*/  ISETP.NE.AND P1, PT, R26, RZ, PT ;  /* 0x000000ff1a00720c */ /* 0x000fe20003f25270 */
[----:B------:R-:W-:Y:S01]  /*0580*/  HADD2.F32 R19, -RZ, R19.H0_H0 ;  /* 0x20000013ff137230 */ /* 0x000fe20000004100 */
[----:B------:R-:W-:Y:S01]  /*0590*/  SHF.R.U32.HI R18, RZ, 0x1c, R18 ;  /* 0x0000001cff127819 */ /* 0x000fe20000011612 */
[----:B------:R-:W-:Y:S01]  /*05a0*/  FFMA R20, R14, R20, R9 ;  /* 0x000000140e147223 */ /* 0x000fe20000000009 */
[----:B------:R-:W-:Y:S02]  /*05b0*/  I2FP.F32.U32 R21, R21 ;  /* 0x0000001500157245 */ /* 0x000fe40000201000 */
[----:B------:R-:W-:Y:S01]  /*05c0*/  I2FP.F32.U32 R22, R18 ;  /* 0x0000001200167245 */ /* 0x000fe20000201000 */
[----:B------:R-:W-:-:S02]  /*05d0*/  FFMA R15, R20, R19, R15 ;  /* 0x00000013140f7223 */ /* 0x000fc4000000000f */
[--C-:B------:R-:W-:Y:S01]  /*05e0*/  FFMA R18, R14, R21, R9.reuse ;  /* 0x000000150e127223 */ /* 0x100fe20000000009 */
[----:B-1----:R-:W-:Y:S01]  /*05f0*/  IADD3 R6, P2, PT, R6, 0x10, RZ ;  /* 0x0000001006067810 */ /* 0x002fe20007f5e0ff */
[----:B------:R-:W-:Y:S02]  /*0600*/  HADD2.F32 R8, -RZ, R8.H0_H0 ;  /* 0x20000008ff087230 */ /* 0x000fe40000004100 */
[----:B------:R-:W-:Y:S01]  /*0610*/  FFMA R22, R14, R22, R9 ;  /* 0x000000160e167223 */ /* 0x000fe20000000009 */
[----:B------:R-:W-:Y:S01]  /*0620*/  IADD3 R17, PT, PT, R17, 0x1, RZ ;  /* 0x0000000111117810 */ /* 0x000fe20007ffe0ff */
[----:B------:R-:W-:Y:S02]  /*0630*/  VIADD R16, R16, 0x4 ;  /* 0x0000000410107836 */ /* 0x000fe40000000000 */
[----:B------:R-:W-:Y:S02]  /*0640*/  IMAD.X R7, RZ, RZ, R7, P2 ;  /* 0x000000ffff077224 */ /* 0x000fe400010e0607 */
[----:B--2---:R-:W-:-:S05]  /*0650*/  HADD2.F32 R23, -RZ, R23.H0_H0 ;  /* 0x20000017ff177230 */ /* 0x004fca0000004100 */
[----:B------:R-:W-:-:S04]  /*0660*/  FFMA R15, R18, R23, R15 ;  /* 0x00000017120f7223 */ /* 0x000fc8000000000f */
[----:B------:R-:W-:Y:S01]  /*0670*/  FFMA R20, R22, R8, R15 ;  /* 0x0000000816147223 */ /* 0x000fe2000000000f */
[----:B------:R-:W-:Y:S06]  /*0680*/  @P1 BRA `(.L_x_16) ;  /* 0xfffffff800f01947 */ /* 0x000fec000383ffff */
.L_x_15:
[----:B------:R-:W-:Y:S05]  /*0690*/  @!P0 BRA `(.L_x_17) ;  /* 0x0000000800ec8947 */ /* 0x000fea0003800000 */
[----:B------:R-:W0:Y:S01]  /*06a0*/  LDC.64 R16, c[0x0][0x398] ;  /* 0x0000e600ff107b82 */ /* 0x000e220000000a00 */
[----:B------:R-:W1:Y:S01]  /*06b0*/  LDCU.64 UR6, c[0x0][0x380] ;  /* 0x00007000ff0677ac */ /* 0x000e620008000a00 */
[----:B------:R-:W-:-:S06]  /*06c0*/  IMAD R2, R0, R11, R0 ;  /* 0x0000000b00027224 */ /* 0x000fcc00078e0200 */
[----:B------:R-:W2:Y:S01]  /*06d0*/  LDC.64 R4, c[0x0][0x390] ;  /* 0x0000e400ff047b82 */ /* 0x000ea20000000a00 */
[----:B------:R-:W-:Y:S01]  /*06e0*/  ISETP.GT.AND P1, PT, R12, 0x6, PT ;  /* 0x000000060c00780c */ /* 0x000fe20003f24270 */
[----:B------:R-:W-:Y:S01]  /*06f0*/  IMAD.IADD R3, R11, 0x1, R2 ;  /* 0x000000010b037824 */ /* 0x000fe200078e0202 */
[----:B------:R-:W-:Y:S01]  /*0700*/  LEA.HI R2, R10, R10, RZ, 0x1 ;  /* 0x0000000a0a027211 */ /* 0x000fe200078f08ff */
[----:B-1----:R-:W-:-:S04]  /*0710*/  UIADD3 UR5, UP0, UPT, UR6, 0x2, URZ ;  /* 0x0000000206057890 */ /* 0x002fc8000ff1e0ff */
[----:B------:R-:W-:Y:S01]  /*0720*/  UIADD3.X UR6, UPT, UPT, URZ, UR7, URZ, UP0, !UPT ;  /* 0x00000007ff067290 */ /* 0x000fe200087fe4ff */
[----:B0-----:R-:W-:Y:S01]  /*0730*/  IMAD.WIDE R16, R3, 0x4, R16 ;  /* 0x0000000403107825 */ /* 0x001fe200078e0210 */
[----:B------:R-:W-:Y:S01]  /*0740*/  SHF.R.S32.HI R7, RZ, 0x1, R2 ;  /* 0x00000001ff077819 */ /* 0x000fe20000011402 */
[----:B------:R-:W-:Y:S01]  /*0750*/  UMOV UR4, URZ ;  /* 0x000000ff00047c82 */ /* 0x000fe20008000000 */
[----:B------:R-:W-:Y:S01]  /*0760*/  MOV R2, UR5 ;  /* 0x0000000500027c02 */ /* 0x000fe20008000f00 */
[----:B------:R-:W-:Y:S02]  /*0770*/  IMAD.SHL.U32 R18, R11, 0x8, RZ ;  /* 0x000000080b127824 */ /* 0x000fe400078e00ff */
[----:B------:R0:W5:Y:S01]  /*0780*/  LDG.E.CONSTANT R16, desc[UR8][R16.64] ;  /* 0x0000000810107981 */ /* 0x000162000c1e9900 */
[----:B--2---:R-:W-:Y:S01]  /*0790*/  IMAD.WIDE R4, R3, 0x4, R4 ;  /* 0x0000000403047825 */ /* 0x004fe200078e0204 */
[----:B------:R-:W-:-:S03]  /*07a0*/  PLOP3.LUT P0, PT, PT, PT, PT, 0x80, 0x8 ;  /* 0x000000000008781c */ /* 0x000fc60003f0f070 */
[----:B------:R-:W-:Y:S01]  /*07b0*/  IMAD.U32 R3, RZ, RZ, UR6 ;  /* 0x00000006ff037e24 */ /* 0x000fe2000f8e00ff */
[----:B------:R1:W5:Y:S01]  /*07c0*/  LDG.E.CONSTANT R15, desc[UR8][R4.64] ;  /* 0x00000008040f7981 */ /* 0x000362000c1e9900 */
[----:B------:R-:W-:Y:S02]  /*07d0*/  VIADD R23, R12, 0xffffffff ;  /* 0xffffffff0c177836 */ /* 0x000fe40000000000 */
[----:B------:R-:W-:Y:S02]  /*07e0*/  IMAD R19, R13, R10, R18 ;  /* 0x0000000a0d137224 */ /* 0x000fe400078e0212 */
[----:B0-----:R-:W-:Y:S01]  /*07f0*/  IMAD R17, R0, R7, RZ ;  /* 0x0000000700117224 */ /* 0x001fe200078e02ff */
[----:B------:R-:W-:Y:S06]  /*0800*/  @!P1 BRA `(.L_x_18) ;  /* 0x0000000400749947 */ /* 0x000fec0003800000 */
[----:B------:R-:W-:Y:S01]  /*0810*/  PLOP3.LUT P0, PT, PT, PT, PT, 0x8, 0x80 ;  /* 0x000000000080781c */ /* 0x000fe20003f0e170 */
[----:B------:R-:W0:Y:S01]  /*0820*/  LDCU.64 UR6, c[0x0][0x388] ;  /* 0x00007100ff0677ac */ /* 0x000e220008000a00 */
[----:B------:R-:W-:-:S11]  /*0830*/  IADD3 R22, PT, PT, R12, -0x6, RZ ;  /* 0xfffffffa0c167810 */ /* 0x000fd60007ffe0ff */
.L_x_19:
[----:B-1----:R-:W-:-:S04]  /*0840*/  LEA.HI.SX32 R4, R18, R17, 0x1f ;  /* 0x0000001112047211 */ /* 0x002fc800078ffaff */
[----:B0-----:R-:W-:-:S04]  /*0850*/  IADD3 R10, P1, PT, R4, UR6, RZ ;  /* 0x00000006040a7c10 */ /* 0x001fc8000ff3e0ff */
[----:B------:R-:W-:-:S05]  /*0860*/  LEA.HI.X.SX32 R11, R4, UR7, 0x1, P1 ;  /* 0x00000007040b7c11 */ /* 0x000fca00088f0eff */
[----:B------:R0:W2:Y:S01]  /*0870*/  LDG.E.U8.CONSTANT R14, desc[UR8][R10.64] ;  /* 0x000000080a0e7981 */ /* 0x0000a2000c1e9100 */
[----:B------:R-:W-:-:S05]  /*0880*/  IMAD.WIDE R6, R19, 0x2, R2 ;  /* 0x0000000213067825 */ /* 0x000fca00078e0202 */
[----:B------:R-:W3:Y:S01]  /*0890*/  LDG.E.U16.CONSTANT R24, desc[UR8][R6.64+-0x2] ;  /* 0xfffffe0806187981 */ /* 0x000ee2000c1e9500 */
[C---:B------:R-:W-:Y:S01]  /*08a0*/  VIADD R4, R18.reuse, 0x2 ;  /* 0x0000000212047836 */ /* 0x040fe20000000000 */
[----:B------:R-:W-:Y:S01]  /*08b0*/  ISETP.LE.AND P2, PT, R23, UR4, PT ;  /* 0x0000000417007c0c */ /* 0x000fe2000bf43270 */
[----:B------:R-:W-:-:S03]  /*08c0*/  VIADD R26, R18, 0x4 ;  /* 0x00000004121a7836 */ /* 0x000fc60000000000 */
[-C--:B------:R-:W-:Y:S02]  /*08d0*/  LEA.HI.SX32 R4, R4, R17.reuse, 0x1f ;  /* 0x0000001104047211 */ /* 0x080fe400078ffaff */
[----:B------:R-:W-:Y:S02]  /*08e0*/  LEA.HI.SX32 R26, R26, R17, 0x1f ;  /* 0x000000111a1a7211 */ /* 0x000fe400078ffaff */
[----:B------:R-:W-:-:S04]  /*08f0*/  IADD3 R8, P1, PT, R4, UR6, RZ ;  /* 0x0000000604087c10 */ /* 0x000fc8000ff3e0ff */
[----:B------:R-:W-:Y:S01]  /*0900*/  LEA.HI.X.SX32 R9, R4, UR7, 0x1, P1 ;  /* 0x0000000704097c11 */ /* 0x000fe200088f0eff */
[----:B------:R-:W-:Y:S01]  /*0910*/  VIADD R28, R18, 0x6 ;  /* 0x00000006121c7836 */ /* 0x000fe20000000000 */
[C---:B------:R-:W-:Y:S01]  /*0920*/  IADD3 R4, P1, PT, R26.reuse, UR6, RZ ;  /* 0x000000061a047c10 */ /* 0x040fe2000ff3e0ff */
[----:B------:R-:W-:Y:S01]  /*0930*/  UIADD3 UR5, UPT, UPT, UR4, 0x2, URZ ;  /* 0x0000000204057890 */ /* 0x000fe2000fffe0ff */
[----:B0-----:R-:W-:Y:S01]  /*0940*/  IADD3 R11, PT, PT, R19, 0x2, RZ ;  /* 0x00000002130b7810 */ /* 0x001fe20007ffe0ff */
[----:B------:R0:W4:Y:S01]  /*0950*/  LDG.E.U8.CONSTANT R21, desc[UR8][R8.64] ;  /* 0x0000000808157981 */ /* 0x000122000c1e9100 */
[----:B------:R-:W-:Y:S02]  /*0960*/  LEA.HI.X.SX32 R5, R26, UR7, 0x1, P1 ;  /* 0x000000071a057c11 */ /* 0x000fe400088f0eff */
[----:B------:R-:W-:Y:S01]  /*0970*/  LEA.HI.SX32 R28, R28, R17, 0x1f ;  /* 0x000000111c1c7211 */ /* 0x000fe200078ffaff */
[----:B------:R-:W-:Y:S01]  /*0980*/  IMAD.WIDE R10, R11, 0x2, R2 ;  /* 0x000000020b0a7825 */ /* 0x000fe200078e0202 */
[----:B------:R-:W4:Y:S01]  /*0990*/  @!P2 LDG.E.U16.CONSTANT R25, desc[UR8][R6.64] ;  /* 0x000000080619a981 */ /* 0x000f22000c1e9500 */
[----:B------:R-:W-:-:S03]  /*09a0*/  ISETP.LE.AND P3, PT, R23, UR5, PT ;  /* 0x0000000517007c0c */ /* 0x000fc6000bf63270 */
[----:B------:R1:W4:Y:S01]  /*09b0*/  LDG.E.U8.CONSTANT R26, desc[UR8][R4.64] ;  /* 0x00000008041a7981 */ /* 0x000322000c1e9100 */
[C---:B0-----:R-:W-:Y:S01]  /*09c0*/  IADD3 R8, P1, PT, R28.reuse, UR6, RZ ;  /* 0x000000061c087c10 */ /* 0x041fe2000ff3e0ff */
[----:B------:R-:W-:Y:S02]  /*09d0*/  UIADD3 UR5, UPT, UPT, UR4, 0x4, URZ ;  /* 0x0000000404057890 */ /* 0x000fe4000fffe0ff */
[----:B------:R-:W4:Y:S01]  /*09e0*/  LDG.E.U16.CONSTANT R27, desc[UR8][R10.64+-0x2] ;  /* 0xfffffe080a1b7981 */ /* 0x000f22000c1e9500 */
[----:B------:R-:W-:Y:S01]  /*09f0*/  LEA.HI.X.SX32 R9, R28, UR7, 0x1, P1 ;  /* 0x000000071c097c11 */ /* 0x000fe200088f0eff */
[----:B------:R-:W-:Y:S02]  /*0a00*/  VIADD R29, R19, 0x4 ;  /* 0x00000004131d7836 */ /* 0x000fe40000000000 */
[----:B------:R-:W-:Y:S02]  /*0a10*/  ISETP.LE.AND P4, PT, R23, UR5, PT ;  /* 0x0000000517007c0c */ /* 0x000fe4000bf83270 */
[----:B------:R3:W4:Y:S01]  /*0a20*/  LDG.E.U8.CONSTANT R8, desc[UR8][R8.64] ;  /* 0x0000000808087981 */ /* 0x000722000c1e9100 */
[----:B-1----:R-:W-:Y:S01]  /*0a30*/  IMAD.WIDE R4, R29, 0x2, R2 ;  /* 0x000000021d047825 */ /* 0x002fe200078e0202 */
[----:B------:R-:W-:-:S02]  /*0a40*/  UIADD3 UR5, UPT, UPT, UR4, 0x6, URZ ;  /* 0x0000000604057890 */ /* 0x000fc4000fffe0ff */
[----:B------:R-:W4:Y:S01]  /*0a50*/  @!P3 LDG.E.U16.CONSTANT R28, desc[UR8][R10.64] ;  /* 0x000000080a1cb981 */ /* 0x000f22000c1e9500 */
[----:B------:R-:W-:-:S03]  /*0a60*/  IADD3 R7, PT, PT, R19, 0x6, RZ ;  /* 0x0000000613077810 */ /* 0x000fc60007ffe0ff */
[----:B------:R-:W4:Y:S01]  /*0a70*/  LDG.E.U16.CONSTANT R29, desc[UR8][R4.64+-0x2] ;  /* 0xfffffe08041d7981 */ /* 0x000f22000c1e9500 */
[----:B------:R-:W-:-:S03]  /*0a80*/  ISETP.LE.AND P1, PT, R23, UR5, PT ;  /* 0x0000000517007c0c */ /* 0x000fc6000bf23270 */
[----:B------:R4:W4:Y:S01]  /*0a90*/  @!P4 LDG.E.U16.CONSTANT R4, desc[UR8][R4.64] ;  /* 0x000000080404c981 */ /* 0x000922000c1e9500 */
[----:B--2---:R-:W-:-:S06]  /*0aa0*/  LOP3.LUT R6, R14, 0xf, RZ, 0xc0, !PT ;  /* 0x0000000f0e067812 */ /* 0x004fcc00078ec0ff */
[----:B------:R-:W0:Y:S01]  /*0ab0*/  I2F.U16 R6, R6 ;  /* 0x0000000600067306 */ /* 0x000e220000101000 */
[----:B---3--:R-:W-:Y:S02]  /*0ac0*/  HADD2.F32 R9, -RZ, R24.H0_H0 ;  /* 0x20000018ff097230 */ /* 0x008fe40000004100 */
[----:B0----5:R-:W-:Y:S01]  /*0ad0*/  FFMA R24, R15, R6, R16 ;  /* 0x000000060f187223 */ /* 0x021fe20000000010 */
[----:B------:R-:W-:-:S05]  /*0ae0*/  IMAD.WIDE R6, R7, 0x2, R2 ;  /* 0x0000000207067825 */ /* 0x000fca00078e0202 */
[----:B------:R-:W2:Y:S01]  /*0af0*/  LDG.E.U16.CONSTANT R10, desc[UR8][R6.64+-0x2] ;  /* 0xfffffe08060a7981 */ /* 0x000ea2000c1e9500 */
[----:B------:R-:W-:-:S03]  /*0b00*/  FFMA R20, R24, R9, R20 ;  /* 0x0000000918147223 */ /* 0x000fc60000000014 */
[----:B------:R0:W3:Y:S01]  /*0b10*/  @!P1 LDG.E.U16.CONSTANT R9, desc[UR8][R6.64] ;  /* 0x0000000806099981 */ /* 0x0000e2000c1e9500 */
[----:B----4-:R-:W-:Y:S02]  /*0b20*/  LOP3.LUT R5, R21, 0xf, RZ, 0xc0, !PT ;  /* 0x0000000f15057812 */ /* 0x010fe400078ec0ff */
[----:B------:R-:W-:-:S04]  /*0b30*/  @!P2 SHF.R.U32.HI R14, RZ, 0x4, R14 ;  /* 0x00000004ff0ea819 */ /* 0x000fc8000001160e */
[----:B------:R-:W1:Y:S01]  /*0b40*/  I2F.U16 R5, R5 ;  /* 0x0000000500057306 */ /* 0x000e620000101000 */
[----:B------:R-:W-:-:S04]  /*0b50*/  @!P2 LOP3.LUT R11, R14, 0xffff, RZ, 0xc0, !PT ;  /* 0x0000ffff0e0ba812 */ /* 0x000fc800078ec0ff */
[----:B------:R-:W-:Y:S01]  /*0b60*/  @!P2 I2FP.F32.U32 R11, R11 ;  /* 0x0000000b000ba245 */ /* 0x000fe20000201000 */
[----:B------:R-:W-:Y:S01]  /*0b70*/  @!P2 HADD2.F32 R25, -RZ, R25.H0_H0 ;  /* 0x20000019ff19a230 */ /* 0x000fe20000004100 */
[----:B------:R-:W-:-:S03]  /*0b80*/  LOP3.LUT R14, R26, 0xf, RZ, 0xc0, !PT ;  /* 0x0000000f1a0e7812 */ /* 0x000fc600078ec0ff */
[----:B------:R-:W-:Y:S01]  /*0b90*/  @!P2 FFMA R11, R15, R11, R16 ;  /* 0x0000000b0f0ba223 */ /* 0x000fe20000000010 */
[----:B------:R-:W-:Y:S01]  /*0ba0*/  @!P3 SHF.R.U32.HI R21, RZ, 0x4, R21 ;  /* 0x00000004ff15b819 */ /* 0x000fe20000011615 */
[----:B------:R-:W-:Y:S01]  /*0bb0*/  HADD2.F32 R27, -RZ, R27.H0_H0 ;  /* 0x2000001bff1b7230 */ /* 0x000fe20000004100 */
[----:B0-----:R-:W0:Y:S01]  /*0bc0*/  I2F.U16 R6, R14 ;  /* 0x0000000e00067306 */ /* 0x001e220000101000 */
[----:B------:R-:W-:Y:S01]  /*0bd0*/  @!P2 FFMA R20, R11, R25, R20 ;  /* 0x000000190b14a223 */ /* 0x000fe20000000014 */
[----:B-1----:R-:W-:Y:S01]  /*0be0*/  FFMA R7, R15, R5, R16 ;  /* 0x000000050f077223 */ /* 0x002fe20000000010 */
[----:B------:R-:W-:-:S03]  /*0bf0*/  @!P3 LOP3.LUT R11, R21, 0xffff, RZ, 0xc0, !PT ;  /* 0x0000ffff150bb812 */ /* 0x000fc600078ec0ff */
[----:B------:R-:W-:Y:S01]  /*0c00*/  FFMA R20, R7, R27, R20 ;  /* 0x0000001b07147223 */ /* 0x000fe20000000014 */
[----:B------:R-:W-:Y:S02]  /*0c10*/  LOP3.LUT R7, R8, 0xf, RZ, 0xc0, !PT ;  /* 0x0000000f08077812 */ /* 0x000fe400078ec0ff */
[----:B------:R-:W-:Y:S01]  /*0c20*/  @!P3 I2FP.F32.U32 R11, R11 ;  /* 0x0000000b000bb245 */ /* 0x000fe20000201000 */
[----:B------:R-:W-:Y:S01]  /*0c30*/  @!P3 HADD2.F32 R28, -RZ, R28.H0_H0 ;  /* 0x2000001cff1cb230 */ /* 0x000fe20000004100 */
[----:B------:R-:W-:Y:S02]  /*0c40*/  @!P4 SHF.R.U32.HI R26, RZ, 0x4, R26 ;  /* 0x00000004ff1ac819 */ /* 0x000fe4000001161a */
[----:B------:R-:W1:Y:S01]  /*0c50*/  I2F.U16 R7, R7 ;  /* 0x0000000700077306 */ /* 0x000e620000101000 */
[----:B------:R-:W-:Y:S01]  /*0c60*/  @!P3 FFMA R11, R15, R11, R16 ;  /* 0x0000000b0f0bb223 */ /* 0x000fe20000000010 */
[----:B------:R-:W-:Y:S01]  /*0c70*/  @!P4 LOP3.LUT R26, R26, 0xffff, RZ, 0xc0, !PT ;  /* 0x0000ffff1a1ac812 */ /* 0x000fe200078ec0ff */
[----:B------:R-:W-:Y:S01]  /*0c80*/  UIADD3 UR4, UPT, UPT, UR4, 0x8, URZ ;  /* 0x0000000804047890 */ /* 0x000fe2000fffe0ff */
[----:B------:R-:W-:-:S02]  /*0c90*/  HADD2.F32 R29, -RZ, R29.H0_H0 ;  /* 0x2000001dff1d7230 */ /* 0x000fc40000004100 */
[----:B------:R-:W-:Y:S01]  /*0ca0*/  @!P3 FFMA R20, R11, R28, R20 ;  /* 0x0000001c0b14b223 */ /* 0x000fe20000000014 */
[----:B0-----:R-:W-:Y:S01]  /*0cb0*/  FFMA R5, R15, R6, R16 ;  /* 0x000000060f057223 */ /* 0x001fe20000000010 */
[----:B------:R-:W-:Y:S02]  /*0cc0*/  @!P4 I2FP.F32.U32 R6, R26 ;  /* 0x0000001a0006c245 */ /* 0x000fe40000201000 */
[----:B------:R-:W-:Y:S01]  /*0cd0*/  @!P1 SHF.R.U32.HI R8, RZ, 0x4, R8 ;  /* 0x00000004ff089819 */ /* 0x000fe20000011608 */
[----:B------:R-:W-:Y:S01]  /*0ce0*/  FFMA R20, R5, R29, R20 ;  /* 0x0000001d05147223 */ /* 0x000fe20000000014 */
[----:B------:R-:W-:Y:S01]  /*0cf0*/  ISETP.LE.AND P2, PT, R22, UR4, PT ;  /* 0x0000000416007c0c */ /* 0x000fe2000bf43270 */
[----:B------:R-:W-:Y:S01]  /*0d00*/  @!P4 HADD2.F32 R5, -RZ, R4.H0_H0 ;  /* 0x20000004ff05c230 */ /* 0x000fe20000004100 */
[----:B------:R-:W-:Y:S01]  /*0d10*/  @!P1 LOP3.LUT R4, R8, 0xffff, RZ, 0xc0, !PT ;  /* 0x0000ffff08049812 */ /* 0x000fe200078ec0ff */
[C-C-:B------:R-:W-:Y:S01]  /*0d20*/  @!P4 FFMA R6, R15.reuse, R6, R16.reuse ;  /* 0x000000060f06c223 */ /* 0x140fe20000000010 */
[----:B-1----:R-:W-:-:S02]  /*0d30*/  FFMA R7, R15, R7, R16 ;  /* 0x000000070f077223 */ /* 0x002fc40000000010 */
[----:B------:R-:W-:Y:S01]  /*0d40*/  @!P1 I2FP.F32.U32 R4, R4 ;  /* 0x0000000400049245 */ /* 0x000fe20000201000 */
[----:B------:R-:W-:-:S04]  /*0d50*/  @!P4 FFMA R20, R6, R5, R20 ;  /* 0x000000050614c223 */ /* 0x000fc80000000014 */
[----:B------:R-:W-:Y:S01]  /*0d60*/  @!P1 FFMA R5, R15, R4, R16 ;  /* 0x000000040f059223 */ /* 0x000fe20000000010 */
[----:B------:R-:W-:Y:S02]  /*0d70*/  VIADD R19, R19, 0x8 ;  /* 0x0000000813137836 */ /* 0x000fe40000000000 */
[----:B------:R-:W-:Y:S02]  /*0d80*/  VIADD R18, R18, 0x8 ;  /* 0x0000000812127836 */ /* 0x000fe40000000000 */
[----:B--2---:R-:W-:Y:S02]  /*0d90*/  HADD2.F32 R10, -RZ, R10.H0_H0 ;  /* 0x2000000aff0a7230 */ /* 0x004fe40000004100 */
[----:B---3--:R-:W-:-:S03]  /*0da0*/  @!P1 HADD2.F32 R9, -RZ, R9.H0_H0 ;  /* 0x20000009ff099230 */ /* 0x008fc60000004100 */
[----:B------:R-:W-:-:S04]  /*0db0*/  FFMA R20, R7, R10, R20 ;  /* 0x0000000a07147223 */ /* 0x000fc80000000014 */
[----:B------:R-:W-:Y:S01]  /*0dc0*/  @!P1 FFMA R20, R5, R9, R20 ;  /* 0x0000000905149223 */ /* 0x000fe20000000014 */
[----:B------:R-:W-:Y:S06]  /*0dd0*/  @!P2 BRA `(.L_x_19) ;  /* 0xfffffff80098a947 */ /* 0x000fec000383ffff */
.L_x_18:
[----:B-1----:R-:W-:-:S04]  /*0de0*/  IADD3 R4, PT, PT, R12, -UR4, RZ ;  /* 0x800000040c047c10 */ /* 0x002fc8000fffe0ff */
[----:B------:R-:W-:-:S13]  /*0df0*/  ISETP.GT.AND P1, PT, R4, 0x2, PT ;  /* 0x000000020400780c */ /* 0x000fda0003f24270 */
[----:B------:R-:W-:Y:S05]  /*0e00*/  @!P1 BRA `(.L_x_20) ;  /* 0x0000000000b89947 */ /* 0x000fea0003800000 */
[----:B------:R-:W0:Y:S01]  /*0e10*/  LDCU.64 UR6, c[0x0][0x388] ;  /* 0x00007100ff0677ac */ /* 0x000e220008000a00 */
[C---:B------:R-:W-:Y:S01]  /*0e20*/  LEA.HI.SX32 R5, R18.reuse, R17, 0x1f ;  /* 0x0000001112057211 */ /* 0x040fe200078ffaff */
[----:B------:R-:W-:-:S05]  /*0e30*/  VIADD R18, R18, 0x2 ;  /* 0x0000000212127836 */ /* 0x000fca0000000000 */
[----:B------:R-:W-:Y:S02]  /*0e40*/  LEA.HI.SX32 R6, R18, R17, 0x1f ;  /* 0x0000001112067211 */ /* 0x000fe400078ffaff */
[----:B0-----:R-:W-:-:S04]  /*0e50*/  IADD3 R4, P0, PT, R5, UR6, RZ ;  /* 0x0000000605047c10 */ /* 0x001fc8000ff1e0ff */
[----:B------:R-:W-:Y:S02]  /*0e60*/  LEA.HI.X.SX32 R5, R5, UR7, 0x1, P0 ;  /* 0x0000000705057c11 */ /* 0x000fe400080f0eff */
[----:B------:R-:W-:-:S03]  /*0e70*/  IADD3 R24, P0, PT, R6, UR6, RZ ;  /* 0x0000000606187c10 */ /* 0x000fc6000ff1e0ff */
[----:B------:R0:W2:Y:S01]  /*0e80*/  LDG.E.U8.CONSTANT R22, desc[UR8][R4.64] ;  /* 0x0000000804167981 */ /* 0x0000a2000c1e9100 */
[----:B------:R-:W-:Y:S02]  /*0e90*/  LEA.HI.X.SX32 R25, R6, UR7, 0x1, P0 ;  /* 0x0000000706197c11 */ /* 0x000fe400080f0eff */
[----:B------:R-:W-:-:S03]  /*0ea0*/  ISETP.LE.AND P0, PT, R23, UR4, PT ;  /* 0x0000000417007c0c */ /* 0x000fc6000bf03270 */
[----:B------:R-:W3:Y:S01]  /*0eb0*/  LDG.E.U8.CONSTANT R8, desc[UR8][R24.64] ;  /* 0x0000000818087981 */ /* 0x000ee2000c1e9100 */
[----:B------:R-:W-:Y:S01]  /*0ec0*/  UIADD3 UR4, UPT, UPT, UR4, 0x2, URZ ;  /* 0x0000000204047890 */ /* 0x000fe2000fffe0ff */
[----:B------:R-:W-:-:S04]  /*0ed0*/  IMAD.WIDE R6, R19, 0x2, R2 ;  /* 0x0000000213067825 */ /* 0x000fc800078e0202 */
[----:B------:R-:W-:Y:S01]  /*0ee0*/  VIADD R19, R19, 0x2 ;  /* 0x0000000213137836 */ /* 0x000fe20000000000 */
[----:B------:R-:W4:Y:S01]  /*0ef0*/  LDG.E.U16.CONSTANT R21, desc[UR8][R6.64+-0x2] ;  /* 0xfffffe0806157981 */ /* 0x000f22000c1e9500 */
[----:B------:R-:W-:Y:S02]  /*0f00*/  ISETP.LE.AND P1, PT, R23, UR4, PT ;  /* 0x0000000417007c0c */ /* 0x000fe4000bf23270 */
[C---:B0-----:R-:W-:Y:S01]  /*0f10*/  IMAD.WIDE R4, R19.reuse, 0x2, R2 ;  /* 0x0000000213047825 */ /* 0x041fe200078e0202 */
[----:B------:R0:W4:Y:S04]  /*0f20*/  @!P0 LDG.E.U16.CONSTANT R11, desc[UR8][R6.64] ;  /* 0x00000008060b8981 */ /* 0x000128000c1e9500 */
[----:B------:R-:W4:Y:S06]  /*0f30*/  LDG.E.U16.CONSTANT R10, desc[UR8][R4.64+-0x2] ;  /* 0xfffffe08040a7981 */ /* 0x000f2c000c1e9500 */
[----:B------:R1:W4:Y:S01]  /*0f40*/  @!P1 LDG.E.U16.CONSTANT R9, desc[UR8][R4.64] ;  /* 0x0000000804099981 */ /* 0x000322000c1e9500 */
[----:B------:R-:W-:Y:S01]  /*0f50*/  IADD3 R18, PT, PT, R18, 0x2, RZ ;  /* 0x0000000212127810 */ /* 0x000fe20007ffe0ff */
[----:B------:R-:W-:Y:S01]  /*0f60*/  VIADD R19, R19, 0x2 ;  /* 0x0000000213137836 */ /* 0x000fe20000000000 */
[----:B------:R-:W-:Y:S01]  /*0f70*/  UIADD3 UR4, UPT, UPT, UR4, 0x2, URZ ;  /* 0x0000000204047890 */ /* 0x000fe2000fffe0ff */
[----:B--2---:R-:W-:-:S02]  /*0f80*/  LOP3.LUT R14, R22, 0xf, RZ, 0xc0, !PT ;  /* 0x0000000f160e7812 */ /* 0x004fc400078ec0ff */
[----:B------:R-:W-:-:S04]  /*0f90*/  @!P0 SHF.R.U32.HI R22, RZ, 0x4, R22 ;  /* 0x00000004ff168819 */ /* 0x000fc80000011616 */
[----:B------:R-:W2:Y:S01]  /*0fa0*/  I2F.U16 R14, R14 ;  /* 0x0000000e000e7306 */ /* 0x000ea20000101000 */
[----:B---3--:R-:W-:Y:S02]  /*0fb0*/  LOP3.LUT R24, R8, 0xf, RZ, 0xc0, !PT ;  /* 0x0000000f08187812 */ /* 0x008fe400078ec0ff */
[----:B------:R-:W-:Y:S02]  /*0fc0*/  @!P0 LOP3.LUT R22, R22, 0xffff, RZ, 0xc0, !PT ;  /* 0x0000ffff16168812 */ /* 0x000fe400078ec0ff */
[----:B------:R-:W-:Y:S01]  /*0fd0*/  @!P1 SHF.R.U32.HI R8, RZ, 0x4, R8 ;  /* 0x00000004ff089819 */ /* 0x000fe20000011608 */
[----:B----4-:R-:W-:Y:S02]  /*0fe0*/  HADD2.F32 R21, -RZ, R21.H0_H0 ;  /* 0x20000015ff157230 */ /* 0x010fe40000004100 */
[----:B------:R-:W3:Y:S01]  /*0ff0*/  I2F.U16 R24, R24 ;  /* 0x0000001800187306 */ /* 0x000ee20000101000 */
[----:B0-----:R-:W-:Y:S01]  /*1000*/  @!P0 I2FP.F32.U32 R6, R22 ;  /* 0x0000001600068245 */ /* 0x001fe20000201000 */
[----:B------:R-:W-:Y:S01]  /*1010*/  @!P0 HADD2.F32 R11, -RZ, R11.H0_H0 ;  /* 0x2000000bff0b8230 */ /* 0x000fe20000004100 */
[----:B-1----:R-:W-:-:S03]  /*1020*/  @!P1 LOP3.LUT R4, R8, 0xffff, RZ, 0xc0, !PT ;  /* 0x0000ffff08049812 */ /* 0x002fc600078ec0ff */
[C-C-:B-----5:R-:W-:Y:S01]  /*1030*/  @!P0 FFMA R6, R15.reuse, R6, R16.reuse ;  /* 0x000000060f068223 */ /* 0x160fe20000000010 */
[----:B--2---:R-:W-:Y:S01]  /*1040*/  FFMA R7, R15, R14, R16 ;  /* 0x0000000e0f077223 */ /* 0x004fe20000000010 */
[----:B------:R-:W-:Y:S01]  /*1050*/  HADD2.F32 R5, -RZ, R10.H0_H0 ;  /* 0x2000000aff057230 */ /* 0x000fe20000004100 */
[----:B------:R-:W-:Y:S02]  /*1060*/  @!P1 I2FP.F32.U32 R4, R4 ;  /* 0x0000000400049245 */ /* 0x000fe40000201000 */
[----:B------:R-:W-:Y:S01]  /*1070*/  FFMA R7, R7, R21, R20 ;  /* 0x0000001507077223 */ /* 0x000fe20000000014 */
[----:B------:R-:W-:-:S03]  /*1080*/  @!P1 HADD2.F32 R9, -RZ, R9.H0_H0 ;  /* 0x20000009ff099230 */ /* 0x000fc60000004100 */
[----:B------:R-:W-:Y:S01]  /*1090*/  @!P0 FFMA R7, R6, R11, R7 ;  /* 0x0000000b06078223 */ /* 0x000fe20000000007 */
[----:B---3--:R-:W-:Y:S01]  /*10a0*/  FFMA R24, R15, R24, R16 ;  /* 0x000000180f187223 */ /* 0x008fe20000000010 */
[----:B------:R-:W-:-:S03]  /*10b0*/  PLOP3.LUT P0, PT, PT, PT, PT, 0x8, 0x80 ;  /* 0x000000000080781c */ /* 0x000fc60003f0e170 */
[----:B------:R-:W-:Y:S01]  /*10c0*/  FFMA R20, R24, R5, R7 ;  /* 0x0000000518147223 */ /* 0x000fe20000000007 */
[----:B------:R-:W-:-:S04]  /*10d0*/  @!P1 FFMA R5, R15, R4, R16 ;  /* 0x000000040f059223 */ /* 0x000fc80000000010 */
[----:B------:R-:W-:-:S07]  /*10e0*/  @!P1 FFMA R20, R5, R9, R20 ;  /* 0x0000000905149223 */ /* 0x000fce0000000014 */
.L_x_20:
[----:B------:R-:W-:-:S13]  /*10f0*/  ISETP.GT.OR P0, PT, R12, UR4, P0 ;  /* 0x000000040c007c0c */ /* 0x000fda0008704670 */
[----:B------:R-:W-:Y:S05]  /*1100*/  @!P0 BRA `(.L_x_17) ;  /* 0x0000000000508947 */ /* 0x000fea0003800000 */
[----:B------:R-:W0:Y:S01]  /*1110*/  LDCU.64 UR6, c[0x0][0x388] ;  /* 0x00007100ff0677ac */ /* 0x000e220008000a00 */
[----:B------:R-:W-:-:S04]  /*1120*/  LEA.HI.SX32 R17, R18, R17, 0x1f ;  /* 0x0000001112117211 */ /* 0x000fc800078ffaff */
[----:B0-----:R-:W-:-:S04]  /*1130*/  IADD3 R4, P0, PT, R17, UR6, RZ ;  /* 0x0000000611047c10 */ /* 0x001fc8000ff1e0ff */
[----:B------:R-:W-:-:S05]  /*1140*/  LEA.HI.X.SX32 R5, R17, UR7, 0x1, P0 ;  /* 0x0000000711057c11 */ /* 0x000fca00080f0eff */
[----:B------:R-:W2:Y:S01]  /*1150*/  LDG.E.U8.CONSTANT R4, desc[UR8][R4.64] ;  /* 0x0000000804047981 */ /* 0x000ea2000c1e9100 */
[----:B------:R-:W-:Y:S01]  /*1160*/  ISETP.LE.AND P0, PT, R23, UR4, PT ;  /* 0x0000000417007c0c */ /* 0x000fe2000bf03270 */
[----:B------:R-:W-:-:S05]  /*1170*/  IMAD.WIDE R2, R19, 0x2, R2 ;  /* 0x0000000213027825 */ /* 0x000fca00078e0202 */
[----:B------:R-:W3:Y:S07]  /*1180*/  LDG.E.U16.CONSTANT R7, desc[UR8][R2.64+-0x2] ;  /* 0xfffffe0802077981 */ /* 0x000eee000c1e9500 */
[----:B------:R-:W4:Y:S01]  /*1190*/  @!P0 LDG.E.U16.CONSTANT R10, desc[UR8][R2.64] ;  /* 0x00000008020a8981 */ /* 0x000f22000c1e9500 */
[----:B--2---:R-:W-:Y:S02]  /*11a0*/  LOP3.LUT R6, R4, 0xf, RZ, 0xc0, !PT ;  /* 0x0000000f04067812 */ /* 0x004fe400078ec0ff */
[----:B------:R-:W-:-:S04]  /*11b0*/  @!P0 SHF.R.U32.HI R8, RZ, 0x4, R4 ;  /* 0x00000004ff088819 */ /* 0x000fc80000011604 */
[----:B------:R-:W0:Y:S01]  /*11c0*/  I2F.U16 R6, R6 ;  /* 0x0000000600067306 */ /* 0x000e220000101000 */
[----:B------:R-:W-:Y:S01]  /*11d0*/  @!P0 LOP3.LUT R8, R8, 0xffff, RZ, 0xc0, !PT ;  /* 0x0000ffff08088812 */ /* 0x000fe200078ec0ff */
[----:B---3--:R-:W-:-:S03]  /*11e0*/  HADD2.F32 R7, -RZ, R7.H0_H0 ;  /* 0x20000007ff077230 */ /* 0x008fc60000004100 */
[----:B------:R-:W-:Y:S01]  /*11f0*/  @!P0 I2FP.F32.U32 R9, R8 ;  /* 0x0000000800098245 */ /* 0x000fe20000201000 */
[----:B----4-:R-:W-:-:S04]  /*1200*/  @!P0 HADD2.F32 R10, -RZ, R10.H0_H0 ;  /* 0x2000000aff0a8230 */ /* 0x010fc80000004100 */
[C-C-:B-----5:R-:W-:Y:S01]  /*1210*/  @!P0 FFMA R9, R15.reuse, R9, R16.reuse ;  /* 0x000000090f098223 */ /* 0x160fe20000000010 */
[----:B0-----:R-:W-:-:S04]  /*1220*/  FFMA R5, R15, R6, R16 ;  /* 0x000000060f057223 */ /* 0x001fc80000000010 */
[----:B------:R-:W-:-:S04]  /*1230*/  FFMA R20, R5, R7, R20 ;  /* 0x0000000705147223 */ /* 0x000fc80000000014 */
[----:B------:R-:W-:-:S07]  /*1240*/  @!P0 FFMA R20, R9, R10, R20 ;  /* 0x0000000a09148223 */ /* 0x000fce0000000014 */
.L_x_17:
[----:B------:R-:W0:Y:S01]  /*1250*/  LDC.64 R2, c[0x0][0x3a0] ;  /* 0x0000e800ff027b82 */ /* 0x000e220000000a00 */
[----:B------:R-:W1:Y:S01]  /*1260*/  LDCU UR4, c[0x0][0x3ac] ;  /* 0x00007580ff0477ac */ /* 0x000e620008000800 */
[----:B------:R-:W-:Y:S01]  /*1270*/  F2FP.F16.F32.PACK_AB R20, RZ, R20 ;  /* 0x00000014ff14723e */ /* 0x000fe200000000ff */
[----:B-1----:R-:W-:-:S04]  /*1280*/  IMAD R13, R13, UR4, R0 ;  /* 0x000000040d0d7c24 */ /* 0x002fc8000f8e0200 */
[----:B0-----:R-:W-:-:S05]  /*1290*/  IMAD.WIDE R2, R13, 0x2, R2 ;  /* 0x000000020d027825 */ /* 0x001fca00078e0202 */
[----:B------:R-:W-:Y:S01]  /*12a0*/  STG.E.U16 desc[UR8][R2.64], R20 ;  /* 0x0000001402007986 */ /* 0x000fe2000c101508 */
[----:B------:R-:W-:Y:S05]  /*12b0*/  EXIT ;  /* 0x000000000000794d */ /* 0x000fea0003800000 */
.L_x_21:
        /* <DEDUP_REMOVED lines=12> */
.L_x_218:


//--------------------- .text._Z30attention_with_quant_kv_kernelPK6__halfPKhS3_PKfS5_S5_S5_PS_iiiif --------------------------
	.section	.text._Z30attention_with_quant_kv_kernelPK6__halfPKhS3_PKfS5_S5_S5_PS_iiiif,"ax",@progbits
	.align	128
        .global         _Z30attention_with_quant_kv_kernelPK6__halfPKhS3_PKfS5_S5_S5_PS_iiiif
        .type           _Z30attention_with_quant_kv_kernelPK6__halfPKhS3_PKfS5_S5_S5_PS_iiiif,@function
        .size           _Z30attention_with_quant_kv_kernelPK6__halfPKhS3_PKfS5_S5_S5_PS_iiiif,(.L_x_212 - _Z30attention_with_quant_kv_kernelPK6__halfPKhS3_PKfS5_S5_S5_PS_iiiif)
        .other          _Z30attention_with_quant_kv_kernelPK6__halfPKhS3_PKfS5_S5_S5_PS_iiiif,@"STO_CUDA_ENTRY STV_DEFAULT"
_Z30attention_with_quant_kv_kernelPK6__halfPKhS3_PKfS5_S5_S5_PS_iiiif:
.text._Z30attention_with_quant_kv_kernelPK6__halfPKhS3_PKfS5_S5_S5_PS_iiiif:
[----:B------:R-:W-:Y:S01]  /*0000*/  LDC R1, c[0x0][0x37c] ;  /* 0x0000df00ff017b82 */ /* 0x000fe20000000800 */
[----:B------:R-:W0:Y:S07]  /*0010*/  S2R R2, SR_CTAID.Y ;  /* 0x0000000000027919 */ /* 0x000e2e0000002600 */
[----:B------:R-:W0:Y:S08]  /*0020*/  LDC.64 R4, c[0x0][0x3c0] ;  /* 0x0000f000ff047b82 */ /* 0x000e300000000a00 */
[----:B------:R-:W1:Y:S01]  /*0030*/  S2UR UR4, SR_CTAID.X ;  /* 0x00000000000479c3 */ /* 0x000e620000002500 */
[----:B0-----:R-:W-:-:S04]  /*0040*/  ISETP.GE.AND P0, PT, R2, R5, PT ;  /* 0x000000050200720c */ /* 0x001fc80003f06270 */
[----:B-1----:R-:W-:-:S13]  /*0050*/  ISETP.LE.OR P0, PT, R4, UR4, P0 ;  /* 0x0000000404007c0c */ /* 0x002fda0008703670 */
[----:B------:R-:W-:Y:S05]  /*0060*/  @P0 EXIT ;  /* 0x000000000000094d */ /* 0x000fea0003800000 */
[----:B------:R-:W0:Y:S01]  /*0070*/  S2R R0, SR_TID.X ;  /* 0x0000000000007919 */ /* 0x000e220000002100 */
[----:B------:R-:W1:Y:S01]  /*0080*/  LDCU UR5, c[0x0][0x3c8] ;  /* 0x00007900ff0577ac */ /* 0x000e620008000800 */
[----:B------:R-:W-:Y:S01]  /*0090*/  IMAD R3, R5, UR4, R2 ;  /* 0x0000000405037c24 */ /* 0x000fe2000f8e0202 */
[----:B------:R-:W-:Y:S01]  /*00a0*/  BSSY.RECONVERGENT B0, `(.L_x_22) ;  /* 0x00000e0000007945 */ /* 0x000fe20003800200 */
[----:B------:R-:W2:Y:S01]  /*00b0*/  LDCU.64 UR10, c[0x0][0x358] ;  /* 0x00006b00ff0a77ac */ /* 0x000ea20008000a00 */
[----:B------:R-:W3:Y:S01]  /*00c0*/  LDCU UR9, c[0x0][0x3cc] ;  /* 0x00007980ff0977ac */ /* 0x000ee20008000800 */
[----:B------:R-:W4:Y:S01]  /*00d0*/  LDCU.64 UR6, c[0x0][0x388] ;  /* 0x00007100ff0677ac */ /* 0x000f220008000a00 */
[----:B-1----:R-:W-:-:S05]  /*00e0*/  IMAD.U32 R7, RZ, RZ, UR5 ;  /* 0x00000005ff077e24 */ /* 0x002fca000f8e00ff */
[----:B0-----:R-:W-:-:S13]  /*00f0*/  ISETP.GE.AND P0, PT, R0, R7, PT ;  /* 0x000000070000720c */ /* 0x001fda0003f06270 */
[----:B--234-:R-:W-:Y:S05]  /*0100*/  @P0 BRA `(.L_x_23) ;  /* 0x0000000c00640947 */ /* 0x01cfea0003800000 */
[----:B------:R-:W0:Y:S08]  /*0110*/  LDC R5, c[0x0][0x3cc] ;  /* 0x0000f300ff057b82 */ /* 0x000e300000000800 */
[----:B------:R-:W1:Y:S01]  /*0120*/  LDC R2, c[0x0][0x360] ;  /* 0x0000d800ff027b82 */ /* 0x000e620000000800 */
[----:B0-----:R-:W-:-:S13]  /*0130*/  ISETP.GE.AND P0, PT, R5, 0x1, PT ;  /* 0x000000010500780c */ /* 0x001fda0003f06270 */
[----:B-1----:R-:W-:Y:S05]  /*0140*/  @!P0 BRA `(.L_x_24) ;  /* 0x0000000c00248947 */ /* 0x002fea0003800000 */
[C---:B------:R-:W-:Y:S01]  /*0150*/  VIADD R18, R5.reuse, 0xffffffff ;  /* 0xffffffff05127836 */ /* 0x040fe20000000000 */
[----:B------:R-:W-:Y:S01]  /*0160*/  LEA.HI R5, R5, R5, RZ, 0x1 ;  /* 0x0000000505057211 */ /* 0x000fe200078f08ff */
[----:B------:R-:W-:Y:S01]  /*0170*/  BSSY.RECONVERGENT B1, `(.L_x_25) ;  /* 0x00000c5000017945 */ /* 0x000fe20003800200 */
[----:B------:R-:W-:Y:S02]  /*0180*/  IMAD.MOV.U32 R4, RZ, RZ, R0 ;  /* 0x000000ffff047224 */ /* 0x000fe400078e0000 */
[----:B------:R-:W-:Y:S02]  /*0190*/  LEA.HI R19, R18, 0x1, RZ, 0x1f ;  /* 0x0000000112137811 */ /* 0x000fe400078ff8ff */
[----:B------:R-:W-:Y:S02]  /*01a0*/  SHF.R.S32.HI R5, RZ, 0x1, R5 ;  /* 0x00000001ff057819 */ /* 0x000fe40000011405 */
[----:B------:R-:W-:-:S07]  /*01b0*/  LOP3.LUT R6, R19, 0x7ffffffc, RZ, 0xc0, !PT ;  /* 0x7ffffffc13067812 */ /* 0x000fce00078ec0ff */
.L_x_30:
[----:B------:R-:W0:Y:S01]  /*01c0*/  LDC.64 R10, c[0x0][0x398] ;  /* 0x0000e600ff0a7b82 */ /* 0x000e220000000a00 */
[----:B------:R-:W1:Y:S07]  /*01d0*/  LDCU.64 UR4, c[0x0][0x3c8] ;  /* 0x00007900ff0477ac */ /* 0x000e6e0008000a00 */
[----:B------:R-:W2:Y:S01]  /*01e0*/  LDC.64 R14, c[0x0][0x3a0] ;  /* 0x0000e800ff0e7b82 */ /* 0x000ea20000000a00 */
[----:B-1----:R-:W-:-:S04]  /*01f0*/  IMAD R17, R3, UR4, R4 ;  /* 0x0000000403117c24 */ /* 0x002fc8000f8e0204 */
[----:B0-----:R-:W-:-:S05]  /*0200*/  IMAD.WIDE R10, R17, 0x4, R10 ;  /* 0x00000004110a7825 */ /* 0x001fca00078e020a */
[----:B------:R0:W5:Y:S01]  /*0210*/  LDG.E.CONSTANT R8, desc[UR10][R10.64] ;  /* 0x0000000a0a087981 */ /* 0x000162000c1e9900 */
[----:B--2---:R-:W-:-:S05]  /*0220*/  IMAD.WIDE R14, R17, 0x4, R14 ;  /* 0x00000004110e7825 */ /* 0x004fca00078e020e */
[----:B------:R0:W5:Y:S01]  /*0230*/  LDG.E.CONSTANT R9, desc[UR10][R14.64] ;  /* 0x0000000a0e097981 */ /* 0x000162000c1e9900 */
[----:B------:R-:W-:-:S05]  /*0240*/  IMAD.U32 R12, RZ, RZ, UR5 ;  /* 0x00000005ff0c7e24 */ /* 0x000fca000f8e00ff */
[----:B------:R-:W-:Y:S01]  /*0250*/  ISETP.GE.U32.AND P1, PT, R12, 0x7, PT ;  /* 0x000000070c00780c */ /* 0x000fe20003f26070 */
[----:B------:R-:W-:Y:S01]  /*0260*/  HFMA2 R13, -RZ, RZ, 0, 0 ;  /* 0x00000000ff0d7431 */ /* 0x000fe200000001ff */
[----:B------:R-:W-:Y:S01]  /*0270*/  LOP3.LUT P0, RZ, R19, 0x3, RZ, 0xc0, !PT ;  /* 0x0000000313ff7812 */ /* 0x000fe2000780c0ff */
[----:B------:R-:W-:Y:S02]  /*0280*/  IMAD.MOV.U32 R7, RZ, RZ, RZ ;  /* 0x000000ffff077224 */ /* 0x000fe400078e00ff */
[----:B------:R-:W-:-:S08]  /*0290*/  IMAD R20, R5, R17, RZ ;  /* 0x0000001105147224 */ /* 0x000fd000078e02ff */
[----:B0-----:R-:W-:Y:S05]  /*02a0*/  @!P1 BRA `(.L_x_26) ;  /* 0x0000000400589947 */ /* 0x001fea0003800000 */
[----:B------:R-:W0:Y:S01]  /*02b0*/  LDC.64 R10, c[0x0][0x380] ;  /* 0x0000e000ff0a7b82 */ /* 0x000e220000000a00 */
[----:B------:R-:W-:Y:S02]  /*02c0*/  IMAD.MOV.U32 R7, RZ, RZ, RZ ;  /* 0x000000ffff077224 */ /* 0x000fe400078e00ff */
[----:B------:R-:W-:Y:S02]  /*02d0*/  IMAD.MOV.U32 R13, RZ, RZ, RZ ;  /* 0x000000ffff0d7224 */ /* 0x000fe400078e00ff */
[----:B------:R-:W-:-:S07]  /*02e0*/  IMAD.MOV.U32 R21, RZ, RZ, RZ ;  /* 0x000000ffff157224 */ /* 0x000fce00078e00ff */
.L_x_27:
[C---:B------:R-:W-:Y:S01]  /*02f0*/  LEA.HI R16, R13.reuse, R20, RZ, 0x1f ;  /* 0x000000140d107211 */ /* 0x040fe200078ff8ff */
[----:B------:R-:W-:Y:S01]  /*0300*/  IMAD.U32 R12, RZ, RZ, UR9 ;  /* 0x00000009ff0c7e24 */ /* 0x000fe2000f8e00ff */
[----:B------:R-:W-:Y:S02]  /*0310*/  IADD3 R15, PT, PT, R13, 0x1, RZ ;  /* 0x000000010d0f7810 */ /* 0x000fe40007ffe0ff */
[C---:B------:R-:W-:Y:S01]  /*0320*/  IADD3 R14, P2, PT, R16.reuse, UR6, RZ ;  /* 0x00000006100e7c10 */ /* 0x040fe2000ff5e0ff */
[-C--:B------:R-:W-:Y:S01]  /*0330*/  IMAD R17, R3, R12.reuse, R13 ;  /* 0x0000000c03117224 */ /* 0x080fe200078e020d */
[----:B------:R-:W-:Y:S02]  /*0340*/  ISETP.GE.AND P1, PT, R15, R12, PT ;  /* 0x0000000c0f00720c */ /* 0x000fe40003f26270 */
[----:B------:R-:W-:Y:S01]  /*0350*/  LEA.HI.X.SX32 R15, R16, UR7, 0x1, P2 ;  /* 0x00000007100f7c11 */ /* 0x000fe200090f0eff */
[----:B0-----:R-:W-:-:S04]  /*0360*/  IMAD.WIDE R16, R17, 0x2, R10 ;  /* 0x0000000211107825 */ /* 0x001fc800078e020a */
[----:B------:R-:W2:Y:S01]  /*0370*/  LDG.E.U8.CONSTANT R22, desc[UR10][R14.64] ;  /* 0x0000000a0e167981 */ /* 0x000ea2000c1e9100 */
[----:B------:R-:W-:Y:S02]  /*0380*/  VIADD R25, R13, 0x3 ;  /* 0x000000030d197836 */ /* 0x000fe40000000000 */
[----:B------:R-:W-:Y:S01]  /*0390*/  IMAD.MOV.U32 R27, RZ, RZ, RZ ;  /* 0x000000ffff1b7224 */ /* 0x000fe200078e00ff */
[----:B------:R-:W3:Y:S04]  /*03a0*/  LDG.E.U16.CONSTANT R26, desc[UR10][R16.64] ;  /* 0x0000000a101a7981 */ /* 0x000ee8000c1e9500 */
[----:B------:R-:W4:Y:S01]  /*03b0*/  @!P1 LDG.E.U16.CONSTANT R23, desc[UR10][R16.64+0x2] ;  /* 0x0000020a10179981 */ /* 0x000f22000c1e9500 */
[----:B------:R-:W-:-:S03]  /*03c0*/  ISETP.GE.AND P2, PT, R25, R12, PT ;  /* 0x0000000c1900720c */ /* 0x000fc60003f46270 */
[----:B------:R-:W3:Y:S01]  /*03d0*/  LDG.E.U8.CONSTANT R25, desc[UR10][R14.64+0x1] ;  /* 0x0000010a0e197981 */ /* 0x000ee2000c1e9100 */
[----:B--2---:R-:W-:-:S04]  /*03e0*/  SHF.R.U32.HI R24, RZ, 0x4, R22 ;  /* 0x00000004ff187819 */ /* 0x004fc80000011616 */
[----:B------:R-:W-:Y:S01]  /*03f0*/  LOP3.LUT R24, R24, 0xffff, RZ, 0xc0, !PT ;  /* 0x0000ffff18187812 */ /* 0x000fe200078ec0ff */
[----:B----4-:R-:W-:-:S03]  /*0400*/  @!P1 HADD2.F32 R27, -RZ, R23.H0_H0 ;  /* 0x20000017ff1b9230 */ /* 0x010fc60000004100 */
[----:B------:R-:W-:-:S05]  /*0410*/  I2FP.F32.U32 R23, R24 ;  /* 0x0000001800177245 */ /* 0x000fca0000201000 */
[----:B-----5:R-:W-:Y:S02]  /*0420*/  FFMA R24, R8, R23, R9 ;  /* 0x0000001708187223 */ /* 0x020fe40000000009 */
[----:B------:R-:W2:Y:S02]  /*0430*/  LDG.E.U16.CONSTANT R23, desc[UR10][R16.64+0x4] ;  /* 0x0000040a10177981 */ /* 0x000ea4000c1e9500 */
[----:B------:R-:W-:Y:S02]  /*0440*/  FMUL R27, R24, R27 ;  /* 0x0000001b181b7220 */ /* 0x000fe40000400000 */
[----:B------:R-:W4:Y:S01]  /*0450*/  @!P2 LDG.E.U16.CONSTANT R24, desc[UR10][R16.64+0x6] ;  /* 0x0000060a1018a981 */ /* 0x000f22000c1e9500 */
[----:B------:R-:W-:-:S06]  /*0460*/  LOP3.LUT R28, R22, 0xf, RZ, 0xc0, !PT ;  /* 0x0000000f161c7812 */ /* 0x000fcc00078ec0ff */
[----:B------:R-:W0:Y:S01]  /*0470*/  I2F.U16 R28, R28 ;  /* 0x0000001c001c7306 */ /* 0x000e220000101000 */
[----:B---3--:R-:W-:Y:S02]  /*0480*/  HADD2.F32 R26, -RZ, R26.H0_H0 ;  /* 0x2000001aff1a7230 */ /* 0x008fe40000004100 */
[----:B0-----:R-:W-:Y:S01]  /*0490*/  FFMA R22, R8, R28, R9 ;  /* 0x0000001c08167223 */ /* 0x001fe20000000009 */
[----:B------:R-:W-:Y:S01]  /*04a0*/  VIADD R29, R13, 0x5 ;  /* 0x000000050d1d7836 */ /* 0x000fe20000000000 */
[----:B------:R-:W3:Y:S02]  /*04b0*/  LDG.E.U16.CONSTANT R28, desc[UR10][R16.64+0xc] ;  /* 0x00000c0a101c7981 */ /* 0x000ee4000c1e9500 */
[----:B------:R-:W-:Y:S01]  /*04c0*/  FFMA R22, R26, R22, R27 ;  /* 0x000000161a167223 */ /* 0x000fe2000000001b */
[----:B------:R-:W-:Y:S01]  /*04d0*/  IMAD.MOV.U32 R26, RZ, RZ, RZ ;  /* 0x000000ffff1a7224 */ /* 0x000fe200078e00ff */
[----:B------:R-:W-:Y:S01]  /*04e0*/  ISETP.GE.AND P1, PT, R29, R12, PT ;  /* 0x0000000c1d00720c */ /* 0x000fe20003f26270 */
[----:B----4-:R-:W-:Y:S01]  /*04f0*/  @!P2 HADD2.F32 R26, -RZ, R24.H0_H0 ;  /* 0x20000018ff1aa230 */ /* 0x010fe20000004100 */
[----:B------:R-:W-:-:S02]  /*0500*/  SHF.R.U32.HI R24, RZ, 0x4, R25 ;  /* 0x00000004ff187819 */ /* 0x000fc40000011619 */
[----:B------:R-:W-:Y:S02]  /*0510*/  LOP3.LUT R25, R25, 0xf, RZ, 0xc0, !PT ;  /* 0x0000000f19197812 */ /* 0x000fe400078ec0ff */
[----:B------:R-:W-:-:S04]  /*0520*/  LOP3.LUT R24, R24, 0xffff, RZ, 0xc0, !PT ;  /* 0x0000ffff18187812 */ /* 0x000fc800078ec0ff */
[----:B------:R-:W-:Y:S02]  /*0530*/  I2FP.F32.U32 R27, R24 ;  /* 0x00000018001b7245 */ /* 0x000fe40000201000 */
[----:B------:R0:W1:Y:S03]  /*0540*/  I2F.U16 R24, R25 ;  /* 0x0000001900187306 */ /* 0x0000660000101000 */
[----:B------:R-:W-:-:S04]  /*0550*/  FFMA R27, R8, R27, R9 ;  /* 0x0000001b081b7223 */ /* 0x000fc80000000009 */
[----:B------:R-:W-:Y:S01]  /*0560*/  FMUL R27, R27, R26 ;  /* 0x0000001a1b1b7220 */ /* 0x000fe20000400000 */
[----:B--2---:R-:W-:Y:S01]  /*0570*/  HADD2.F32 R26, -RZ, R23.H0_H0 ;  /* 0x20000017ff1a7230 */ /* 0x004fe20000004100 */
[----:B0-----:R-:W2:Y:S04]  /*0580*/  LDG.E.U8.CONSTANT R25, desc[UR10][R14.64+0x3] ;  /* 0x0000030a0e197981 */ /* 0x001ea8000c1e9100 */
[----:B------:R0:W4:Y:S01]  /*0590*/  LDG.E.U8.CONSTANT R23, desc[UR10][R14.64+0x2] ;  /* 0x0000020a0e177981 */ /* 0x000122000c1e9100 */
[----:B-1----:R-:W-:-:S04]  /*05a0*/  FFMA R24, R8, R24, R9 ;  /* 0x0000001808187223 */ /* 0x002fc80000000009 */
[----:B------:R-:W-:Y:S01]  /*05b0*/  FFMA R29, R26, R24, R27 ;  /* 0x000000181a1d7223 */ /* 0x000fe2000000001b */
[----:B------:R-:W-:Y:S01]  /*05c0*/  IADD3 R27, PT, PT, R13, 0x7, RZ ;  /* 0x000000070d1b7810 */ /* 0x000fe20007ffe0ff */
[----:B------:R-:W4:Y:S03]  /*05d0*/  @!P1 LDG.E.U16.CONSTANT R24, desc[UR10][R16.64+0xa] ;  /* 0x00000a0a10189981 */ /* 0x000f26000c1e9500 */
[----:B------:R-:W-:Y:S02]  /*05e0*/  ISETP.GE.AND P2, PT, R27, R12, PT ;  /* 0x0000000c1b00720c */ /* 0x000fe40003f46270 */
[----:B------:R-:W4:Y:S11]  /*05f0*/  LDG.E.U16.CONSTANT R27, desc[UR10][R16.64+0x8] ;  /* 0x0000080a101b7981 */ /* 0x000f36000c1e9500 */
[----:B------:R1:W4:Y:S01]  /*0600*/  @!P2 LDG.E.U16.CONSTANT R26, desc[UR10][R16.64+0xe] ;  /* 0x00000e0a101aa981 */ /* 0x000322000c1e9500 */
[----:B------:R-:W-:-:S04]  /*0610*/  FADD R22, R22, R7 ;  /* 0x0000000716167221 */ /* 0x000fc80000000000 */
[----:B------:R-:W-:Y:S01]  /*0620*/  FADD R7, R22, R29 ;  /* 0x0000001d16077221 */ /* 0x000fe20000000000 */
[----:B------:R-:W-:Y:S02]  /*0630*/  IMAD.MOV.U32 R22, RZ, RZ, RZ ;  /* 0x000000ffff167224 */ /* 0x000fe400078e00ff */
[----:B0-----:R-:W-:Y:S02]  /*0640*/  IMAD.MOV.U32 R15, RZ, RZ, RZ ;  /* 0x000000ffff0f7224 */ /* 0x001fe400078e00ff */
[----:B------:R-:W-:Y:S02]  /*0650*/  VIADD R21, R21, 0x4 ;  /* 0x0000000415157836 */ /* 0x000fe40000000000 */
[----:B---3--:R-:W-:Y:S02]  /*0660*/  HADD2.F32 R28, -RZ, R28.H0_H0 ;  /* 0x2000001cff1c7230 */ /* 0x008fe40000004100 */
[----:B------:R-:W-:Y:S01]  /*0670*/  VIADD R13, R13, 0x8 ;  /* 0x000000080d0d7836 */ /* 0x000fe20000000000 */
[----:B--2---:R-:W-:-:S02]  /*0680*/  LOP3.LUT R14, R25, 0xf, RZ, 0xc0, !PT ;  /* 0x0000000f190e7812 */ /* 0x004fc400078ec0ff */
[----:B------:R-:W-:Y:S02]  /*0690*/  SHF.R.U32.HI R25, RZ, 0x4, R25 ;  /* 0x00000004ff197819 */ /* 0x000fe40000011619 */
[----:B----4-:R-:W-:Y:S02]  /*06a0*/  LOP3.LUT R29, R23, 0xf, RZ, 0xc0, !PT ;  /* 0x0000000f171d7812 */ /* 0x010fe400078ec0ff */
[----:B------:R-:W-:Y:S02]  /*06b0*/  SHF.R.U32.HI R23, RZ, 0x4, R23 ;  /* 0x00000004ff177819 */ /* 0x000fe40000011617 */
[----:B------:R-:W-:Y:S02]  /*06c0*/  LOP3.LUT R25, R25, 0xffff, RZ, 0xc0, !PT ;  /* 0x0000ffff19197812 */ /* 0x000fe400078ec0ff */
[----:B------:R-:W-:Y:S01]  /*06d0*/  LOP3.LUT R23, R23, 0xffff, RZ, 0xc0, !PT ;  /* 0x0000ffff17177812 */ /* 0x000fe200078ec0ff */
[----:B------:R-:W-:Y:S02]  /*06e0*/  @!P1 HADD2.F32 R22, -RZ, R24.H0_H0 ;  /* 0x20000018ff169230 */ /* 0x000fe40000004100 */
[----:B------:R-:W0:Y:S01]  /*06f0*/  I2F.U16 R24, R29 ;  /* 0x0000001d00187306 */ /* 0x000e220000101000 */
[----:B-1----:R-:W-:-:S02]  /*0700*/  I2FP.F32.U32 R16, R23 ;  /* 0x0000001700107245 */ /* 0x002fc40000201000 */
[----:B------:R-:W-:-:S05]  /*0710*/  I2FP.F32.U32 R23, R25 ;  /* 0x0000001900177245 */ /* 0x000fca0000201000 */
[----:B------:R-:W1:Y:S01]  /*0720*/  I2F.U16 R14, R14 ;  /* 0x0000000e000e7306 */ /* 0x000e620000101000 */
[C-C-:B------:R-:W-:Y:S01]  /*0730*/  FFMA R17, R8.reuse, R16, R9.reuse ;  /* 0x0000001008117223 */ /* 0x140fe20000000009 */
[C-C-:B------:R-:W-:Y:S01]  /*0740*/  FFMA R16, R8.reuse, R23, R9.reuse ;  /* 0x0000001708107223 */ /* 0x140fe20000000009 */
[----:B------:R-:W-:Y:S01]  /*0750*/  @!P2 HADD2.F32 R15, -RZ, R26.H0_H0 ;  /* 0x2000001aff0fa230 */ /* 0x000fe20000004100 */
[----:B------:R-:W-:Y:S01]  /*0760*/  ISETP.NE.AND P1, PT, R21, R6, PT ;  /* 0x000000061500720c */ /* 0x000fe20003f25270 */
[----:B------:R-:W-:Y:S01]  /*0770*/  FMUL R17, R17, R22 ;  /* 0x0000001611117220 */ /* 0x000fe20000400000 */
[--C-:B0-----:R-:W-:Y:S02]  /*0780*/  FFMA R24, R8, R24, R9.reuse ;  /* 0x0000001808187223 */ /* 0x101fe40000000009 */
[----:B------:R-:W-:Y:S01]  /*0790*/  FMUL R15, R16, R15 ;  /* 0x0000000f100f7220 */ /* 0x000fe20000400000 */
[----:B------:R-:W-:Y:S02]  /*07a0*/  HADD2.F32 R16, -RZ, R27.H0_H0 ;  /* 0x2000001bff107230 */ /* 0x000fe40000004100 */
[----:B-1----:R-:W-:-:S03]  /*07b0*/  FFMA R14, R8, R14, R9 ;  /* 0x0000000e080e7223 */ /* 0x002fc60000000009 */
[----:B------:R-:W-:Y:S01]  /*07c0*/  FFMA R24, R16, R24, R17 ;  /* 0x0000001810187223 */ /* 0x000fe20000000011 */
[----:B------:R-:W-:-:S03]  /*07d0*/  FFMA R14, R28, R14, R15 ;  /* 0x0000000e1c0e7223 */ /* 0x000fc6000000000f */
[----:B------:R-:W-:-:S04]  /*07e0*/  FADD R7, R7, R24 ;  /* 0x0000001807077221 */ /* 0x000fc80000000000 */
[----:B------:R-:W-:Y:S01]  /*07f0*/  FADD R7, R7, R14 ;  /* 0x0000000e07077221 */ /* 0x000fe20000000000 */
[----:B------:R-:W-:Y:S06]  /*0800*/  @P1 BRA `(.L_x_27) ;  /* 0xfffffff800b81947 */ /* 0x000fec000383ffff */
.L_x_26:
[----:B------:R-:W-:Y:S05]  /*0810*/  @!P0 BRA `(.L_x_28) ;  /* 0x0000000400348947 */ /* 0x000fea0003800000 */
[C---:B------:R-:W-:Y:S02]  /*0820*/  LOP3.LUT P1, RZ, R18.reuse, 0x6, RZ, 0xc0, !PT ;  /* 0x0000000612ff7812 */ /* 0x040fe4000782c0ff */
[----:B------:R-:W-:-:S11]  /*0830*/  LOP3.LUT P0, RZ, R18, 0x2, RZ, 0xc0, !PT ;  /* 0x0000000212ff7812 */ /* 0x000fd6000780c0ff */
[----:B------:R-:W-:Y:S05]  /*0840*/  @!P1 BRA `(.L_x_29) ;  /* 0x0000000000c09947 */ /* 0x000fea0003800000 */
[----:B------:R-:W0:Y:S01]  /*0850*/  LDCU.64 UR4, c[0x0][0x388] ;  /* 0x00007100ff0477ac */ /* 0x000e220008000a00 */
[----:B------:R-:W1:Y:S01]  /*0860*/  LDC.64 R10, c[0x0][0x380] ;  /* 0x0000e000ff0a7b82 */ /* 0x000e620000000a00 */
[C---:B------:R-:W-:Y:S01]  /*0870*/  LEA.HI R16, R13.reuse, R20, RZ, 0x1f ;  /* 0x000000140d107211 */ /* 0x040fe200078ff8ff */
[C---:B------:R-:W-:Y:S01]  /*0880*/  VIADD R17, R13.reuse, 0x1 ;  /* 0x000000010d117836 */ /* 0x040fe20000000000 */
[----:B------:R-:W-:-:S04]  /*0890*/  IADD3 R15, PT, PT, R13, 0x2, RZ ;  /* 0x000000020d0f7810 */ /* 0x000fc80007ffe0ff */
[----:B------:R-:W-:Y:S01]  /*08a0*/  LEA.HI R21, R15, R20, RZ, 0x1f ;  /* 0x000000140f157211 */ /* 0x000fe200078ff8ff */
[----:B------:R-:W-:Y:S01]  /*08b0*/  VIADD R23, R13, 0x3 ;  /* 0x000000030d177836 */ /* 0x000fe20000000000 */
[----:B0-----:R-:W-:-:S04]  /*08c0*/  IADD3 R14, P1, PT, R16, UR4, RZ ;  /* 0x00000004100e7c10 */ /* 0x001fc8000ff3e0ff */
[----:B------:R-:W-:Y:S02]  /*08d0*/  LEA.HI.X.SX32 R15, R16, UR5, 0x1, P1 ;  /* 0x00000005100f7c11 */ /* 0x000fe400088f0eff */
[----:B------:R-:W-:Y:S02]  /*08e0*/  IADD3 R16, P2, PT, R21, UR4, RZ ;  /* 0x0000000415107c10 */ /* 0x000fe4000ff5e0ff */
[-C--:B------:R-:W-:Y:S01]  /*08f0*/  ISETP.GE.AND P1, PT, R17, R12.reuse, PT ;  /* 0x0000000c1100720c */ /* 0x080fe20003f26270 */
[----:B------:R0:W2:Y:S01]  /*0900*/  LDG.E.U8.CONSTANT R14, desc[UR10][R14.64] ;  /* 0x0000000a0e0e7981 */ /* 0x0000a2000c1e9100 */
[----:B------:R-:W-:Y:S01]  /*0910*/  LEA.HI.X.SX32 R17, R21, UR5, 0x1, P2 ;  /* 0x0000000515117c11 */ /* 0x000fe200090f0eff */
[-C--:B------:R-:W-:Y:S01]  /*0920*/  IMAD R21, R3, R12.reuse, R13 ;  /* 0x0000000c03157224 */ /* 0x080fe200078e020d */
[----:B------:R-:W-:-:S03]  /*0930*/  ISETP.GE.AND P2, PT, R23, R12, PT ;  /* 0x0000000c1700720c */ /* 0x000fc60003f46270 */
[----:B------:R-:W3:Y:S01]  /*0940*/  LDG.E.U8.CONSTANT R16, desc[UR10][R16.64] ;  /* 0x0000000a10107981 */ /* 0x000ee2000c1e9100 */
[----:B-1----:R-:W-:-:S05]  /*0950*/  IMAD.WIDE R10, R21, 0x2, R10 ;  /* 0x00000002150a7825 */ /* 0x002fca00078e020a */
[----:B------:R-:W4:Y:S04]  /*0960*/  @!P1 LDG.E.U16.CONSTANT R24, desc[UR10][R10.64+0x2] ;  /* 0x0000020a0a189981 */ /* 0x000f28000c1e9500 */
[----:B------:R-:W4:Y:S04]  /*0970*/  @!P2 LDG.E.U16.CONSTANT R22, desc[UR10][R10.64+0x6] ;  /* 0x0000060a0a16a981 */ /* 0x000f28000c1e9500 */
[----:B------:R-:W4:Y:S04]  /*0980*/  LDG.E.U16.CONSTANT R21, desc[UR10][R10.64] ;  /* 0x0000000a0a157981 */ /* 0x000f28000c1e9500 */
[----:B------:R1:W4:Y:S01]  /*0990*/  LDG.E.U16.CONSTANT R23, desc[UR10][R10.64+0x4] ;  /* 0x0000040a0a177981 */ /* 0x000322000c1e9500 */
[----:B0-----:R-:W-:Y:S01]  /*09a0*/  IMAD.MOV.U32 R15, RZ, RZ, RZ ;  /* 0x000000ffff0f7224 */ /* 0x001fe200078e00ff */
[----:B------:R-:W-:-:S02]  /*09b0*/  IADD3 R13, PT, PT, R13, 0x4, RZ ;  /* 0x000000040d0d7810 */ /* 0x000fc40007ffe0ff */
[----:B--2---:R-:W-:Y:S02]  /*09c0*/  SHF.R.U32.HI R26, RZ, 0x4, R14 ;  /* 0x00000004ff1a7819 */ /* 0x004fe4000001160e */
[----:B------:R-:W-:Y:S02]  /*09d0*/  LOP3.LUT R25, R14, 0xf, RZ, 0xc0, !PT ;  /* 0x0000000f0e197812 */ /* 0x000fe400078ec0ff */
[----:B------:R-:W-:Y:S02]  /*09e0*/  LOP3.LUT R28, R26, 0xffff, RZ, 0xc0, !PT ;  /* 0x0000ffff1a1c7812 */ /* 0x000fe400078ec0ff */
[----:B------:R-:W0:Y:S01]  /*09f0*/  I2F.U16 R14, R25 ;  /* 0x00000019000e7306 */ /* 0x000e220000101000 */
[----:B---3--:R-:W-:Y:S02]  /*0a00*/  LOP3.LUT R26, R16, 0xf, RZ, 0xc0, !PT ;  /* 0x0000000f101a7812 */ /* 0x008fe400078ec0ff */
[----:B------:R-:W-:Y:S02]  /*0a10*/  SHF.R.U32.HI R27, RZ, 0x4, R16 ;  /* 0x00000004ff1b7819 */ /* 0x000fe40000011610 */
[----:B------:R-:W-:-:S02]  /*0a20*/  I2FP.F32.U32 R17, R28 ;  /* 0x0000001c00117245 */ /* 0x000fc40000201000 */
[----:B------:R-:W-:Y:S01]  /*0a30*/  LOP3.LUT R27, R27, 0xffff, RZ, 0xc0, !PT ;  /* 0x0000ffff1b1b7812 */ /* 0x000fe200078ec0ff */
[----:B-1----:R-:W1:Y:S01]  /*0a40*/  I2F.U16 R10, R26 ;  /* 0x0000001a000a7306 */ /* 0x002e620000101000 */
[----:B----4-:R-:W-:Y:S02]  /*0a50*/  @!P1 HADD2.F32 R15, -RZ, R24.H0_H0 ;  /* 0x20000018ff0f9230 */ /* 0x010fe40000004100 */
[----:B------:R-:W-:Y:S01]  /*0a60*/  I2FP.F32.U32 R28, R27 ;  /* 0x0000001b001c7245 */ /* 0x000fe20000201000 */
[----:B------:R-:W-:Y:S02]  /*0a70*/  IMAD.MOV.U32 R16, RZ, RZ, RZ ;  /* 0x000000ffff107224 */ /* 0x000fe400078e00ff */
[C-C-:B-----5:R-:W-:Y:S01]  /*0a80*/  FFMA R24, R8.reuse, R17, R9.reuse ;  /* 0x0000001108187223 */ /* 0x160fe20000000009 */
[----:B------:R-:W-:Y:S02]  /*0a90*/  @!P2 HADD2.F32 R16, -RZ, R22.H0_H0 ;  /* 0x20000016ff10a230 */ /* 0x000fe40000004100 */
[----:B------:R-:W-:Y:S01]  /*0aa0*/  FFMA R11, R8, R28, R9 ;  /* 0x0000001c080b7223 */ /* 0x000fe20000000009 */
[----:B------:R-:W-:-:S02]  /*0ab0*/  HADD2.F32 R22, -RZ, R21.H0_H0 ;  /* 0x20000015ff167230 */ /* 0x000fc40000004100 */
[----:B------:R-:W-:Y:S01]  /*0ac0*/  FMUL R15, R24, R15 ;  /* 0x0000000f180f7220 */ /* 0x000fe20000400000 */
[----:B0-----:R-:W-:Y:S01]  /*0ad0*/  FFMA R14, R8, R14, R9 ;  /* 0x0000000e080e7223 */ /* 0x001fe20000000009 */
[----:B------:R-:W-:Y:S01]  /*0ae0*/  FMUL R11, R11, R16 ;  /* 0x000000100b0b7220 */ /* 0x000fe20000400000 */
[----:B------:R-:W-:Y:S02]  /*0af0*/  HADD2.F32 R16, -RZ, R23.H0_H0 ;  /* 0x20000017ff107230 */ /* 0x000fe40000004100 */
[----:B------:R-:W-:Y:S01]  /*0b00*/  FFMA R14, R22, R14, R15 ;  /* 0x0000000e160e7223 */ /* 0x000fe2000000000f */
[----:B-1----:R-:W-:-:S03]  /*0b10*/  FFMA R10, R8, R10, R9 ;  /* 0x0000000a080a7223 */ /* 0x002fc60000000009 */
[----:B------:R-:W-:Y:S01]  /*0b20*/  FADD R7, R7, R14 ;  /* 0x0000000e07077221 */ /* 0x000fe20000000000 */
[----:B------:R-:W-:-:S04]  /*0b30*/  FFMA R10, R16, R10, R11 ;  /* 0x0000000a100a7223 */ /* 0x000fc8000000000b */
[----:B------:R-:W-:-:S07]  /*0b40*/  FADD R7, R7, R10 ;  /* 0x0000000a07077221 */ /* 0x000fce0000000000 */
.L_x_29:
[----:B------:R-:W-:Y:S05]  /*0b50*/  @P0 BRA `(.L_x_28) ;  /* 0x0000000000640947 */ /* 0x000fea0003800000 */
[----:B------:R-:W0:Y:S01]  /*0b60*/  LDCU.64 UR4, c[0x0][0x388] ;  /* 0x00007100ff0477ac */ /* 0x000e220008000a00 */
[----:B------:R-:W1:Y:S01]  /*0b70*/  LDC.64 R10, c[0x0][0x380] ;  /* 0x0000e000ff0a7b82 */ /* 0x000e620000000a00 */
[C---:B------:R-:W-:Y:S01]  /*0b80*/  LEA.HI R20, R13.reuse, R20, RZ, 0x1f ;  /* 0x000000140d147211 */ /* 0x040fe200078ff8ff */
[----:B------:R-:W-:-:S03]  /*0b90*/  VIADD R17, R13, 0x1 ;  /* 0x000000010d117836 */ /* 0x000fc60000000000 */
[----:B0-----:R-:W-:-:S04]  /*0ba0*/  IADD3 R14, P0, PT, R20, UR4, RZ ;  /* 0x00000004140e7c10 */ /* 0x001fc8000ff1e0ff */
[----:B------:R-:W-:Y:S02]  /*0bb0*/  LEA.HI.X.SX32 R15, R20, UR5, 0x1, P0 ;  /* 0x00000005140f7c11 */ /* 0x000fe400080f0eff */
[----:B------:R-:W-:-:S03]  /*0bc0*/  ISETP.GE.AND P0, PT, R17, R12, PT ;  /* 0x0000000c1100720c */ /* 0x000fc60003f06270 */
[----:B------:R-:W2:Y:S01]  /*0bd0*/  LDG.E.U8.CONSTANT R14, desc[UR10][R14.64] ;  /* 0x0000000a0e0e7981 */ /* 0x000ea2000c1e9100 */
[----:B------:R-:W-:-:S04]  /*0be0*/  IMAD R13, R3, R12, R13 ;  /* 0x0000000c030d7224 */ /* 0x000fc800078e020d */
[----:B-1----:R-:W-:-:S05]  /*0bf0*/  IMAD.WIDE R10, R13, 0x2, R10 ;  /* 0x000000020d0a7825 */ /* 0x002fca00078e020a */
[----:B------:R-:W3:Y:S04]  /*0c00*/  @!P0 LDG.E.U16.CONSTANT R16, desc[UR10][R10.64+0x2] ;  /* 0x0000020a0a108981 */ /* 0x000ee8000c1e9500 */
[----:B------:R-:W4:Y:S01]  /*0c10*/  LDG.E.U16.CONSTANT R12, desc[UR10][R10.64] ;  /* 0x0000000a0a0c7981 */ /* 0x000f22000c1e9500 */
[----:B--2---:R-:W-:Y:S02]  /*0c20*/  LOP3.LUT R17, R14, 0xf, RZ, 0xc0, !PT ;  /* 0x0000000f0e117812 */ /* 0x004fe400078ec0ff */
[----:B------:R-:W-:Y:S02]  /*0c30*/  SHF.R.U32.HI R13, RZ, 0x4, R14 ;  /* 0x00000004ff0d7819 */ /* 0x000fe4000001160e */
[----:B------:R-:W0:Y:S02]  /*0c40*/  I2F.U16 R20, R17 ;  /* 0x0000001100147306 */ /* 0x000e240000101000 */
[----:B------:R-:W-:Y:S01]  /*0c50*/  LOP3.LUT R21, R13, 0xffff, RZ, 0xc0, !PT ;  /* 0x0000ffff0d157812 */ /* 0x000fe200078ec0ff */
[----:B------:R-:W-:-:S03]  /*0c60*/  IMAD.MOV.U32 R13, RZ, RZ, RZ ;  /* 0x000000ffff0d7224 */ /* 0x000fc600078e00ff */
[----:B------:R-:W-:Y:S01]  /*0c70*/  I2FP.F32.U32 R14, R21 ;  /* 0x00000015000e7245 */ /* 0x000fe20000201000 */
[----:B---3--:R-:W-:Y:S02]  /*0c80*/  @!P0 HADD2.F32 R13, -RZ, R16.H0_H0 ;  /* 0x20000010ff0d8230 */ /* 0x008fe40000004100 */
[----:B----4-:R-:W-:Y:S02]  /*0c90*/  HADD2.F32 R12, -RZ, R12.H0_H0 ;  /* 0x2000000cff0c7230 */ /* 0x010fe40000004100 */
[C-C-:B-----5:R-:W-:Y:S01]  /*0ca0*/  FFMA R14, R8.reuse, R14, R9.reuse ;  /* 0x0000000e080e7223 */ /* 0x160fe20000000009 */
[----:B0-----:R-:W-:-:S03]  /*0cb0*/  FFMA R20, R8, R20, R9 ;  /* 0x0000001408147223 */ /* 0x001fc60000000009 */
[----:B------:R-:W-:-:S04]  /*0cc0*/  FMUL R13, R14, R13 ;  /* 0x0000000d0e0d7220 */ /* 0x000fc80000400000 */
[----:B------:R-:W-:-:S04]  /*0cd0*/  FFMA R20, R12, R20, R13 ;  /* 0x000000140c147223 */ /* 0x000fc8000000000d */
[----:B------:R-:W-:-:S07]  /*0ce0*/  FADD R7, R7, R20 ;  /* 0x0000001407077221 */ /* 0x000fce0000000000 */
.L_x_28:
[----:B------:R-:W0:Y:S01]  /*0cf0*/  S2UR UR5, SR_CgaCtaId ;  /* 0x00000000000579c3 */ /* 0x000e220000008800 */
[----:B------:R-:W1:Y:S01]  /*0d00*/  LDCU UR8, c[0x0][0x3d0] ;  /* 0x00007a00ff0877ac */ /* 0x000e620008000800 */
[----:B------:R-:W2:Y:S01]  /*0d10*/  LDCU UR12, c[0x0][0x3c8] ;  /* 0x00007900ff0c77ac */ /* 0x000ea20008000800 */
[----:B------:R-:W-:Y:S02]  /*0d20*/  UMOV UR4, 0x400 ;  /* 0x0000040000047882 */ /* 0x000fe40000000000 */
[----:B------:R-:W-:Y:S01]  /*0d30*/  UIADD3 UR4, UPT, UPT, UR4, 0x10, URZ ;  /* 0x0000001004047890 */ /* 0x000fe2000fffe0ff */
[----:B-1---5:R-:W-:Y:S01]  /*0d40*/  FMUL R8, R7, UR8 ;  /* 0x0000000807087c20 */ /* 0x022fe20008400000 */
[----:B--2---:R-:W-:Y:S02]  /*0d50*/  IMAD.U32 R7, RZ, RZ, UR12 ;  /* 0x0000000cff077e24 */ /* 0x004fe4000f8e00ff */
[----:B0-----:R-:W-:-:S06]  /*0d60*/  ULEA UR4, UR5, UR4, 0x18 ;  /* 0x0000000405047291 */ /* 0x001fcc000f8ec0ff */
[----:B------:R-:W-:Y:S01]  /*0d70*/  LEA R9, R4, UR4, 0x2 ;  /* 0x0000000404097c11 */ /* 0x000fe2000f8e10ff */
[----:B------:R-:W-:-:S04]  /*0d80*/  IMAD.IADD R4, R2, 0x1, R4 ;  /* 0x0000000102047824 */ /* 0x000fc800078e0204 */
[----:B------:R0:W-:Y:S01]  /*0d90*/  STS [R9], R8 ;  /* 0x0000000809007388 */ /* 0x0001e20000000800 */
[----:B------:R-:W-:-:S13]  /*0da0*/  ISETP.GE.AND P0, PT, R4, R7, PT ;  /* 0x000000070400720c */ /* 0x000fda0003f06270 */
[----:B0-----:R-:W-:Y:S05]  /*0db0*/  @!P0 BRA `(.L_x_30) ;  /* 0xfffffff400008947 */ /* 0x001fea000383ffff */
[----:B------:R-:W-:Y:S05]  /*0dc0*/  BSYNC.RECONVERGENT B1 ;  /* 0x0000000000017941 */ /* 0x000fea0003800200 */
.L_x_25:
[----:B------:R-:W-:Y:S05]  /*0dd0*/  BRA `(.L_x_23) ;  /* 0x0000000000307947 */ /* 0x000fea0003800000 */
.L_x_24:
[----:B------:R-:W0:Y:S01]  /*0de0*/  S2R R9, SR_CgaCtaId ;  /* 0x0000000000097919 */ /* 0x000e220000008800 */
[----:B------:R-:W1:Y:S01]  /*0df0*/  LDCU UR4, c[0x0][0x3d0] ;  /* 0x00007a00ff0477ac */ /* 0x000e620008000800 */
[----:B------:R-:W-:Y:S01]  /*0e00*/  MOV R4, 0x400 ;  /* 0x0000040000047802 */ /* 0x000fe20000000f00 */
[----:B------:R-:W-:-:S03]  /*0e10*/  IMAD.MOV.U32 R5, RZ, RZ, R0 ;  /* 0x000000ffff057224 */ /* 0x000fc600078e0000 */
[----:B------:R-:W-:Y:S01]  /*0e20*/  IADD3 R6, PT, PT, R4, 0x10, RZ ;  /* 0x0000001004067810 */ /* 0x000fe20007ffe0ff */
[----:B-1----:R-:W-:-:S03]  /*0e30*/  FMUL R4, RZ, UR4 ;  /* 0x00000004ff047c20 */ /* 0x002fc60008400000 */
[----:B0-----:R-:W-:-:S07]  /*0e40*/  LEA R6, R9, R6, 0x18 ;  /* 0x0000000609067211 */ /* 0x001fce00078ec0ff */
.L_x_31:
[----:B------:R-:W-:Y:S02]  /*0e50*/  IMAD R9, R5, 0x4, R6 ;  /* 0x0000000405097824 */ /* 0x000fe400078e0206 */
[----:B------:R-:W-:-:S03]  /*0e60*/  IMAD.IADD R5, R2, 0x1, R5 ;  /* 0x0000000102057824 */ /* 0x000fc600078e0205 */
[----:B------:R0:W-:Y:S02]  /*0e70*/  STS [R9], R4 ;  /* 0x0000000409007388 */ /* 0x0001e40000000800 */
[----:B------:R-:W-:-:S13]  /*0e80*/  ISETP.GE.AND P0, PT, R5, R7, PT ;  /* 0x000000070500720c */ /* 0x000fda0003f06270 */
[----:B0-----:R-:W-:Y:S05]  /*0e90*/  @!P0 BRA `(.L_x_31) ;  /* 0xfffffffc00ec8947 */ /* 0x001fea000383ffff */
.L_x_23:
[----:B------:R-:W-:Y:S05]  /*0ea0*/  BSYNC.RECONVERGENT B0 ;  /* 0x0000000000007941 */ /* 0x000fea0003800200 */
.L_x_22:
[----:B------:R-:W-:Y:S01]  /*0eb0*/  BAR.SYNC.DEFER_BLOCKING 0x0 ;  /* 0x0000000000007b1d */ /* 0x000fe20000010000 */
[----:B------:R-:W-:Y:S01]  /*0ec0*/  ISETP.GE.AND P0, PT, R0, R7, PT ;  /* 0x000000070000720c */ /* 0x000fe20003f06270 */
[----:B------:R-:W-:-:S04]  /*0ed0*/  IMAD.MOV.U32 R2, RZ, RZ, -0x2feafd07 ;  /* 0xd01502f9ff027424 */ /* 0x000fc800078e00ff */
[----:B------:R-:W-:Y:S08]  /*0ee0*/  BSSY.RECONVERGENT B0, `(.L_x_32) ;  /* 0x0000011000007945 */ /* 0x000ff00003800200 */
[----:B------:R-:W-:Y:S05]  /*0ef0*/  @P0 BRA `(.L_x_33) ;  /* 0x00000000003c0947 */ /* 0x000fea0003800000 */
[----:B------:R-:W0:Y:S01]  /*0f00*/  S2R R5, SR_CgaCtaId ;  /* 0x0000000000057919 */ /* 0x000e220000008800 */
[----:B------:R-:W1:Y:S01]  /*0f10*/  LDC R9, c[0x0][0x360] ;  /* 0x0000d800ff097b82 */ /* 0x000e620000000800 */
[----:B------:R-:W-:Y:S01]  /*0f20*/  MOV R2, 0x400 ;  /* 0x0000040000027802 */ /* 0x000fe20000000f00 */
[----:B------:R-:W-:Y:S03]  /*0f30*/  BSSY.RECONVERGENT B1, `(.L_x_33) ;  /* 0x000000b000017945 */ /* 0x000fe60003800200 */
[----:B------:R-:W-:Y:S01]  /*0f40*/  IADD3 R4, PT, PT, R2, 0x10, RZ ;  /* 0x0000001002047810 */ /* 0x000fe20007ffe0ff */
[----:B------:R-:W-:-:S03]  /*0f50*/  IMAD.MOV.U32 R2, RZ, RZ, -0x2feafd07 ;  /* 0xd01502f9ff027424 */ /* 0x000fc600078e00ff */
[----:B0-----:R-:W-:Y:S01]  /*0f60*/  LEA R11, R5, R4, 0x18 ;  /* 0x00000004050b7211 */ /* 0x001fe200078ec0ff */
[----:B------:R-:W-:-:S07]  /*0f70*/  IMAD.MOV.U32 R4, RZ, RZ, R0 ;  /* 0x000000ffff047224 */ /* 0x000fce00078e0000 */
.L_x_34:
[----:B------:R-:W-:Y:S02]  /*0f80*/  IMAD R5, R4, 0x4, R11 ;  /* 0x0000000404057824 */ /* 0x000fe400078e020b */
[----:B-1----:R-:W-:-:S04]  /*0f90*/  IMAD.IADD R4, R9, 0x1, R4 ;  /* 0x0000000109047824 */ /* 0x002fc800078e0204 */
[----:B------:R-:W0:Y:S01]  /*0fa0*/  LDS R5, [R5] ;  /* 0x0000000005057984 */ /* 0x000e220000000800 */
[----:B------:R-:W-:Y:S02]  /*0fb0*/  ISETP.GE.AND P0, PT, R4, R7, PT ;  /* 0x000000070400720c */ /* 0x000fe40003f06270 */
[----:B0-----:R-:W-:-:S11]  /*0fc0*/  FMNMX R2, R5, R2, !PT ;  /* 0x0000000205027209 */ /* 0x001fd60007800000 */
[----:B------:R-:W-:Y:S05]  /*0fd0*/  @!P0 BRA `(.L_x_34) ;  /* 0xfffffffc00e88947 */ /* 0x000fea000383ffff */
[----:B------:R-:W-:Y:S05]  /*0fe0*/  BSYNC.RECONVERGENT B1 ;  /* 0x0000000000017941 */ /* 0x000fea0003800200 */
.L_x_33:
[----:B------:R-:W-:Y:S05]  /*0ff0*/  BSYNC.RECONVERGENT B0 ;  /* 0x0000000000007941 */ /* 0x000fea0003800200 */
.L_x_32:
[----:B------:R-:W0:Y:S01]  /*1000*/  S2R R4, SR_LANEID ;  /* 0x0000000000047919 */ /* 0x000e220000000000 */
[----:B------:R-:W-:Y:S01]  /*1010*/  ISETP.NE.AND P1, PT, R0, RZ, PT ;  /* 0x000000ff0000720c */ /* 0x000fe20003f25270 */
[----:B------:R-:W-:Y:S01]  /*1020*/  VOTEU.ANY UR4, UPT, PT ;  /* 0x0000000000047886 */ /* 0x000fe200038e0100 */
[----:B------:R-:W-:Y:S01]  /*1030*/  MOV R9, 0x400 ;  /* 0x0000040000097802 */ /* 0x000fe20000000f00 */
[----:B------:R-:W1:Y:S01]  /*1040*/  S2R R6, SR_CgaCtaId ;  /* 0x0000000000067919 */ /* 0x000e620000008800 */
[----:B------:R-:W-:Y:S01]  /*1050*/  UFLO.U32 UR4, UR4 ;  /* 0x00000004000472bd */ /* 0x000fe200080e0000 */
[----:B------:R-:W-:Y:S01]  /*1060*/  CREDUX.MAX.S32 UR5, R2 ;  /* 0x00000000020572cc */ /* 0x000fe20000000200 */
[----:B------:R-:W-:Y:S01]  /*1070*/  BSSY.RECONVERGENT B0, `(.L_x_35) ;  /* 0x0000025000007945 */ /* 0x000fe20003800200 */
[C---:B------:R-:W-:Y:S01]  /*1080*/  ISETP.GE.AND P3, PT, R0.reuse, R7, PT ;  /* 0x000000070000720c */ /* 0x040fe20003f66270 */
[----:B------:R-:W-:Y:S01]  /*1090*/  IMAD.MOV.U32 R11, RZ, RZ, RZ ;  /* 0x000000ffff0b7224 */ /* 0x000fe200078e00ff */
[----:B------:R-:W-:-:S09]  /*10a0*/  ISETP.NE.AND P0, PT, R0, RZ, PT ;  /* 0x000000ff0000720c */ /* 0x000fd20003f05270 */
[----:B------:R-:W-:Y:S01]  /*10b0*/  IMAD.U32 R2, RZ, RZ, UR5 ;  /* 0x00000005ff027e24 */ /* 0x000fe2000f8e00ff */
[----:B0-----:R-:W-:Y:S02]  /*10c0*/  ISETP.EQ.U32.AND P2, PT, R4, UR4, PT ;  /* 0x0000000404007c0c */ /* 0x001fe4000bf42070 */
[----:B------:R-:W-:Y:S02]  /*10d0*/  @!P1 MOV R4, 0xd01502f9 ;  /* 0xd01502f900049802 */ /* 0x000fe40000000f00 */
[----:B-1----:R-:W-:-:S05]  /*10e0*/  LEA R5, R6, R9, 0x18 ;  /* 0x0000000906057211 */ /* 0x002fca00078ec0ff */
[----:B------:R0:W-:Y:S01]  /*10f0*/  @!P1 STS [R5], R4 ;  /* 0x0000000405009388 */ /* 0x0001e20000000800 */
[----:B------:R-:W-:Y:S06]  /*1100*/  BAR.SYNC.DEFER_BLOCKING 0x0 ;  /* 0x0000000000007b1d */ /* 0x000fec0000010000 */
[----:B------:R0:W-:Y:S02]  /*1110*/  @P2 ATOMS.MAX.S32 RZ, [R5], R2 ;  /* 0x0000000205ff238c */ /* 0x0001e40001000200 */
[----:B------:R-:W-:Y:S06]  /*1120*/  BAR.SYNC.DEFER_BLOCKING 0x0 ;  /* 0x0000000000007b1d */ /* 0x000fec0000010000 */
[----:B------:R-:W-:Y:S05]  /*1130*/  @P3 BRA `(.L_x_36) ;  /* 0x0000000000603947 */ /* 0x000fea0003800000 */
[----:B0-----:R0:W1:Y:S01]  /*1140*/  LDS R2, [R5] ;  /* 0x0000000005027984 */ /* 0x0010620000000800 */
[----:B------:R-:W2:Y:S01]  /*1150*/  LDC R15, c[0x0][0x360] ;  /* 0x0000d800ff0f7b82 */ /* 0x000ea20000000800 */
[----:B------:R-:W-:Y:S01]  /*1160*/  VIADD R13, R9, 0x10 ;  /* 0x00000010090d7836 */ /* 0x000fe20000000000 */
[----:B------:R-:W-:Y:S01]  /*1170*/  MOV R4, R0 ;  /* 0x0000000000047202 */ /* 0x000fe20000000f00 */
[----:B------:R-:W-:Y:S02]  /*1180*/  IMAD.MOV.U32 R11, RZ, RZ, RZ ;  /* 0x000000ffff0b7224 */ /* 0x000fe400078e00ff */
[----:B------:R-:W-:Y:S01]  /*1190*/  IMAD.MOV.U32 R14, RZ, RZ, 0x3bbb989d ;  /* 0x3bbb989dff0e7424 */ /* 0x000fe200078e00ff */
[----:B------:R-:W-:Y:S01]  /*11a0*/  LEA R19, R6, R13, 0x18 ;  /* 0x0000000d06137211 */ /* 0x000fe200078ec0ff */
[----:B0-----:R-:W-:-:S07]  /*11b0*/  IMAD.MOV.U32 R17, RZ, RZ, 0x437c0000 ;  /* 0x437c0000ff117424 */ /* 0x001fce00078e00ff */
.L_x_37:
[----:B---3--:R-:W-:Y:S01]  /*11c0*/  IMAD R8, R4, 0x4, R19 ;  /* 0x0000000404087824 */ /* 0x008fe200078e0213 */
[----:B--2---:R-:W-:-:S04]  /*11d0*/  IADD3 R4, PT, PT, R15, R4, RZ ;  /* 0x000000040f047210 */ /* 0x004fc80007ffe0ff */
[----:B------:R-:W1:Y:S01]  /*11e0*/  LDS R13, [R8] ;  /* 0x00000000080d7984 */ /* 0x000e620000000800 */
[----:B------:R-:W-:Y:S01]  /*11f0*/  ISETP.GE.AND P1, PT, R4, R7, PT ;  /* 0x000000070400720c */ /* 0x000fe20003f26270 */
[----:B-1----:R-:W-:-:S04]  /*1200*/  FADD R13, -R2, R13 ;  /* 0x0000000d020d7221 */ /* 0x002fc80000000100 */
[----:B------:R-:W-:-:S04]  /*1210*/  FFMA.SAT R10, R13, R14, 0.5 ;  /* 0x3f0000000d0a7423 */ /* 0x000fc8000000200e */
[----:B------:R-:W-:-:S04]  /*1220*/  FFMA.RM R10, R10, R17, 12582913 ;  /* 0x4b4000010a0a7423 */ /* 0x000fc80000004011 */
[C---:B------:R-:W-:Y:S01]  /*1230*/  FADD R12, R10.reuse, -12583039 ;  /* 0xcb40007f0a0c7421 */ /* 0x040fe20000000000 */
[----:B------:R-:W-:-:S03]  /*1240*/  IMAD.SHL.U32 R10, R10, 0x800000, RZ ;  /* 0x008000000a0a7824 */ /* 0x000fc600078e00ff */
[----:B------:R-:W-:-:S04]  /*1250*/  FFMA R12, R13, 1.4426950216293334961, -R12 ;  /* 0x3fb8aa3b0d0c7823 */ /* 0x000fc8000000080c */
[----:B------:R-:W-:-:S04]  /*1260*/  FFMA R12, R13, 1.925963033500011079e-08, R12 ;  /* 0x32a570600d0c7823 */ /* 0x000fc8000000000c */
[----:B------:R-:W0:Y:S02]  /*1270*/  MUFU.EX2 R13, R12 ;  /* 0x0000000c000d7308 */ /* 0x000e240000000800 */
[----:B0-----:R-:W-:-:S04]  /*1280*/  FMUL R10, R10, R13 ;  /* 0x0000000d0a0a7220 */ /* 0x001fc80000400000 */
[----:B------:R-:W-:Y:S01]  /*1290*/  FADD R11, R10, R11 ;  /* 0x0000000b0a0b7221 */ /* 0x000fe20000000000 */
[----:B------:R3:W-:Y:S01]  /*12a0*/  STS [R8], R10 ;  /* 0x0000000a08007388 */ /* 0x0007e20000000800 */
[----:B------:R-:W-:Y:S05]  /*12b0*/  @!P1 BRA `(.L_x_37) ;  /* 0xfffffffc00c09947 */ /* 0x000fea000383ffff */
.L_x_36:
[----:B------:R-:W-:Y:S05]  /*12c0*/  BSYNC.RECONVERGENT B0 ;  /* 0x0000000000007941 */ /* 0x000fea0003800200 */
.L_x_35:
[----:B------:R1:W-:Y:S01]  /*12d0*/  @!P0 STS [R5+0x4], RZ ;  /* 0x000004ff05008388 */ /* 0x0003e20000000800 */
[----:B------:R-:W-:Y:S01]  /*12e0*/  BAR.SYNC.DEFER_BLOCKING 0x0 ;  /* 0x0000000000007b1d */ /* 0x000fe20000010000 */
[----:B------:R-:W-:Y:S01]  /*12f0*/  ISETP.GE.AND P1, PT, R0, R7, PT ;  /* 0x000000070000720c */ /* 0x000fe20003f26270 */
[----:B------:R-:W-:-:S04]  /*1300*/  VIADD R7, R9, 0x4 ;  /* 0x0000000409077836 */ /* 0x000fc80000000000 */
[----:B------:R-:W-:Y:S01]  /*1310*/  BSSY.RECONVERGENT B0, `(.L_x_38) ;  /* 0x0000006000007945 */ /* 0x000fe20003800200 */
[----:B-1----:R-:W-:-:S07]  /*1320*/  LEA R7, R6, R7, 0x18 ;  /* 0x0000000706077211 */ /* 0x002fce00078ec0ff */
.L_x_39:
[----:B------:R-:W1:Y:S02]  /*1330*/  LDS R12, [R7] ;  /* 0x00000000070c7984 */ /* 0x000e640000000800 */
[----:B-1----:R-:W-:-:S05]  /*1340*/  FADD R13, R11, R12 ;  /* 0x0000000c0b0d7221 */ /* 0x002fca0000000000 */
[----:B------:R-:W1:Y:S02]  /*1350*/  ATOMS.CAST.SPIN P0, [R7], R12, R13 ;  /* 0x0000000c0700758d */ /* 0x000e64000180000d */
[----:B-1----:R-:W-:Y:S05]  /*1360*/  @!P0 BRA `(.L_x_39) ;  /* 0xfffffffc00f08947 */ /* 0x002fea000383ffff */
[----:B------:R-:W-:Y:S05]  /*1370*/  BSYNC.RECONVERGENT B0 ;  /* 0x0000000000007941 */ /* 0x000fea0003800200 */
.L_x_38:
[----:B------:R-:W-:Y:S06]  /*1380*/  BAR.SYNC.DEFER_BLOCKING 0x0 ;  /* 0x0000000000007b1d */ /* 0x000fec0000010000 */
[----:B------:R-:W1:Y:S01]  /*1390*/  LDCU UR4, c[0x0][0x3c8] ;  /* 0x00007900ff0477ac */ /* 0x000e620008000800 */
[----:B------:R-:W-:Y:S04]  /*13a0*/  BSSY.RECONVERGENT B0, `(.L_x_40) ;  /* 0x000001a000007945 */ /* 0x000fe80003800200 */
[----:B------:R-:W-:Y:S05]  /*13b0*/  @P1 BRA `(.L_x_41) ;  /* 0x0000000000601947 */ /* 0x000fea0003800000 */
[----:B0-----:R-:W0:Y:S01]  /*13c0*/  LDS R5, [R5+0x4] ;  /* 0x0000040005057984 */ /* 0x001e220000000800 */
[----:B------:R-:W2:Y:S01]  /*13d0*/  LDC R4, c[0x0][0x360] ;  /* 0x0000d800ff047b82 */ /* 0x000ea20000000800 */
[----:B------:R-:W-:Y:S02]  /*13e0*/  VIADD R9, R9, 0x10 ;  /* 0x0000001009097836 */ /* 0x000fe40000000000 */
[----:B------:R-:W-:-:S03]  /*13f0*/  IMAD.MOV.U32 R7, RZ, RZ, R0 ;  /* 0x000000ffff077224 */ /* 0x000fc600078e0000 */
[----:B------:R-:W-:-:S07]  /*1400*/  LEA R6, R6, R9, 0x18 ;  /* 0x0000000906067211 */ /* 0x000fce00078ec0ff */
.L_x_44:
[----:B---34-:R-:W-:Y:S01]  /*1410*/  IMAD R8, R7, 0x4, R6 ;  /* 0x0000000407087824 */ /* 0x018fe200078e0206 */
[----:B0-----:R-:W0:Y:S01]  /*1420*/  MUFU.RCP R10, R5 ;  /* 0x00000005000a7308 */ /* 0x001e220000001000 */
[----:B--2---:R-:W-:Y:S01]  /*1430*/  IADD3 R7, PT, PT, R4, R7, RZ ;  /* 0x0000000704077210 */ /* 0x004fe20007ffe0ff */
[----:B------:R-:W-:Y:S02]  /*1440*/  BSSY.RECONVERGENT B1, `(.L_x_42) ;  /* 0x000000d000017945 */ /* 0x000fe40003800200 */
[----:B------:R-:W2:Y:S01]  /*1450*/  LDS R2, [R8] ;  /* 0x0000000008027984 */ /* 0x000ea20000000800 */
[----:B-1----:R-:W-:Y:S01]  /*1460*/  ISETP.GE.AND P2, PT, R7, UR4, PT ;  /* 0x0000000407007c0c */ /* 0x002fe2000bf46270 */
[----:B0-----:R-:W-:-:S04]  /*1470*/  FFMA R9, -R5, R10, 1 ;  /* 0x3f80000005097423 */ /* 0x001fc8000000010a */
[----:B------:R-:W-:Y:S01]  /*1480*/  FFMA R9, R10, R9, R10 ;  /* 0x000000090a097223 */ /* 0x000fe2000000000a */
[----:B--2---:R-:W0:Y:S03]  /*1490*/  FCHK P0, R2, R5 ;  /* 0x0000000502007302 */ /* 0x004e260000000000 */
[----:B------:R-:W-:-:S04]  /*14a0*/  FFMA R10, R2, R9, RZ ;  /* 0x00000009020a7223 */ /* 0x000fc800000000ff */
[----:B------:R-:W-:-:S04]  /*14b0*/  FFMA R11, -R5, R10, R2 ;  /* 0x0000000a050b7223 */ /* 0x000fc80000000102 */
[----:B------:R-:W-:Y:S01]  /*14c0*/  FFMA R9, R9, R11, R10 ;  /* 0x0000000b09097223 */ /* 0x000fe2000000000a */
[----:B0-----:R-:W-:Y:S06]  /*14d0*/  @!P0 BRA `(.L_x_43) ;  /* 0x00000000000c8947 */ /* 0x001fec0003800000 */
[----:B------:R-:W-:-:S07]  /*14e0*/  MOV R10, 0x1500 ;  /* 0x00001500000a7802 */ /* 0x000fce0000000f00 */
[----:B------:R-:W-:Y:S05]  /*14f0*/  CALL.REL.NOINC `($__internal_0_$__cuda_sm3x_div_rn_noftz_f32_slowpath) ;  /* 0x0000001000987944 */ /* 0x000fea0003c00000 */
[----:B------:R-:W-:-:S07]  /*1500*/  IMAD.MOV.U32 R9, RZ, RZ, R2 ;  /* 0x000000ffff097224 */ /* 0x000fce00078e0002 */
.L_x_43:
[----:B------:R-:W-:Y:S05]  /*1510*/  BSYNC.RECONVERGENT B1 ;  /* 0x0000000000017941 */ /* 0x000fea0003800200 */
.L_x_42:
[----:B------:R4:W-:Y:S01]  /*1520*/  STS [R8], R9 ;  /* 0x0000000908007388 */ /* 0x0009e20000000800 */
[----:B------:R-:W-:Y:S05]  /*1530*/  @!P2 BRA `(.L_x_44) ;  /* 0xfffffffc00b4a947 */ /* 0x000fea000383ffff */
.L_x_41:
[----:B-1----:R-:W-:Y:S05]  /*1540*/  BSYNC.RECONVERGENT B0 ;  /* 0x0000000000007941 */ /* 0x002fea0003800200 */
.L_x_40:
[----:B----4-:R-:W1:Y:S08]  /*1550*/  LDC R9, c[0x0][0x3cc] ;  /* 0x0000f300ff097b82 */ /* 0x010e700000000800 */
[----:B------:R-:W-:Y:S01]  /*1560*/  BAR.SYNC.DEFER_BLOCKING 0x0 ;  /* 0x0000000000007b1d */ /* 0x000fe20000010000 */
[----:B-1----:R-:W-:-:S13]  /*1570*/  ISETP.GE.AND P0, PT, R0, R9, PT ;  /* 0x000000090000720c */ /* 0x002fda0003f06270 */
[----:B------:R-:W-:Y:S05]  /*1580*/  @P0 EXIT ;  /* 0x000000000000094d */ /* 0x000fea0003800000 */
[----:B------:R-:W1:Y:S01]  /*1590*/  LDCU UR4, c[0x0][0x3c8] ;  /* 0x00007900ff0477ac */ /* 0x000e620008000800 */
[----:B0-----:R-:W-:Y:S01]  /*15a0*/  LEA.HI R2, R9, R9, RZ, 0x1 ;  /* 0x0000000909027211 */ /* 0x001fe200078f08ff */
[----:B------:R-:W0:Y:S03]  /*15b0*/  LDCU UR12, c[0x0][0x360] ;  /* 0x00006c00ff0c77ac */ /* 0x000e260008000800 */
[----:B------:R-:W-:Y:S01]  /*15c0*/  SHF.R.S32.HI R2, RZ, 0x1, R2 ;  /* 0x00000001ff027819 */ /* 0x000fe20000011402 */
[----:B-1----:R-:W-:Y:S02]  /*15d0*/  UISETP.GT.AND UP0, UPT, UR4, URZ, UPT ;  /* 0x000000ff0400728c */ /* 0x002fe4000bf04270 */
[----:B------:R-:W-:-:S07]  /*15e0*/  IMAD R4, R3, UR4, RZ ;  /* 0x0000000403047c24 */ /* 0x000fce000f8e02ff */
[----:B0-----:R-:W-:Y:S05]  /*15f0*/  BRA.U UP0, `(.L_x_45) ;  /* 0x0000000100207547 */ /* 0x001fea000b800000 */
[----:B------:R-:W0:Y:S02]  /*1600*/  LDC.64 R6, c[0x0][0x3b8] ;  /* 0x0000ee00ff067b82 */ /* 0x000e240000000a00 */
.L_x_46:
[----:B------:R-:W-:Y:S02]  /*1610*/  IMAD R5, R3, R9, R0 ;  /* 0x0000000903057224 */ /* 0x000fe400078e0200 */
[----:B------:R-:W-:Y:S02]  /*1620*/  VIADD R0, R0, UR12 ;  /* 0x0000000c00007c36 */ /* 0x000fe40008000000 */
[----:B0-----:R-:W-:-:S03]  /*1630*/  IMAD.WIDE R4, R5, 0x2, R6 ;  /* 0x0000000205047825 */ /* 0x001fc600078e0206 */
[----:B------:R-:W-:Y:S02]  /*1640*/  ISETP.GE.AND P0, PT, R0, R9, PT ;  /* 0x000000090000720c */ /* 0x000fe40003f06270 */
[----:B------:R1:W-:Y:S11]  /*1650*/  STG.E.U16 desc[UR10][R4.64], RZ ;  /* 0x000000ff04007986 */ /* 0x0003f6000c10150a */
[----:B-1----:R-:W-:Y:S05]  /*1660*/  @!P0 BRA `(.L_x_46) ;  /* 0xfffffffc00e88947 */ /* 0x002fea000383ffff */
[----:B------:R-:W-:Y:S05]  /*1670*/  EXIT ;  /* 0x000000000000794d */ /* 0x000fea0003800000 */
.L_x_45:
[----:B------:R-:W0:Y:S01]  /*1680*/  LDCU.64 UR6, c[0x0][0x3b0] ;  /* 0x00007600ff0677ac */ /* 0x000e220008000a00 */
[----:B------:R-:W-:Y:S01]  /*1690*/  IMAD R6, R2, UR4, RZ ;  /* 0x0000000402067c24 */ /* 0x000fe2000f8e02ff */
[----:B------:R-:W-:Y:S01]  /*16a0*/  SHF.R.S32.HI R5, RZ, 0x1f, R2 ;  /* 0x0000001fff057819 */ /* 0x000fe20000011402 */
[----:B------:R-:W1:Y:S02]  /*16b0*/  LDCU.64 UR14, c[0x0][0x390] ;  /* 0x00007200ff0e77ac */ /* 0x000e640008000a00 */
[----:B------:R-:W-:Y:S01]  /*16c0*/  IMAD R6, R3, R6, RZ ;  /* 0x0000000603067224 */ /* 0x000fe200078e02ff */
[----:B------:R-:W-:Y:S02]  /*16d0*/  ULOP3.LUT UR9, UR4, 0x7ffffff8, URZ, 0xc0, !UPT ;  /* 0x7ffffff804097892 */ /* 0x000fe4000f8ec0ff */
[----:B0-----:R-:W-:-:S04]  /*16e0*/  UIADD3 UR5, UP0, UPT, UR6, 0x10, URZ ;  /* 0x0000001006057890 */ /* 0x001fc8000ff1e0ff */
[----:B-1----:R-:W-:-:S12]  /*16f0*/  UIADD3.X UR6, UPT, UPT, URZ, UR7, URZ, UP0, !UPT ;  /* 0x00000007ff067290 */ /* 0x002fd800087fe4ff */
.L_x_52:
[----:B0-----:R-:W0:Y:S01]  /*1700*/  LDCU UR4, c[0x0][0x3c8] ;  /* 0x00007900ff0477ac */ /* 0x001e220008000800 */
[----:B---3--:R-:W-:Y:S01]  /*1710*/  LEA.HI R8, R0, R0, RZ, 0x1 ;  /* 0x0000000000087211 */ /* 0x008fe200078f08ff */
[----:B------:R-:W-:Y:S02]  /*1720*/  IMAD.MOV.U32 R23, RZ, RZ, RZ ;  /* 0x000000ffff177224 */ /* 0x000fe400078e00ff */
[----:B------:R-:W-:Y:S01]  /*1730*/  IMAD.MOV.U32 R7, RZ, RZ, RZ ;  /* 0x000000ffff077224 */ /* 0x000fe200078e00ff */
[----:B------:R-:W-:Y:S01]  /*1740*/  SHF.R.S32.HI R9, RZ, 0x1, R8 ;  /* 0x00000001ff097819 */ /* 0x000fe20000011408 */
[----:B0-----:R-:W-:-:S09]  /*1750*/  UISETP.GE.U32.AND UP0, UPT, UR4, 0x8, UPT ;  /* 0x000000080400788c */ /* 0x001fd2000bf06070 */
[----:B------:R-:W-:Y:S05]  /*1760*/  BRA.U !UP0, `(.L_x_47) ;  /* 0x0000000508b07547 */ /* 0x000fea000b800000 */
[----:B------:R-:W0:Y:S01]  /*1770*/  S2UR UR7, SR_CgaCtaId ;  /* 0x00000000000779c3 */ /* 0x000e220000008800 */
[----:B------:R-:W-:Y:S01]  /*1780*/  UMOV UR4, 0x400 ;  /* 0x0000040000047882 */ /* 0x000fe20000000000 */
[----:B------:R-:W-:Y:S01]  /*1790*/  IADD3 R7, PT, PT, R6, R9, RZ ;  /* 0x0000000906077210 */ /* 0x000fe20007ffe0ff */
[----:B------:R-:W-:Y:S01]  /*17a0*/  UIADD3 UR4, UPT, UPT, UR4, 0x10, URZ ;  /* 0x0000001004047890 */ /* 0x000fe2000fffe0ff */
[----:B------:R-:W-:Y:S02]  /*17b0*/  IMAD.MOV.U32 R23, RZ, RZ, RZ ;  /* 0x000000ffff177224 */ /* 0x000fe400078e00ff */
[----:B------:R-:W-:Y:S01]  /*17c0*/  IMAD.MOV.U32 R12, RZ, RZ, R4 ;  /* 0x000000ffff0c7224 */ /* 0x000fe200078e0004 */
[----:B0-----:R-:W-:Y:S02]  /*17d0*/  ULEA UR4, UR7, UR4, 0x18 ;  /* 0x0000000407047291 */ /* 0x001fe4000f8ec0ff */
[----:B------:R-:W-:Y:S02]  /*17e0*/  UIADD3 UR7, UPT, UPT, -UR9, URZ, URZ ;  /* 0x000000ff09077290 */ /* 0x000fe4000fffe1ff */
[----:B------:R-:W-:-:S04]  /*17f0*/  UIADD3 UR4, UPT, UPT, UR4, 0x10, URZ ;  /* 0x0000001004047890 */ /* 0x000fc8000fffe0ff */
[----:B------:R-:W-:Y:S02]  /*1800*/  IMAD.U32 R22, RZ, RZ, UR7 ;  /* 0x00000007ff167e24 */ /* 0x000fe4000f8e00ff */
[----:B------:R-:W-:-:S07]  /*1810*/  IMAD.U32 R13, RZ, RZ, UR4 ;  /* 0x00000004ff0d7e24 */ /* 0x000fce000f8e00ff */
.L_x_48:
[C---:B------:R-:W-:Y:S01]  /*1820*/  IADD3 R10, P0, PT, R7.reuse, UR14, RZ ;  /* 0x0000000e070a7c10 */ /* 0x040fe2000ff1e0ff */
[----:B------:R-:W0:Y:S01]  /*1830*/  LDC.64 R16, c[0x0][0x3a8] ;  /* 0x0000ea00ff107b82 */ /* 0x000e220000000a00 */
[----:B------:R-:W-:Y:S02]  /*1840*/  SHF.R.S32.HI R5, RZ, 0x1f, R2 ;  /* 0x0000001fff057819 */ /* 0x000fe40000011402 */
[----:B------:R-:W-:Y:S02]  /*1850*/  LEA.HI.X.SX32 R11, R7, UR15, 0x1, P0 ;  /* 0x0000000f070b7c11 */ /* 0x000fe400080f0eff */
[----:B------:R-:W-:-:S03]  /*1860*/  IADD3 R8, P0, PT, R2, R10, RZ ;  /* 0x0000000a02087210 */ /* 0x000fc60007f1e0ff */
[----:B------:R1:W2:Y:S01]  /*1870*/  LDG.E.U8.CONSTANT R25, desc[UR10][R10.64] ;  /* 0x0000000a0a197981 */ /* 0x0002a2000c1e9100 */
[----:B------:R-:W-:Y:S01]  /*1880*/  MOV R14, UR5 ;  /* 0x00000005000e7c02 */ /* 0x000fe20008000f00 */
[----:B------:R-:W-:Y:S02]  /*1890*/  IMAD.X R9, R5, 0x1, R11, P0 ;  /* 0x0000000105097824 */ /* 0x000fe400000e060b */
[----:B------:R-:W-:-:S03]  /*18a0*/  IMAD.U32 R15, RZ, RZ, UR6 ;  /* 0x00000006ff0f7e24 */ /* 0x000fc6000f8e00ff */
[----:B------:R3:W4:Y:S01]  /*18b0*/  LDG.E.U8.CONSTANT R26, desc[UR10][R8.64] ;  /* 0x0000000a081a7981 */ /* 0x000722000c1e9100 */
[----:B------:R-:W-:Y:S01]  /*18c0*/  IADD3 R18, P0, PT, R2, R8, RZ ;  /* 0x0000000802127210 */ /* 0x000fe20007f1e0ff */
[----:B------:R-:W-:-:S04]  /*18d0*/  IMAD.WIDE R14, R12, 0x4, R14 ;  /* 0x000000040c0e7825 */ /* 0x000fc800078e020e */
[----:B------:R-:W-:Y:S01]  /*18e0*/  IMAD.X R19, R5, 0x1, R9, P0 ;  /* 0x0000000105137824 */ /* 0x000fe200000e0609 */
[----:B------:R-:W5:Y:S01]  /*18f0*/  LDG.E.CONSTANT R21, desc[UR10][R14.64+-0xc] ;  /* 0xfffff40a0e157981 */ /* 0x000f62000c1e9900 */
[----:B0-----:R-:W-:-:S03]  /*1900*/  IMAD.WIDE R16, R12, 0x4, R16 ;  /* 0x000000040c107825 */ /* 0x001fc600078e0210 */
[----:B------:R0:W5:Y:S04]  /*1910*/  LDG.E.U8.CONSTANT R20, desc[UR10][R18.64] ;  /* 0x0000000a12147981 */ /* 0x000168000c1e9100 */
[----:B------:R-:W5:Y:S04]  /*1920*/  LDG.E.CONSTANT R24, desc[UR10][R16.64+0x4] ;  /* 0x0000040a10187981 */ /* 0x000f68000c1e9900 */
[----:B------:R-:W5:Y:S04]  /*1930*/  LDG.E.CONSTANT R27, desc[UR10][R16.64] ;  /* 0x0000000a101b7981 */ /* 0x000f68000c1e9900 */
[----:B------:R-:W5:Y:S01]  /*1940*/  LDG.E.CONSTANT R28, desc[UR10][R14.64+-0x10] ;  /* 0xfffff00a0e1c7981 */ /* 0x000f62000c1e9900 */
[----:B-1----:R-:W-:-:S04]  /*1950*/  LOP3.LUT R10, R0, 0x1, RZ, 0xc0, !PT ;  /* 0x00000001000a7812 */ /* 0x002fc800078ec0ff */
[----:B------:R-:W-:Y:S02]  /*1960*/  ISETP.NE.AND P0, PT, R10, RZ, PT ;  /* 0x000000ff0a00720c */ /* 0x000fe40003f05270 */
[----:B---3--:R-:W1:Y:S01]  /*1970*/  LDS.128 R8, [R13+-0x10] ;  /* 0xfffff0000d087984 */ /* 0x008e620000000c00 */
[----:B0-----:R-:W-:-:S05]  /*1980*/  IADD3 R18, P1, PT, R2, R18, RZ ;  /* 0x0000001202127210 */ /* 0x001fca0007f3e0ff */
[----:B------:R-:W-:Y:S01]  /*1990*/  IMAD.X R19, R5, 0x1, R19, P1 ;  /* 0x0000000105137824 */ /* 0x000fe200008e0613 */
[----:B--2---:R-:W-:-:S04]  /*19a0*/  LOP3.LUT R29, R25, 0xf, RZ, 0xc0, !PT ;  /* 0x0000000f191d7812 */ /* 0x004fc800078ec0ff */
[----:B------:R-:W-:Y:S02]  /*19b0*/  @P0 SHF.R.U32.HI R29, RZ, 0x4, R25 ;  /* 0x00000004ff1d0819 */ /* 0x000fe40000011619 */
[----:B----4-:R-:W-:Y:S02]  /*19c0*/  LOP3.LUT R25, R26, 0xf, RZ, 0xc0, !PT ;  /* 0x0000000f1a197812 */ /* 0x010fe400078ec0ff */
[----:B------:R-:W-:-:S06]  /*19d0*/  @P0 SHF.R.U32.HI R25, RZ, 0x4, R26 ;  /* 0x00000004ff190819 */ /* 0x000fcc000001161a */
[----:B------:R-:W0:Y:S08]  /*19e0*/  I2F.U16 R25, R25 ;  /* 0x0000001900197306 */ /* 0x000e300000101000 */
[----:B------:R-:W2:Y:S01]  /*19f0*/  I2F.U16 R29, R29 ;  /* 0x0000001d001d7306 */ /* 0x000ea20000101000 */
[----:B-----5:R-:W-:Y:S02]  /*1a00*/  LOP3.LUT R26, R20, 0xf, RZ, 0xc0, !PT ;  /* 0x0000000f141a7812 */ /* 0x020fe400078ec0ff */
[----:B------:R-:W-:-:S02]  /*1a10*/  @P0 SHF.R.U32.HI R26, RZ, 0x4, R20 ;  /* 0x00000004ff1a0819 */ /* 0x000fc40000011614 */
[----:B------:R-:W3:Y:S01]  /*1a20*/  LDG.E.CONSTANT R20, desc[UR10][R16.64+0x8] ;  /* 0x0000080a10147981 */ /* 0x000ee2000c1e9900 */
[----:B0-----:R-:W-:-:S03]  /*1a30*/  FFMA R24, R24, R25, R21 ;  /* 0x0000001918187223 */ /* 0x001fc60000000015 */
[----:B------:R-:W3:Y:S04]  /*1a40*/  LDG.E.CONSTANT R21, desc[UR10][R14.64+-0x8] ;  /* 0xfffff80a0e157981 */ /* 0x000ee8000c1e9900 */
[----:B------:R-:W4:Y:S01]  /*1a50*/  LDG.E.CONSTANT R25, desc[UR10][R16.64+0xc] ;  /* 0x00000c0a10197981 */ /* 0x000f22000c1e9900 */
[----:B--2---:R-:W-:-:S04]  /*1a60*/  FFMA R28, R27, R29, R28 ;  /* 0x0000001d1b1c7223 */ /* 0x004fc8000000001c */
[----:B-1----:R-:W-:Y:S02]  /*1a70*/  FFMA R8, R28, R8, R23 ;  /* 0x000000081c087223 */ /* 0x002fe40000000017 */
[----:B------:R-:W2:Y:S02]  /*1a80*/  LDG.E.U8.CONSTANT R23, desc[UR10][R18.64] ;  /* 0x0000000a12177981 */ /* 0x000ea4000c1e9100 */
[----:B------:R-:W-:Y:S02]  /*1a90*/  FFMA R27, R9, R24, R8 ;  /* 0x00000018091b7223 */ /* 0x000fe40000000008 */
[----:B------:R-:W4:Y:S01]  /*1aa0*/  LDG.E.CONSTANT R24, desc[UR10][R14.64+-0x4] ;  /* 0xfffffc0a0e187981 */ /* 0x000f22000c1e9900 */
[----:B------:R-:W3:Y:S01]  /*1ab0*/  I2F.U16 R26, R26 ;  /* 0x0000001a001a7306 */ /* 0x000ee20000101000 */
[----:B------:R-:W-:-:S04]  /*1ac0*/  IADD3 R8, P1, PT, R2, R18, RZ ;  /* 0x0000001202087210 */ /* 0x000fc80007f3e0ff */
[----:B------:R-:W-:-:S05]  /*1ad0*/  IADD3.X R9, PT, PT, R5, R19, RZ, P1, !PT ;  /* 0x0000001305097210 */ /* 0x000fca0000ffe4ff */
[----:B------:R0:W5:Y:S01]  /*1ae0*/  LDG.E.U8.CONSTANT R28, desc[UR10][R8.64] ;  /* 0x0000000a081c7981 */ /* 0x000162000c1e9100 */
[----:B---3--:R-:W-:Y:S01]  /*1af0*/  FFMA R29, R20, R26, R21 ;  /* 0x0000001a141d7223 */ /* 0x008fe20000000015 */
[----:B------:R-:W-:Y:S02]  /*1b00*/  IADD3 R20, P1, PT, R2, R8, RZ ;  /* 0x0000000802147210 */ /* 0x000fe40007f3e0ff */
[----:B------:R-:W3:Y:S03]  /*1b10*/  LDG.E.CONSTANT R26, desc[UR10][R16.64+0x10] ;  /* 0x0000100a101a7981 */ /* 0x000ee6000c1e9900 */
[----:B------:R-:W-:-:S05]  /*1b20*/  IMAD.X R21, R5, 0x1, R9, P1 ;  /* 0x0000000105157824 */ /* 0x000fca00008e0609 */
[----:B------:R-:W3:Y:S01]  /*1b30*/  LDG.E.U8.CONSTANT R18, desc[UR10][R20.64] ;  /* 0x0000000a14127981 */ /* 0x000ee2000c1e9100 */
[----:B--2---:R-:W-:Y:S02]  /*1b40*/  LOP3.LUT R19, R23, 0xf, RZ, 0xc0, !PT ;  /* 0x0000000f17137812 */ /* 0x004fe400078ec0ff */
[----:B------:R-:W-:Y:S01]  /*1b50*/  @P0 SHF.R.U32.HI R19, RZ, 0x4, R23 ;  /* 0x00000004ff130819 */ /* 0x000fe20000011617 */
[----:B------:R-:W-:Y:S01]  /*1b60*/  FFMA R10, R10, R29, R27 ;  /* 0x0000001d0a0a7223 */ /* 0x000fe2000000001b */
[----:B------:R-:W2:Y:S04]  /*1b70*/  LDG.E.CONSTANT R23, desc[UR10][R14.64+0x4] ;  /* 0x0000040a0e177981 */ /* 0x000ea8000c1e9900 */
[----:B------:R-:W4:Y:S01]  /*1b80*/  I2F.U16 R19, R19 ;  /* 0x0000001300137306 */ /* 0x000f220000101000 */
[----:B0-----:R-:W-:Y:S01]  /*1b90*/  IADD3 R8, P1, PT, R2, R20, RZ ;  /* 0x0000001402087210 */ /* 0x001fe20007f3e0ff */
[----:B------:R-:W2:Y:S01]  /*1ba0*/  LDG.E.CONSTANT R29, desc[UR10][R14.64+0xc] ;  /* 0x00000c0a0e1d7981 */ /* 0x000ea2000c1e9900 */
[----:B----4-:R-:W-:-:S03]  /*1bb0*/  FFMA R27, R25, R19, R24 ;  /* 0x00000013191b7223 */ /* 0x010fc60000000018 */
[----:B------:R-:W2:Y:S01]  /*1bc0*/  LDG.E.CONSTANT R24, desc[UR10][R16.64+0x14] ;  /* 0x0000140a10187981 */ /* 0x000ea2000c1e9900 */
[----:B------:R-:W-:Y:S02]  /*1bd0*/  IMAD.X R9, R5, 0x1, R21, P1 ;  /* 0x0000000105097824 */ /* 0x000fe400008e0615 */
[----:B------:R-:W-:Y:S01]  /*1be0*/  FFMA R19, R11, R27, R10 ;  /* 0x0000001b0b137223 */ /* 0x000fe2000000000a */
[----:B------:R-:W-:Y:S01]  /*1bf0*/  IADD3 R10, P1, PT, R2, R8, RZ ;  /* 0x00000008020a7210 */ /* 0x000fe20007f3e0ff */
[----:B------:R-:W4:Y:S04]  /*1c00*/  LDG.E.CONSTANT R25, desc[UR10][R14.64] ;  /* 0x0000000a0e197981 */ /* 0x000f28000c1e9900 */
[----:B------:R-:W-:Y:S01]  /*1c10*/  IMAD.X R11, R5, 0x1, R9, P1 ;  /* 0x00000001050b7824 */ /* 0x000fe200008e0609 */
[----:B------:R5:W4:Y:S04]  /*1c20*/  LDG.E.U8.CONSTANT R20, desc[UR10][R8.64] ;  /* 0x0000000a08147981 */ /* 0x000b28000c1e9100 */
[----:B------:R0:W4:Y:S04]  /*1c30*/  LDG.E.U8.CONSTANT R27, desc[UR10][R10.64] ;  /* 0x0000000a0a1b7981 */ /* 0x000128000c1e9100 */
[----:B------:R4:W4:Y:S04]  /*1c40*/  LDG.E.CONSTANT R21, desc[UR10][R14.64+0x8] ;  /* 0x0000080a0e157981 */ /* 0x000928000c1e9900 */
[----:B------:R-:W4:Y:S04]  /*1c50*/  LDG.E.CONSTANT R14, desc[UR10][R16.64+0x18] ;  /* 0x0000180a100e7981 */ /* 0x000f28000c1e9900 */
[----:B------:R1:W4:Y:S01]  /*1c60*/  LDG.E.CONSTANT R16, desc[UR10][R16.64+0x1c] ;  /* 0x00001c0a10107981 */ /* 0x000322000c1e9900 */
[----:B-----5:R-:W-:-:S02]  /*1c70*/  LOP3.LUT R8, R28, 0xf, RZ, 0xc0, !PT ;  /* 0x0000000f1c087812 */ /* 0x020fc400078ec0ff */
[----:B------:R-:W-:-:S04]  /*1c80*/  @P0 SHF.R.U32.HI R8, RZ, 0x4, R28 ;  /* 0x00000004ff080819 */ /* 0x000fc8000001161c */
[----:B------:R-:W-:Y:S01]  /*1c90*/  I2F.U16 R28, R8 ;  /* 0x00000008001c7306 */ /* 0x000fe20000101000 */
[----:B------:R-:W-:Y:S02]  /*1ca0*/  VIADD R22, R22, 0x8 ;  /* 0x0000000816167836 */ /* 0x000fe40000000000 */
[----:B------:R-:W-:Y:S02]  /*1cb0*/  IMAD R7, R2, 0x8, R7 ;  /* 0x0000000802077824 */ /* 0x000fe400078e0207 */
[----:B------:R-:W-:Y:S01]  /*1cc0*/  VIADD R12, R12, 0x8 ;  /* 0x000000080c0c7836 */ /* 0x000fe20000000000 */
[----:B---3--:R-:W-:Y:S02]  /*1cd0*/  LOP3.LUT R9, R18, 0xf, RZ, 0xc0, !PT ;  /* 0x0000000f12097812 */ /* 0x008fe400078ec0ff */
[----:B------:R-:W-:-:S06]  /*1ce0*/  @P0 SHF.R.U32.HI R9, RZ, 0x4, R18 ;  /* 0x00000004ff090819 */ /* 0x000fcc0000011612 */
[----:B------:R-:W2:Y:S02]  /*1cf0*/  I2F.U16 R9, R9 ;  /* 0x0000000900097306 */ /* 0x000ea40000101000 */
[----:B--2---:R-:W-:Y:S02]  /*1d00*/  FFMA R23, R24, R9, R23 ;  /* 0x0000000918177223 */ /* 0x004fe40000000017 */
[----:B0-----:R-:W0:Y:S01]  /*1d10*/  LDS.128 R8, [R13] ;  /* 0x000000000d087984 */ /* 0x001e220000000c00 */
[----:B----4-:R-:W-:Y:S02]  /*1d20*/  LOP3.LUT R15, R20, 0xf, RZ, 0xc0, !PT ;  /* 0x0000000f140f7812 */ /* 0x010fe400078ec0ff */
[----:B------:R-:W-:Y:S02]  /*1d30*/  @P0 SHF.R.U32.HI R15, RZ, 0x4, R20 ;  /* 0x00000004ff0f0819 */ /* 0x000fe40000011614 */
[----:B-1----:R-:W-:Y:S02]  /*1d40*/  LOP3.LUT R17, R27, 0xf, RZ, 0xc0, !PT ;  /* 0x0000000f1b117812 */ /* 0x002fe400078ec0ff */
[----:B------:R-:W-:-:S02]  /*1d50*/  @P0 SHF.R.U32.HI R17, RZ, 0x4, R27 ;  /* 0x00000004ff110819 */ /* 0x000fc4000001161b */
[----:B------:R-:W1:Y:S01]  /*1d60*/  I2F.U16 R15, R15 ;  /* 0x0000000f000f7306 */ /* 0x000e620000101000 */
[----:B------:R-:W-:Y:S01]  /*1d70*/  FFMA R26, R26, R28, R25 ;  /* 0x0000001c1a1a7223 */ /* 0x000fe20000000019 */
[----:B------:R-:W-:-:S06]  /*1d80*/  ISETP.NE.AND P0, PT, R22, RZ, PT ;  /* 0x000000ff1600720c */ /* 0x000fcc0003f05270 */
[----:B------:R-:W2:Y:S01]  /*1d90*/  I2F.U16 R17, R17 ;  /* 0x0000001100117306 */ /* 0x000ea20000101000 */
[----:B-1----:R-:W-:Y:S01]  /*1da0*/  FFMA R14, R14, R15, R21 ;  /* 0x0000000f0e0e7223 */ /* 0x002fe20000000015 */
[----:B0-----:R-:W-:-:S04]  /*1db0*/  FFMA R8, R26, R8, R19 ;  /* 0x000000081a087223 */ /* 0x001fc80000000013 */
[----:B------:R-:W-:Y:S01]  /*1dc0*/  FFMA R9, R9, R23, R8 ;  /* 0x0000001709097223 */ /* 0x000fe20000000008 */
[----:B--2---:R-:W-:-:S03]  /*1dd0*/  FFMA R16, R16, R17, R29 ;  /* 0x0000001110107223 */ /* 0x004fc6000000001d */
[----:B------:R-:W-:Y:S01]  /*1de0*/  FFMA R10, R10, R14, R9 ;  /* 0x0000000e0a0a7223 */ /* 0x000fe20000000009 */
[----:B------:R-:W-:-:S03]  /*1df0*/  IADD3 R13, PT, PT, R13, 0x20, RZ ;  /* 0x000000200d0d7810 */ /* 0x000fc60007ffe0ff */
[----:B------:R-:W-:Y:S01]  /*1e00*/  FFMA R23, R11, R16, R10 ;  /* 0x000000100b177223 */ /* 0x000fe2000000000a */
[----:B------:R-:W-:Y:S06]  /*1e10*/  @P0 BRA `(.L_x_48) ;  /* 0xfffffff800800947 */ /* 0x000fec000383ffff */
[----:B------:R-:W-:-:S07]  /*1e20*/  IMAD.U32 R7, RZ, RZ, UR9 ;  /* 0x00000009ff077e24 */ /* 0x000fce000f8e00ff */
.L_x_47:
[----:B------:R-:W0:Y:S02]  /*1e30*/  LDCU UR4, c[0x0][0x3c8] ;  /* 0x00007900ff0477ac */ /* 0x000e240008000800 */
[----:B0-----:R-:W-:-:S04]  /*1e40*/  ULOP3.LUT UR7, UR4, 0x7, URZ, 0xc0, !UPT ;  /* 0x0000000704077892 */ /* 0x001fc8000f8ec0ff */
[----:B------:R-:W-:-:S09]  /*1e50*/  UISETP.NE.AND UP0, UPT, UR7, URZ, UPT ;  /* 0x000000ff0700728c */ /* 0x000fd2000bf05270 */
[----:B------:R-:W-:Y:S05]  /*1e60*/  BRA.U !UP0, `(.L_x_49) ;  /* 0x0000000908147547 */ /* 0x000fea000b800000 */
[----:B------:R-:W-:Y:S02]  /*1e70*/  ULOP3.LUT UR8, UR4, 0x3, URZ, 0xc0, !UPT ;  /* 0x0000000304087892 */ /* 0x000fe4000f8ec0ff */
[----:B------:R-:W-:Y:S02]  /*1e80*/  UIADD3 UR4, UPT, UPT, UR7, -0x1, URZ ;  /* 0xffffffff07047890 */ /* 0x000fe4000fffe0ff */
[----:B------:R-:W-:Y:S02]  /*1e90*/  UISETP.NE.AND UP1, UPT, UR8, URZ, UPT ;  /* 0x000000ff0800728c */ /* 0x000fe4000bf25270 */
[----:B------:R-:W-:-:S09]  /*1ea0*/  UISETP.GE.U32.AND UP0, UPT, UR4, 0x3, UPT ;  /* 0x000000030400788c */ /* 0x000fd2000bf06070 */
[----:B------:R-:W-:Y:S05]  /*1eb0*/  BRA.U !UP0, `(.L_x_50) ;  /* 0x0000000108f07547 */ /* 0x000fea000b800000 */
[----:B------:R-:W0:Y:S01]  /*1ec0*/  LDCU.64 UR16, c[0x0][0x390] ;  /* 0x00007200ff1077ac */ /* 0x000e220008000a00 */
[----:B------:R-:W-:Y:S01]  /*1ed0*/  LEA.HI R5, R0, R0, RZ, 0x1 ;  /* 0x0000000000057211 */ /* 0x000fe200078f08ff */
[----:B------:R-:W-:Y:S01]  /*1ee0*/  IMAD.IADD R19, R4, 0x1, R7 ;  /* 0x0000000104137824 */ /* 0x000fe200078e0207 */
[----:B------:R-:W1:Y:S02]  /*1ef0*/  LDC.64 R10, c[0x0][0x3a8] ;  /* 0x0000ea00ff0a7b82 */ /* 0x000e640000000a00 */
[----:B------:R-:W-:-:S05]  /*1f00*/  SHF.R.S32.HI R5, RZ, 0x1, R5 ;  /* 0x00000001ff057819 */ /* 0x000fca0000011405 */
[----:B------:R-:W-:Y:S01]  /*1f10*/  IMAD R5, R2, R19, R5 ;  /* 0x0000001302057224 */ /* 0x000fe200078e0205 */
[----:B------:R-:W2:Y:S04]  /*1f20*/  LDC.64 R8, c[0x0][0x3b0] ;  /* 0x0000ec00ff087b82 */ /* 0x000ea80000000a00 */
[----:B0-----:R-:W-:-:S04]  /*1f30*/  IADD3 R24, P0, PT, R5, UR16, RZ ;  /* 0x0000001005187c10 */ /* 0x001fc8000ff1e0ff */
[----:B------:R-:W-:Y:S02]  /*1f40*/  LEA.HI.X.SX32 R25, R5, UR17, 0x1, P0 ;  /* 0x0000001105197c11 */ /* 0x000fe400080f0eff */
[----:B------:R-:W-:Y:S02]  /*1f50*/  SHF.R.S32.HI R5, RZ, 0x1f, R2 ;  /* 0x0000001fff057819 */ /* 0x000fe40000011402 */
[C---:B------:R-:W-:Y:S01]  /*1f60*/  IADD3 R20, P0, PT, R2.reuse, R24, RZ ;  /* 0x0000001802147210 */ /* 0x040fe20007f1e0ff */
[----:B------:R-:W3:Y:S03]  /*1f70*/  LDG.E.U8.CONSTANT R18, desc[UR10][R24.64] ;  /* 0x0000000a18127981 */ /* 0x000ee6000c1e9100 */
[----:B------:R-:W-:Y:S02]  /*1f80*/  IADD3.X R21, PT, PT, R5, R25, RZ, P0, !PT ;  /* 0x0000001905157210 */ /* 0x000fe400007fe4ff */
[----:B------:R-:W-:-:S03]  /*1f90*/  IADD3 R12, P0, PT, R2, R20, RZ ;  /* 0x00000014020c7210 */ /* 0x000fc60007f1e0ff */
[----:B------:R-:W4:Y:S02]  /*1fa0*/  LDG.E.U8.CONSTANT R16, desc[UR10][R20.64] ;  /* 0x0000000a14107981 */ /* 0x000f24000c1e9100 */
[----:B------:R-:W-:Y:S01]  /*1fb0*/  IMAD.X R13, R5, 0x1, R21, P0 ;  /* 0x00000001050d7824 */ /* 0x000fe200000e0615 */
[----:B------:R-:W-:-:S04]  /*1fc0*/  IADD3 R14, P0, PT, R2, R12, RZ ;  /* 0x0000000c020e7210 */ /* 0x000fc80007f1e0ff */
[----:B------:R0:W5:Y:S01]  /*1fd0*/  LDG.E.U8.CONSTANT R17, desc[UR10][R12.64] ;  /* 0x0000000a0c117981 */ /* 0x000162000c1e9100 */
[----:B------:R-:W-:-:S05]  /*1fe0*/  IMAD.X R15, R5, 0x1, R13, P0 ;  /* 0x00000001050f7824 */ /* 0x000fca00000e060d */
[----:B------:R-:W5:Y:S01]  /*1ff0*/  LDG.E.U8.CONSTANT R14, desc[UR10][R14.64] ;  /* 0x0000000a0e0e7981 */ /* 0x000f62000c1e9100 */
[----:B-1----:R-:W-:-:S04]  /*2000*/  IMAD.WIDE R10, R19, 0x4, R10 ;  /* 0x00000004130a7825 */ /* 0x002fc800078e020a */
[----:B--2---:R-:W-:Y:S01]  /*2010*/  IMAD.WIDE R8, R19, 0x4, R8 ;  /* 0x0000000413087825 */ /* 0x004fe200078e0208 */
[----:B------:R-:W2:Y:S04]  /*2020*/  LDG.E.CONSTANT R25, desc[UR10][R10.64] ;  /* 0x0000000a0a197981 */ /* 0x000ea8000c1e9900 */
[----:B------:R-:W2:Y:S04]  /*2030*/  LDG.E.CONSTANT R20, desc[UR10][R8.64] ;  /* 0x0000000a08147981 */ /* 0x000ea8000c1e9900 */
[----:B------:R-:W2:Y:S04]  /*2040*/  LDG.E.CONSTANT R24, desc[UR10][R10.64+0x4] ;  /* 0x0000040a0a187981 */ /* 0x000ea8000c1e9900 */
[----:B------:R-:W2:Y:S04]  /*2050*/  LDG.E.CONSTANT R21, desc[UR10][R8.64+0x4] ;  /* 0x0000040a08157981 */ /* 0x000ea8000c1e9900 */
[----:B------:R-:W2:Y:S04]  /*2060*/  LDG.E.CONSTANT R22, desc[UR10][R10.64+0x8] ;  /* 0x0000080a0a167981 */ /* 0x000ea8000c1e9900 */
[----:B------:R-:W2:Y:S04]  /*2070*/  LDG.E.CONSTANT R19, desc[UR10][R8.64+0x8] ;  /* 0x0000080a08137981 */ /* 0x000ea8000c1e9900 */
[----:B------:R-:W2:Y:S04]  /*2080*/  LDG.E.CONSTANT R26, desc[UR10][R10.64+0xc] ;  /* 0x00000c0a0a1a7981 */ /* 0x000ea8000c1e9900 */
[----:B------:R1:W2:Y:S01]  /*2090*/  LDG.E.CONSTANT R27, desc[UR10][R8.64+0xc] ;  /* 0x00000c0a081b7981 */ /* 0x0002a2000c1e9900 */
[----:B------:R-:W1:Y:S01]  /*20a0*/  S2UR UR7, SR_CgaCtaId ;  /* 0x00000000000779c3 */ /* 0x000e620000008800 */
[----:B------:R-:W-:-:S02]  /*20b0*/  UMOV UR4, 0x400 ;  /* 0x0000040000047882 */ /* 0x000fc40000000000 */
[----:B------:R-:W-:Y:S01]  /*20c0*/  UIADD3 UR4, UPT, UPT, UR4, 0x10, URZ ;  /* 0x0000001004047890 */ /* 0x000fe2000fffe0ff */
[----:B0-----:R-:W-:-:S04]  /*20d0*/  LOP3.LUT R12, R0, 0x1, RZ, 0xc0, !PT ;  /* 0x00000001000c7812 */ /* 0x001fc800078ec0ff */
[----:B------:R-:W-:Y:S01]  /*20e0*/  ISETP.NE.AND P0, PT, R12, RZ, PT ;  /* 0x000000ff0c00720c */ /* 0x000fe20003f05270 */
[----:B-1----:R-:W-:-:S06]  /*20f0*/  ULEA UR4, UR7, UR4, 0x18 ;  /* 0x0000000407047291 */ /* 0x002fcc000f8ec0ff */
[----:B------:R-:W-:-:S05]  /*2100*/  LEA R28, R7, UR4, 0x2 ;  /* 0x00000004071c7c11 */ /* 0x000fca000f8e10ff */
[----:B------:R-:W0:Y:S04]  /*2110*/  LDS.64 R12, [R28] ;  /* 0x000000001c0c7984 */ /* 0x000e280000000a00 */
[----:B------:R-:W1:Y:S01]  /*2120*/  LDS.64 R8, [R28+0x8] ;  /* 0x000008001c087984 */ /* 0x000e620000000a00 */
[----:B------:R-:W-:Y:S01]  /*2130*/  VIADD R7, R7, 0x4 ;  /* 0x0000000407077836 */ /* 0x000fe20000000000 */
[----:B---3--:R-:W-:Y:S02]  /*2140*/  LOP3.LUT R15, R18, 0xf, RZ, 0xc0, !PT ;  /* 0x0000000f120f7812 */ /* 0x008fe400078ec0ff */
[----:B------:R-:W-:Y:S02]  /*2150*/  @P0 SHF.R.U32.HI R15, RZ, 0x4, R18 ;  /* 0x00000004ff0f0819 */ /* 0x000fe40000011612 */
[----:B----4-:R-:W-:-:S02]  /*2160*/  LOP3.LUT R18, R16, 0xf, RZ, 0xc0, !PT ;  /* 0x0000000f10127812 */ /* 0x010fc400078ec0ff */
[----:B------:R-:W-:Y:S01]  /*2170*/  @P0 SHF.R.U32.HI R18, RZ, 0x4, R16 ;  /* 0x00000004ff120819 */ /* 0x000fe20000011610 */
[----:B------:R-:W2:Y:S01]  /*2180*/  I2F.U16 R10, R15 ;  /* 0x0000000f000a7306 */ /* 0x000ea20000101000 */
[----:B-----5:R-:W-:Y:S02]  /*2190*/  LOP3.LUT R11, R17, 0xf, RZ, 0xc0, !PT ;  /* 0x0000000f110b7812 */ /* 0x020fe400078ec0ff */
[----:B------:R-:W-:-:S05]  /*21a0*/  @P0 SHF.R.U32.HI R11, RZ, 0x4, R17 ;  /* 0x00000004ff0b0819 */ /* 0x000fca0000011611 */
[----:B------:R-:W3:Y:S01]  /*21b0*/  I2F.U16 R18, R18 ;  /* 0x0000001200127306 */ /* 0x000ee20000101000 */
[----:B------:R-:W-:Y:S02]  /*21c0*/  LOP3.LUT R16, R14, 0xf, RZ, 0xc0, !PT ;  /* 0x0000000f0e107812 */ /* 0x000fe400078ec0ff */
[----:B------:R-:W-:-:S05]  /*21d0*/  @P0 SHF.R.U32.HI R16, RZ, 0x4, R14 ;  /* 0x00000004ff100819 */ /* 0x000fca000001160e */
[----:B------:R-:W4:Y:S01]  /*21e0*/  I2F.U16 R11, R11 ;  /* 0x0000000b000b7306 */ /* 0x000f220000101000 */
[----:B--2---:R-:W-:-:S07]  /*21f0*/  FFMA R10, R25, R10, R20 ;  /* 0x0000000a190a7223 */ /* 0x004fce0000000014 */
[----:B------:R-:W2:Y:S01]  /*2200*/  I2F.U16 R16, R16 ;  /* 0x0000001000107306 */ /* 0x000ea20000101000 */
[----:B0-----:R-:W-:Y:S01]  /*2210*/  FFMA R10, R10, R12, R23 ;  /* 0x0000000c0a0a7223 */ /* 0x001fe20000000017 */
[----:B---3--:R-:W-:-:S04]  /*2220*/  FFMA R21, R24, R18, R21 ;  /* 0x0000001218157223 */ /* 0x008fc80000000015 */
[----:B------:R-:W-:Y:S01]  /*2230*/  FFMA R13, R21, R13, R10 ;  /* 0x0000000d150d7223 */ /* 0x000fe2000000000a */
[----:B----4-:R-:W-:-:S04]  /*2240*/  FFMA R22, R22, R11, R19 ;  /* 0x0000000b16167223 */ /* 0x010fc80000000013 */
[----:B-1----:R-:W-:Y:S01]  /*2250*/  FFMA R8, R22, R8, R13 ;  /* 0x0000000816087223 */ /* 0x002fe2000000000d */
[----:B--2---:R-:W-:-:S04]  /*2260*/  FFMA R27, R26, R16, R27 ;  /* 0x000000101a1b7223 */ /* 0x004fc8000000001b */
[----:B------:R-:W-:-:S07]  /*2270*/  FFMA R23, R27, R9, R8 ;  /* 0x000000091b177223 */ /* 0x000fce0000000008 */
.L_x_50:
[----:B------:R-:W-:Y:S05]  /*2280*/  BRA.U !UP1, `(.L_x_49) ;  /* 0x00000005090c7547 */ /* 0x000fea000b800000 */
[----:B------:R-:W0:Y:S01]  /*2290*/  LDCU UR4, c[0x0][0x3c8] ;  /* 0x00007900ff0477ac */ /* 0x000e220008000800 */
[C---:B------:R-:W-:Y:S02]  /*22a0*/  LEA.HI R17, R0.reuse, R0, RZ, 0x1 ;  /* 0x0000000000117211 */ /* 0x040fe400078f08ff */
[----:B------:R-:W-:Y:S01]  /*22b0*/  LOP3.LUT R16, R0, 0x1, RZ, 0xc0, !PT ;  /* 0x0000000100107812 */ /* 0x000fe200078ec0ff */
[----:B------:R-:W-:Y:S01]  /*22c0*/  UISETP.NE.AND UP0, UPT, UR8, 0x1, UPT ;  /* 0x000000010800788c */ /* 0x000fe2000bf05270 */
[----:B------:R-:W-:Y:S01]  /*22d0*/  SHF.R.S32.HI R17, RZ, 0x1, R17 ;  /* 0x00000001ff117819 */ /* 0x000fe20000011411 */
[----:B0-----:R-:W-:-:S07]  /*22e0*/  ULOP3.LUT UP1, URZ, UR4, 0x1, URZ, 0xc0, !UPT ;  /* 0x0000000104ff7892 */ /* 0x001fce000f82c0ff */
[----:B------:R-:W-:Y:S05]  /*22f0*/  BRA.U !UP0, `(.L_x_51) ;  /* 0x00000001088c7547 */ /* 0x000fea000b800000 */
[----:B------:R-:W0:Y:S01]  /*2300*/  LDCU.64 UR16, c[0x0][0x390] ;  /* 0x00007200ff1077ac */ /* 0x000e220008000a00 */
[----:B------:R-:W-:Y:S01]  /*2310*/  IMAD.IADD R19, R4, 0x1, R7 ;  /* 0x0000000104137824 */ /* 0x000fe200078e0207 */
[----:B------:R-:W1:Y:S03]  /*2320*/  LDC.64 R10, c[0x0][0x3a8] ;  /* 0x0000ea00ff0a7b82 */ /* 0x000e660000000a00 */
[----:B------:R-:W-:-:S05]  /*2330*/  IMAD R8, R2, R19, R17 ;  /* 0x0000001302087224 */ /* 0x000fca00078e0211 */
[----:B0-----:R-:W-:-:S04]  /*2340*/  IADD3 R14, P0, PT, R8, UR16, RZ ;  /* 0x00000010080e7c10 */ /* 0x001fc8000ff1e0ff */
[----:B------:R-:W-:Y:S02]  /*2350*/  LEA.HI.X.SX32 R15, R8, UR17, 0x1, P0 ;  /* 0x00000011080f7c11 */ /* 0x000fe400080f0eff */
[----:B------:R-:W0:Y:S01]  /*2360*/  LDC.64 R8, c[0x0][0x3b0] ;  /* 0x0000ec00ff087b82 */ /* 0x000e220000000a00 */
[----:B------:R-:W-:Y:S02]  /*2370*/  IADD3 R12, P0, PT, R2, R14, RZ ;  /* 0x0000000e020c7210 */ /* 0x000fe40007f1e0ff */
[----:B------:R-:W2:Y:S02]  /*2380*/  LDG.E.U8.CONSTANT R14, desc[UR10][R14.64] ;  /* 0x0000000a0e0e7981 */ /* 0x000ea4000c1e9100 */
[----:B------:R-:W-:-:S05]  /*2390*/  IADD3.X R13, PT, PT, R5, R15, RZ, P0, !PT ;  /* 0x0000000f050d7210 */ /* 0x000fca00007fe4ff */
[----:B------:R3:W4:Y:S01]  /*23a0*/  LDG.E.U8.CONSTANT R18, desc[UR10][R12.64] ;  /* 0x0000000a0c127981 */ /* 0x000722000c1e9100 */
[----:B-1----:R-:W-:-:S05]  /*23b0*/  IMAD.WIDE R10, R19, 0x4, R10 ;  /* 0x00000004130a7825 */ /* 0x002fca00078e020a */
[----:B------:R-:W5:Y:S01]  /*23c0*/  LDG.E.CONSTANT R21, desc[UR10][R10.64+0x4] ;  /* 0x0000040a0a157981 */ /* 0x000f62000c1e9900 */
[----:B0-----:R-:W-:-:S03]  /*23d0*/  IMAD.WIDE R8, R19, 0x4, R8 ;  /* 0x0000000413087825 */ /* 0x001fc600078e0208 */
[----:B------:R4:W5:Y:S04]  /*23e0*/  LDG.E.CONSTANT R19, desc[UR10][R10.64] ;  /* 0x0000000a0a137981 */ /* 0x000968000c1e9900 */
[----:B------:R-:W5:Y:S04]  /*23f0*/  LDG.E.CONSTANT R20, desc[UR10][R8.64] ;  /* 0x0000000a08147981 */ /* 0x000f68000c1e9900 */
[----:B------:R-:W5:Y:S01]  /*2400*/  LDG.E.CONSTANT R22, desc[UR10][R8.64+0x4] ;  /* 0x0000040a08167981 */ /* 0x000f62000c1e9900 */
[----:B------:R-:W0:Y:S01]  /*2410*/  S2UR UR7, SR_CgaCtaId ;  /* 0x00000000000779c3 */ /* 0x000e220000008800 */
[----:B------:R-:W-:-:S02]  /*2420*/  UMOV UR4, 0x400 ;  /* 0x0000040000047882 */ /* 0x000fc40000000000 */
[----:B------:R-:W-:Y:S01]  /*2430*/  UIADD3 UR4, UPT, UPT, UR4, 0x10, URZ ;  /* 0x0000001004047890 */ /* 0x000fe2000fffe0ff */
[----:B------:R-:W-:-:S03]  /*2440*/  ISETP.NE.AND P0, PT, R16, RZ, PT ;  /* 0x000000ff1000720c */ /* 0x000fc60003f05270 */
[----:B0-----:R-:W-:-:S06]  /*2450*/  ULEA UR4, UR7, UR4, 0x18 ;  /* 0x0000000407047291 */ /* 0x001fcc000f8ec0ff */
[----:B---3--:R-:W-:-:S06]  /*2460*/  LEA R12, R7, UR4, 0x2 ;  /* 0x00000004070c7c11 */ /* 0x008fcc000f8e10ff */
[----:B------:R-:W0:Y:S01]  /*2470*/  LDS.64 R12, [R12] ;  /* 0x000000000c0c7984 */ /* 0x000e220000000a00 */
[----:B------:R-:W-:Y:S01]  /*2480*/  VIADD R7, R7, 0x2 ;  /* 0x0000000207077836 */ /* 0x000fe20000000000 */
[----:B--2---:R-:W-:Y:S02]  /*2490*/  LOP3.LUT R15, R14, 0xf, RZ, 0xc0, !PT ;  /* 0x0000000f0e0f7812 */ /* 0x004fe400078ec0ff */
[----:B------:R-:W-:Y:S02]  /*24a0*/  @P0 SHF.R.U32.HI R15, RZ, 0x4, R14 ;  /* 0x00000004ff0f0819 */ /* 0x000fe4000001160e */
[----:B----4-:R-:W-:Y:S02]  /*24b0*/  LOP3.LUT R10, R18, 0xf, RZ, 0xc0, !PT ;  /* 0x0000000f120a7812 */ /* 0x010fe400078ec0ff */
[----:B------:R-:W-:Y:S02]  /*24c0*/  @P0 SHF.R.U32.HI R10, RZ, 0x4, R18 ;  /* 0x00000004ff0a0819 */ /* 0x000fe40000011612 */
[----:B------:R-:W5:Y:S08]  /*24d0*/  I2F.U16 R15, R15 ;  /* 0x0000000f000f7306 */ /* 0x000f700000101000 */
[----:B------:R-:W1:Y:S01]  /*24e0*/  I2F.U16 R10, R10 ;  /* 0x0000000a000a7306 */ /* 0x000e620000101000 */
[----:B-----5:R-:W-:-:S04]  /*24f0*/  FFMA R20, R19, R15, R20 ;  /* 0x0000000f13147223 */ /* 0x020fc80000000014 */
[----:B0-----:R-:W-:Y:S01]  /*2500*/  FFMA R20, R20, R12, R23 ;  /* 0x0000000c14147223 */ /* 0x001fe20000000017 */
[----:B-1----:R-:W-:-:S04]  /*2510*/  FFMA R21, R21, R10, R22 ;  /* 0x0000000a15157223 */ /* 0x002fc80000000016 */
[----:B------:R-:W-:-:S07]  /*2520*/  FFMA R23, R21, R13, R20 ;  /* 0x0000000d15177223 */ /* 0x000fce0000000014 */
.L_x_51:
[----:B------:R-:W-:Y:S05]  /*2530*/  BRA.U !UP1, `(.L_x_49) ;  /* 0x0000000109607547 */ /* 0x000fea000b800000 */
[----:B------:R-:W0:Y:S01]  /*2540*/  LDCU.64 UR16, c[0x0][0x390] ;  /* 0x00007200ff1077ac */ /* 0x000e220008000a00 */
[----:B------:R-:W-:Y:S01]  /*2550*/  IMAD.IADD R15, R4, 0x1, R7 ;  /* 0x00000001040f7824 */ /* 0x000fe200078e0207 */
[----:B------:R-:W1:Y:S03]  /*2560*/  LDC.64 R10, c[0x0][0x3a8] ;  /* 0x0000ea00ff0a7b82 */ /* 0x000e660000000a00 */
[----:B------:R-:W-:-:S05]  /*2570*/  IMAD R17, R2, R15, R17 ;  /* 0x0000000f02117224 */ /* 0x000fca00078e0211 */
[----:B------:R-:W2:Y:S01]  /*2580*/  LDC.64 R8, c[0x0][0x3b0] ;  /* 0x0000ec00ff087b82 */ /* 0x000ea20000000a00 */
[----:B0-----:R-:W-:-:S04]  /*2590*/  IADD3 R12, P0, PT, R17, UR16, RZ ;  /* 0x00000010110c7c10 */ /* 0x001fc8000ff1e0ff */
[----:B------:R-:W-:-:S05]  /*25a0*/  LEA.HI.X.SX32 R13, R17, UR17, 0x1, P0 ;  /* 0x00000011110d7c11 */ /* 0x000fca00080f0eff */
[----:B------:R-:W3:Y:S01]  /*25b0*/  LDG.E.U8.CONSTANT R12, desc[UR10][R12.64] ;  /* 0x0000000a0c0c7981 */ /* 0x000ee2000c1e9100 */
[----:B-1----:R-:W-:-:S04]  /*25c0*/  IMAD.WIDE R10, R15, 0x4, R10 ;  /* 0x000000040f0a7825 */ /* 0x002fc800078e020a */
[----:B--2---:R-:W-:Y:S02]  /*25d0*/  IMAD.WIDE R8, R15, 0x4, R8 ;  /* 0x000000040f087825 */ /* 0x004fe400078e0208 */
[----:B------:R-:W2:Y:S04]  /*25e0*/  LDG.E.CONSTANT R10, desc[UR10][R10.64] ;  /* 0x0000000a0a0a7981 */ /* 0x000ea8000c1e9900 */
[----:B------:R-:W2:Y:S01]  /*25f0*/  LDG.E.CONSTANT R9, desc[UR10][R8.64] ;  /* 0x0000000a08097981 */ /* 0x000ea2000c1e9900 */
[----:B------:R-:W0:Y:S01]  /*2600*/  S2UR UR7, SR_CgaCtaId ;  /* 0x00000000000779c3 */ /* 0x000e220000008800 */
[----:B------:R-:W-:Y:S01]  /*2610*/  UMOV UR4, 0x400 ;  /* 0x0000040000047882 */ /* 0x000fe20000000000 */
[----:B------:R-:W-:Y:S01]  /*2620*/  ISETP.NE.AND P0, PT, R16, RZ, PT ;  /* 0x000000ff1000720c */ /* 0x000fe20003f05270 */
[----:B------:R-:W-:-:S04]  /*2630*/  UIADD3 UR4, UPT, UPT, UR4, 0x10, URZ ;  /* 0x0000001004047890 */ /* 0x000fc8000fffe0ff */
[----:B0-----:R-:W-:-:S06]  /*2640*/  ULEA UR4, UR7, UR4, 0x18 ;  /* 0x0000000407047291 */ /* 0x001fcc000f8ec0ff */
[----:B------:R-:W-:-:S06]  /*2650*/  LEA R14, R7, UR4, 0x2 ;  /* 0x00000004070e7c11 */ /* 0x000fcc000f8e10ff */
[----:B------:R-:W0:Y:S01]  /*2660*/  LDS R14, [R14] ;  /* 0x000000000e0e7984 */ /* 0x000e220000000800 */
[----:B---3--:R-:W-:Y:S02]  /*2670*/  LOP3.LUT R7, R12, 0xf, RZ, 0xc0, !PT ;  /* 0x0000000f0c077812 */ /* 0x008fe400078ec0ff */
[----:B------:R-:W-:-:S06]  /*2680*/  @P0 SHF.R.U32.HI R7, RZ, 0x4, R12 ;  /* 0x00000004ff070819 */ /* 0x000fcc000001160c */
[----:B------:R-:W2:Y:S02]  /*2690*/  I2F.U16 R7, R7 ;  /* 0x0000000700077306 */ /* 0x000ea40000101000 */
[----:B--2---:R-:W-:-:S04]  /*26a0*/  FFMA R10, R10, R7, R9 ;  /* 0x000000070a0a7223 */ /* 0x004fc80000000009 */
[----:B0-----:R-:W-:-:S07]  /*26b0*/  FFMA R23, R10, R14, R23 ;  /* 0x0000000e0a177223 */ /* 0x001fce0000000017 */
.L_x_49:
[----:B------:R-:W0:Y:S01]  /*26c0*/  LDC.64 R8, c[0x0][0x3b8] ;  /* 0x0000ee00ff087b82 */ /* 0x000e220000000a00 */
[----:B------:R-:W1:Y:S01]  /*26d0*/  LDCU UR4, c[0x0][0x3cc] ;  /* 0x00007980ff0477ac */ /* 0x000e620008000800 */
[----:B------:R-:W-:Y:S01]  /*26e0*/  F2FP.F16.F32.PACK_AB R23, RZ, R23 ;  /* 0x00000017ff17723e */ /* 0x000fe200000000ff */
[----:B-1----:R-:W-:Y:S02]  /*26f0*/  IMAD R7, R3, UR4, R0 ;  /* 0x0000000403077c24 */ /* 0x002fe4000f8e0200 */
[----:B------:R-:W-:Y:S02]  /*2700*/  VIADD R0, R0, UR12 ;  /* 0x0000000c00007c36 */ /* 0x000fe40008000000 */
[----:B0-----:R-:W-:-:S03]  /*2710*/  IMAD.WIDE R8, R7, 0x2, R8 ;  /* 0x0000000207087825 */ /* 0x001fc600078e0208 */
[----:B------:R-:W-:Y:S02]  /*2720*/  ISETP.GE.AND P0, PT, R0, UR4, PT ;  /* 0x0000000400007c0c */ /* 0x000fe4000bf06270 */
[----:B------:R0:W-:Y:S11]  /*2730*/  STG.E.U16 desc[UR10][R8.64], R23 ;  /* 0x0000001708007986 */ /* 0x0001f6000c10150a */
[----:B------:R-:W-:Y:S05]  /*2740*/  @!P0 BRA `(.L_x_52) ;  /* 0xffffffec00ec8947 */ /* 0x000fea000383ffff */
[----:B------:R-:W-:Y:S05]  /*2750*/  EXIT ;  /* 0x000000000000794d */ /* 0x000fea0003800000 */
        .weak           $__internal_0_$__cuda_sm3x_div_rn_noftz_f32_slowpath
        .type           $__internal_0_$__cuda_sm3x_div_rn_noftz_f32_slowpath,@function
        .size           $__internal_0_$__cuda_sm3x_div_rn_noftz_f32_slowpath,(.L_x_212 - $__internal_0_$__cuda_sm3x_div_rn_noftz_f32_slowpath)
$__internal_0_$__cuda_sm3x_div_rn_noftz_f32_slowpath:
[--C-:B------:R-:W-:Y:S01]  /*2760*/  SHF.R.U32.HI R11, RZ, 0x17, R5.reuse ;  /* 0x00000017ff0b7819 */ /* 0x100fe20000011605 */
[----:B------:R-:W-:Y:S01]  /*2770*/  BSSY.RECONVERGENT B2, `(.L_x_53) ;  /* 0x0000064000027945 */ /* 0x000fe20003800200 */
[--C-:B------:R-:W-:Y:S01]  /*2780*/  SHF.R.U32.HI R9, RZ, 0x17, R2.reuse ;  /* 0x00000017ff097819 */ /* 0x100fe20000011602 */
[----:B------:R-:W-:Y:S01]  /*2790*/  IMAD.MOV.U32 R12, RZ, RZ, R2 ;  /* 0x000000ffff0c7224 */ /* 0x000fe200078e0002 */
[----:B------:R-:W-:Y:S01]  /*27a0*/  LOP3.LUT R11, R11, 0xff, RZ, 0xc0, !PT ;  /* 0x000000ff0b0b7812 */ /* 0x000fe200078ec0ff */
[----:B------:R-:W-:Y:S01]  /*27b0*/  IMAD.MOV.U32 R13, RZ, RZ, R5 ;  /* 0x000000ffff0d7224 */ /* 0x000fe200078e0005 */
[----:B------:R-:W-:-:S03]  /*27c0*/  LOP3.LUT R16, R9, 0xff, RZ, 0xc0, !PT ;  /* 0x000000ff09107812 */ /* 0x000fc600078ec0ff */
[----:B------:R-:W-:Y:S01]  /*27d0*/  VIADD R14, R11, 0xffffffff ;  /* 0xffffffff0b0e7836 */ /* 0x000fe20000000000 */
[----:B------:R-:W-:-:S04]  /*27e0*/  IADD3 R15, PT, PT, R16, -0x1, RZ ;  /* 0xffffffff100f7810 */ /* 0x000fc80007ffe0ff */
[----:B------:R-:W-:-:S04]  /*27f0*/  ISETP.GT.U32.AND P0, PT, R14, 0xfd, PT ;  /* 0x000000fd0e00780c */ /* 0x000fc80003f04070 */
[----:B------:R-:W-:-:S13]  /*2800*/  ISETP.GT.U32.OR P0, PT, R15, 0xfd, P0 ;  /* 0x000000fd0f00780c */ /* 0x000fda0000704470 */
[----:B------:R-:W-:Y:S01]  /*2810*/  @!P0 IMAD.MOV.U32 R9, RZ, RZ, RZ ;  /* 0x000000ffff098224 */ /* 0x000fe200078e00ff */
[----:B------:R-:W-:Y:S06]  /*2820*/  @!P0 BRA `(.L_x_54) ;  /* 0x00000000005c8947 */ /* 0x000fec0003800000 */
[----:B------:R-:W-:Y:S02]  /*2830*/  FSETP.GTU.FTZ.AND P1, PT, |R5|, +INF , PT ;  /* 0x7f8000000500780b */ /* 0x000fe40003f3c200 */
[----:B------:R-:W-:-:S04]  /*2840*/  FSETP.GTU.FTZ.AND P0, PT, |R2|, +INF , PT ;  /* 0x7f8000000200780b */ /* 0x000fc80003f1c200 */
[----:B------:R-:W-:-:S13]  /*2850*/  PLOP3.LUT P0, PT, P0, P1, PT, 0xf8, 0x8f ;  /* 0x00000000008f781c */ /* 0x000fda0000703f70 */
[----:B------:R-:W-:Y:S05]  /*2860*/  @P0 BRA `(.L_x_55) ;  /* 0x00000004004c0947 */ /* 0x000fea0003800000 */
[----:B------:R-:W-:-:S13]  /*2870*/  LOP3.LUT P0, RZ, R13, 0x7fffffff, R12, 0xc8, !PT ;  /* 0x7fffffff0dff7812 */ /* 0x000fda000780c80c */
[----:B------:R-:W-:Y:S05]  /*2880*/  @!P0 BRA `(.L_x_56) ;  /* 0x00000004003c8947 */ /* 0x000fea0003800000 */
[C---:B------:R-:W-:Y:S02]  /*2890*/  FSETP.NEU.FTZ.AND P3, PT, |R2|.reuse, +INF , PT ;  /* 0x7f8000000200780b */ /* 0x040fe40003f7d200 */
[----:B------:R-:W-:Y:S02]  /*28a0*/  FSETP.NEU.FTZ.AND P1, PT, |R5|, +INF , PT ;  /* 0x7f8000000500780b */ /* 0x000fe40003f3d200 */
[----:B------:R-:W-:-:S11]  /*28b0*/  FSETP.NEU.FTZ.AND P0, PT, |R2|, +INF , PT ;  /* 0x7f8000000200780b */ /* 0x000fd60003f1d200 */
[----:B------:R-:W-:Y:S05]  /*28c0*/  @!P1 BRA !P3, `(.L_x_56) ;  /* 0x00000004002c9947 */ /* 0x000fea0005800000 */
[----:B------:R-:W-:-:S04]  /*28d0*/  LOP3.LUT P3, RZ, R12, 0x7fffffff, RZ, 0xc0, !PT ;  /* 0x7fffffff0cff7812 */ /* 0x000fc8000786c0ff */
[----:B------:R-:W-:-:S13]  /*28e0*/  PLOP3.LUT P1, PT, P1, P3, PT, 0x2f, 0xf2 ;  /* 0x0000000000f2781c */ /* 0x000fda0000f26577 */
[----:B------:R-:W-:Y:S05]  /*28f0*/  @P1 BRA `(.L_x_57) ;  /* 0x0000000400181947 */ /* 0x000fea0003800000 */
[----:B------:R-:W-:-:S04]  /*2900*/  LOP3.LUT P1, RZ, R13, 0x7fffffff, RZ, 0xc0, !PT ;  /* 0x7fffffff0dff7812 */ /* 0x000fc8000782c0ff */
[----:B------:R-:W-:-:S13]  /*2910*/  PLOP3.LUT P0, PT, P0, P1, PT, 0x2f, 0xf2 ;  /* 0x0000000000f2781c */ /* 0x000fda0000702577 */
[----:B------:R-:W-:Y:S05]  /*2920*/  @P0 BRA `(.L_x_58) ;  /* 0x0000000400000947 */ /* 0x000fea0003800000 */
[----:B------:R-:W-:Y:S02]  /*2930*/  ISETP.GE.AND P0, PT, R15, RZ, PT ;  /* 0x000000ff0f00720c */ /* 0x000fe40003f06270 */
[----:B------:R-:W-:-:S11]  /*2940*/  ISETP.GE.AND P1, PT, R14, RZ, PT ;  /* 0x000000ff0e00720c */ /* 0x000fd60003f26270 */
[----:B------:R-:W-:Y:S01]  /*2950*/  @P0 IMAD.MOV.U32 R9, RZ, RZ, RZ ;  /* 0x000000ffff090224 */ /* 0x000fe200078e00ff */
[----:B------:R-:W-:Y:S01]  /*2960*/  @!P0 MOV R9, 0xffffffc0 ;  /* 0xffffffc000098802 */ /* 0x000fe20000000f00 */
[----:B------:R-:W-:Y:S01]  /*2970*/  @!P0 FFMA R12, R2, 1.84467440737095516160e+19, RZ ;  /* 0x5f800000020c8823 */ /* 0x000fe200000000ff */
[----:B------:R-:W-:-:S03]  /*2980*/  @!P1 FFMA R13, R5, 1.84467440737095516160e+19, RZ ;  /* 0x5f800000050d9823 */ /* 0x000fc600000000ff */
[----:B------:R-:W-:-:S07]  /*2990*/  @!P1 VIADD R9, R9, 0x40 ;  /* 0x0000004009099836 */ /* 0x000fce0000000000 */
.L_x_54:
[----:B------:R-:W-:Y:S01]  /*29a0*/  LEA R2, R11, 0xc0800000, 0x17 ;  /* 0xc08000000b027811 */ /* 0x000fe200078eb8ff */
[----:B------:R-:W-:Y:S04]  /*29b0*/  BSSY.RECONVERGENT B3, `(.L_x_59) ;  /* 0x0000036000037945 */ /* 0x000fe80003800200 */
[----:B------:R-:W-:Y:S02]  /*29c0*/  IMAD.IADD R14, R13, 0x1, -R2 ;  /* 0x000000010d0e7824 */ /* 0x000fe400078e0a02 */
[----:B------:R-:W-:Y:S02]  /*29d0*/  VIADD R13, R16, 0xffffff81 ;  /* 0xffffff81100d7836 */ /* 0x000fe40000000000 */
[----:B------:R-:W0:Y:S01]  /*29e0*/  MUFU.RCP R15, R14 ;  /* 0x0000000e000f7308 */ /* 0x000e220000001000 */
[----:B------:R-:W-:Y:S01]  /*29f0*/  FADD.FTZ R17, -R14, -RZ ;  /* 0x800000ff0e117221 */ /* 0x000fe20000010100 */
[----:B------:R-:W-:-:S03]  /*2a00*/  IMAD R2, R13, -0x800000, R12 ;  /* 0xff8000000d027824 */ /* 0x000fc600078e020c */
[----:B0-----:R-:W-:-:S04]  /*2a10*/  FFMA R16, R15, R17, 1 ;  /* 0x3f8000000f107423 */ /* 0x001fc80000000011 */
[----:B------:R-:W-:-:S04]  /*2a20*/  FFMA R19, R15, R16, R15 ;  /* 0x000000100f137223 */ /* 0x000fc8000000000f */
[----:B------:R-:W-:-:S04]  /*2a30*/  FFMA R12, R2, R19, RZ ;  /* 0x00000013020c7223 */ /* 0x000fc800000000ff */
[----:B------:R-:W-:-:S04]  /*2a40*/  FFMA R15, R17, R12, R2 ;  /* 0x0000000c110f7223 */ /* 0x000fc80000000002 */
[----:B------:R-:W-:Y:S01]  /*2a50*/  FFMA R16, R19, R15, R12 ;  /* 0x0000000f13107223 */ /* 0x000fe2000000000c */
[----:B------:R-:W-:-:S03]  /*2a60*/  IADD3 R12, PT, PT, R13, 0x7f, -R11 ;  /* 0x0000007f0d0c7810 */ /* 0x000fc60007ffe80b */
[----:B------:R-:W-:Y:S02]  /*2a70*/  FFMA R17, R17, R16, R2 ;  /* 0x0000001011117223 */ /* 0x000fe40000000002 */
[----:B------:R-:W-:Y:S02]  /*2a80*/  IMAD.IADD R12, R12, 0x1, R9 ;  /* 0x000000010c0c7824 */ /* 0x000fe400078e0209 */
[----:B------:R-:W-:-:S05]  /*2a90*/  FFMA R2, R19, R17, R16 ;  /* 0x0000001113027223 */ /* 0x000fca0000000010 */
[----:B------:R-:W-:-:S04]  /*2aa0*/  SHF.R.U32.HI R11, RZ, 0x17, R2 ;  /* 0x00000017ff0b7819 */ /* 0x000fc80000011602 */
[----:B------:R-:W-:-:S04]  /*2ab0*/  LOP3.LUT R11, R11, 0xff, RZ, 0xc0, !PT ;  /* 0x000000ff0b0b7812 */ /* 0x000fc800078ec0ff */
[----:B------:R-:W-:-:S05]  /*2ac0*/  IADD3 R13, PT, PT, R11, R12, RZ ;  /* 0x0000000c0b0d7210 */ /* 0x000fca0007ffe0ff */
[----:B------:R-:W-:-:S05]  /*2ad0*/  VIADD R9, R13, 0xffffffff ;  /* 0xffffffff0d097836 */ /* 0x000fca0000000000 */
[----:B------:R-:W-:-:S13]  /*2ae0*/  ISETP.GE.U32.AND P0, PT, R9, 0xfe, PT ;  /* 0x000000fe0900780c */ /* 0x000fda0003f06070 */
[----:B------:R-:W-:Y:S05]  /*2af0*/  @!P0 BRA `(.L_x_60) ;  /* 0x0000000000808947 */ /* 0x000fea0003800000 */
[----:B------:R-:W-:-:S13]  /*2b00*/  ISETP.GT.AND P0, PT, R13, 0xfe, PT ;  /* 0x000000fe0d00780c */ /* 0x000fda0003f04270 */
[----:B------:R-:W-:Y:S05]  /*2b10*/  @P0 BRA `(.L_x_61) ;  /* 0x00000000006c0947 */ /* 0x000fea0003800000 */
[----:B------:R-:W-:-:S13]  /*2b20*/  ISETP.GE.AND P0, PT, R13, 0x1, PT ;  /* 0x000000010d00780c */ /* 0x000fda0003f06270 */
[----:B------:R-:W-:Y:S05]  /*2b30*/  @P0 BRA `(.L_x_62) ;  /* 0x0000000000740947 */ /* 0x000fea0003800000 */
[----:B------:R-:W-:Y:S02]  /*2b40*/  ISETP.GE.AND P0, PT, R13, -0x18, PT ;  /* 0xffffffe80d00780c */ /* 0x000fe40003f06270 */
[----:B------:R-:W-:-:S11]  /*2b50*/  LOP3.LUT R2, R2, 0x80000000, RZ, 0xc0, !PT ;  /* 0x8000000002027812 */ /* 0x000fd600078ec0ff */
[----:B------:R-:W-:Y:S05]  /*2b60*/  @!P0 BRA `(.L_x_62) ;  /* 0x0000000000688947 */ /* 0x000fea0003800000 */
[-CC-:B------:R-:W-:Y:S01]  /*2b70*/  FFMA.RZ R9, R19, R17.reuse, R16.reuse ;  /* 0x0000001113097223 */ /* 0x180fe2000000c010 */
[----:B------:R-:W-:Y:S02]  /*2b80*/  VIADD R14, R13, 0x20 ;  /* 0x000000200d0e7836 */ /* 0x000fe40000000000 */
[-CC-:B------:R-:W-:Y:S01]  /*2b90*/  FFMA.RM R12, R19, R17.reuse, R16.reuse ;  /* 0x00000011130c7223 */ /* 0x180fe20000004010 */
[----:B------:R-:W-:Y:S02]  /*2ba0*/  ISETP.NE.AND P3, PT, R13, RZ, PT ;  /* 0x000000ff0d00720c */ /* 0x000fe40003f65270 */
[----:B------:R-:W-:Y:S01]  /*2bb0*/  LOP3.LUT R11, R9, 0x7fffff, RZ, 0xc0, !PT ;  /* 0x007fffff090b7812 */ /* 0x000fe200078ec0ff */
[----:B------:R-:W-:Y:S01]  /*2bc0*/  FFMA.RP R9, R19, R17, R16 ;  /* 0x0000001113097223 */ /* 0x000fe20000008010 */
[----:B------:R-:W-:Y:S01]  /*2bd0*/  ISETP.NE.AND P1, PT, R13, RZ, PT ;  /* 0x000000ff0d00720c */ /* 0x000fe20003f25270 */
[----:B------:R-:W-:Y:S01]  /*2be0*/  IMAD.MOV R13, RZ, RZ, -R13 ;  /* 0x000000ffff0d7224 */ /* 0x000fe200078e0a0d */
[----:B------:R-:W-:-:S02]  /*2bf0*/  LOP3.LUT R11, R11, 0x800000, RZ, 0xfc, !PT ;  /* 0x008000000b0b7812 */ /* 0x000fc400078efcff */
[----:B------:R-:W-:Y:S02]  /*2c00*/  FSETP.NEU.FTZ.AND P0, PT, R9, R12, PT ;  /* 0x0000000c0900720b */ /* 0x000fe40003f1d000 */
[----:B------:R-:W-:Y:S02]  /*2c10*/  SHF.L.U32 R14, R11, R14, RZ ;  /* 0x0000000e0b0e7219 */ /* 0x000fe400000006ff */
[----:B------:R-:W-:Y:S02]  /*2c20*/  SEL R12, R13, RZ, P3 ;  /* 0x000000ff0d0c7207 */ /* 0x000fe40001800000 */
[----:B------:R-:W-:Y:S02]  /*2c30*/  ISETP.NE.AND P1, PT, R14, RZ, P1 ;  /* 0x000000ff0e00720c */ /* 0x000fe40000f25270 */
[----:B------:R-:W-:Y:S02]  /*2c40*/  SHF.R.U32.HI R12, RZ, R12, R11 ;  /* 0x0000000cff0c7219 */ /* 0x000fe4000001160b */
[----:B------:R-:W-:-:S02]  /*2c50*/  PLOP3.LUT P0, PT, P0, P1, PT, 0xf8, 0x8f ;  /* 0x00000000008f781c */ /* 0x000fc40000703f70 */
[----:B------:R-:W-:Y:S02]  /*2c60*/  SHF.R.U32.HI R14, RZ, 0x1, R12 ;  /* 0x00000001ff0e7819 */ /* 0x000fe4000001160c */
[----:B------:R-:W-:-:S04]  /*2c70*/  SEL R9, RZ, 0x1, !P0 ;  /* 0x00000001ff097807 */ /* 0x000fc80004000000 */
[----:B------:R-:W-:-:S04]  /*2c80*/  LOP3.LUT R9, R9, 0x1, R14, 0xf8, !PT ;  /* 0x0000000109097812 */ /* 0x000fc800078ef80e */
[----:B------:R-:W-:-:S04]  /*2c90*/  LOP3.LUT R9, R9, R12, RZ, 0xc0, !PT ;  /* 0x0000000c09097212 */ /* 0x000fc800078ec0ff */
[----:B------:R-:W-:-:S04]  /*2ca0*/  IADD3 R9, PT, PT, R14, R9, RZ ;  /* 0x000000090e097210 */ /* 0x000fc80007ffe0ff */
[----:B------:R-:W-:Y:S01]  /*2cb0*/  LOP3.LUT R2, R9, R2, RZ, 0xfc, !PT ;  /* 0x0000000209027212 */ /* 0x000fe200078efcff */
[----:B------:R-:W-:Y:S06]  /*2cc0*/  BRA `(.L_x_62) ;  /* 0x0000000000107947 */ /* 0x000fec0003800000 */
.L_x_61:
[----:B------:R-:W-:-:S04]  /*2cd0*/  LOP3.LUT R2, R2, 0x80000000, RZ, 0xc0, !PT ;  /* 0x8000000002027812 */ /* 0x000fc800078ec0ff */
[----:B------:R-:W-:Y:S01]  /*2ce0*/  LOP3.LUT R2, R2, 0x7f800000, RZ, 0xfc, !PT ;  /* 0x7f80000002027812 */ /* 0x000fe200078efcff */
[----:B------:R-:W-:Y:S06]  /*2cf0*/  BRA `(.L_x_62) ;  /* 0x0000000000047947 */ /* 0x000fec0003800000 */
.L_x_60:
[----:B------:R-:W-:-:S07]  /*2d00*/  IMAD R2, R12, 0x800000, R2 ;  /* 0x008000000c027824 */ /* 0x000fce00078e0202 */
.L_x_62:
[----:B------:R-:W-:Y:S05]  /*2d10*/  BSYNC.RECONVERGENT B3 ;  /* 0x0000000000037941 */ /* 0x000fea0003800200 */
.L_x_59:
[----:B------:R-:W-:Y:S05]  /*2d20*/  BRA `(.L_x_63) ;  /* 0x0000000000207947 */ /* 0x000fea0003800000 */
.L_x_58:
[----:B------:R-:W-:-:S04]  /*2d30*/  LOP3.LUT R2, R13, 0x80000000, R12, 0x48, !PT ;  /* 0x800000000d027812 */ /* 0x000fc800078e480c */
[----:B------:R-:W-:Y:S01]  /*2d40*/  LOP3.LUT R2, R2, 0x7f800000, RZ, 0xfc, !PT ;  /* 0x7f80000002027812 */ /* 0x000fe200078efcff */
[----:B------:R-:W-:Y:S06]  /*2d50*/  BRA `(.L_x_63) ;  /* 0x0000000000147947 */ /* 0x000fec0003800000 */
.L_x_57:
[----:B------:R-:W-:Y:S01]  /*2d60*/  LOP3.LUT R2, R13, 0x80000000, R12, 0x48, !PT ;  /* 0x800000000d027812 */ /* 0x000fe200078e480c */
[----:B------:R-:W-:Y:S06]  /*2d70*/  BRA `(.L_x_63) ;  /* 0x00000000000c7947 */ /* 0x000fec0003800000 */
.L_x_56:
[----:B------:R-:W0:Y:S01]  /*2d80*/  MUFU.RSQ R2, -QNAN ;  /* 0xffc0000000027908 */ /* 0x000e220000001400 */
[----:B------:R-:W-:Y:S05]  /*2d90*/  BRA `(.L_x_63) ;  /* 0x0000000000047947 */ /* 0x000fea0003800000 */
.L_x_55:
[----:B------:R-:W-:-:S07]  /*2da0*/  FADD.FTZ R2, R2, R5 ;  /* 0x0000000502027221 */ /* 0x000fce0000010000 */
.L_x_63:
[----:B------:R-:W-:Y:S05]  /*2db0*/  BSYNC.RECONVERGENT B2 ;  /* 0x0000000000027941 */ /* 0x000fea0003800200 */
.L_x_53:
[----:B------:R-:W-:-:S04]  /*2dc0*/  IMAD.MOV.U32 R11, RZ, RZ, 0x0 ;  /* 0x00000000ff0b7424 */ /* 0x000fc800078e00ff */
[----:B0-----:R-:W-:Y:S05]  /*2dd0*/  RET.REL.NODEC R10 `(_Z30attention_with_quant_kv_kernelPK6__halfPKhS3_PKfS5_S5_S5_PS_iiiif) ;  /* 0xffffffd00a887950 */ /* 0x001fea0003c3ffff */
.L_x_64:
        /* <DEDUP_REMOVED lines=10> */
.L_x_212:


//--------------------- .text._Z26dequantize_kv_cache_kernelPKhPKfS2_P6__halfiiii --------------------------
	.section	.text._Z26dequantize_kv_cache_kernelPKhPKfS2_P6__halfiiii,"ax",@progbits
	.align	128
        .global         _Z26dequantize_kv_cache_kernelPKhPKfS2_P6__halfiiii
        .type           _Z26dequantize_kv_cache_kernelPKhPKfS2_P6__halfiiii,@function
        .size           _Z26dequantize_kv_cache_kernelPKhPKfS2_P6__halfiiii,(.L_x_220 - _Z26dequantize_kv_cache_kernelPKhPKfS2_P6__halfiiii)
        .other          _Z26dequantize_kv_cache_kernelPKhPKfS2_P6__halfiiii,@"STO_CUDA_ENTRY STV_DEFAULT"
_Z26dequantize_kv_cache_kernelPKhPKfS2_P6__halfiiii:
.text._Z26dequantize_kv_cache_kernelPKhPKfS2_P6__halfiiii:
[----:B------:R-:W-:Y:S01]  /*0000*/  LDC R1, c[0x0][0x37c] ;  /* 0x0000df00ff017b82 */ /* 0x000fe20000000800 */
[----:B------:R-:W0:Y:S07]  /*0010*/  S2R R0, SR_TID.X ;  /* 0x0000000000007919 */ /* 0x000e2e0000002100 */
[----:B------:R-:W1:Y:S08]  /*0020*/  LDC.64 R2, c[0x0][0x3a0] ;  /* 0x0000e800ff027b82 */ /* 0x000e700000000a00 */
[----:B------:R-:W0:Y:S08]  /*0030*/  S2UR UR4, SR_CTAID.X ;  /* 0x00000000000479c3 */ /* 0x000e300000002500 */
[----:B------:R-:W0:Y:S08]  /*0040*/  LDC R5, c[0x0][0x360] ;  /* 0x0000d800ff057b82 */ /* 0x000e300000000800 */
[----:B------:R-:W2:Y:S01]  /*0050*/  LDC R4, c[0x0][0x3a8] ;  /* 0x0000ea00ff047b82 */ /* 0x000ea20000000800 */
[----:B-1----:R-:W-:-:S02]  /*0060*/  IMAD R7, R3, R2, RZ ;  /* 0x0000000203077224 */ /* 0x002fc400078e02ff */
[----:B0-----:R-:W-:Y:S02]  /*0070*/  IMAD R5, R5, UR4, R0 ;  /* 0x0000000405057c24 */ /* 0x001fe4000f8e0200 */
[----:B--2---:R-:W-:-:S05]  /*0080*/  IMAD R0, R7, R4, RZ ;  /* 0x0000000407007224 */ /* 0x004fca00078e02ff */
[----:B------:R-:W-:-:S13]  /*0090*/  ISETP.GE.AND P0, PT, R5, R0, PT ;  /* 0x000000000500720c */ /* 0x000fda0003f06270 */
[----:B------:R-:W-:Y:S05]  /*00a0*/  @P0 EXIT ;  /* 0x000000000000094d */ /* 0x000fea0003800000 */
[----:B------:R-:W-:Y:S01]  /*00b0*/  IABS R13, R4 ;  /* 0x00000004000d7213 */ /* 0x000fe20000000000 */
[----:B------:R-:W-:Y:S01]  /*00c0*/  IMAD.MOV.U32 R6, RZ, RZ, RZ ;  /* 0x000000ffff067224 */ /* 0x000fe200078e00ff */
[----:B------:R-:W-:Y:S01]  /*00d0*/  IABS R8, R5 ;  /* 0x0000000500087213 */ /* 0x000fe20000000000 */
[----:B------:R-:W0:Y:S01]  /*00e0*/  LDCU UR4, c[0x0][0x3ac] ;  /* 0x00007580ff0477ac */ /* 0x000e220008000800 */
[----:B------:R-:W1:Y:S08]  /*00f0*/  I2F.RP R0, R13 ;  /* 0x0000000d00007306 */ /* 0x000e700000209400 */
[----:B-1----:R-:W1:Y:S02]  /*0100*/  MUFU.RCP R0, R0 ;  /* 0x0000000000007308 */ /* 0x002e640000001000 */
[----:B-1----:R-:W-:Y:S01]  /*0110*/  VIADD R7, R0, 0xffffffe ;  /* 0x0ffffffe00077836 */ /* 0x002fe20000000000 */
[----:B------:R-:W-:-:S05]  /*0120*/  IABS R0, R3 ;  /* 0x0000000300007213 */ /* 0x000fca0000000000 */
[----:B------:R-:W1:Y:S08]  /*0130*/  I2F.RP R11, R0 ;  /* 0x00000000000b7306 */ /* 0x000e700000209400 */
[----:B------:R-:W2:Y:S08]  /*0140*/  F2I.FTZ.U32.TRUNC.NTZ R7, R7 ;  /* 0x0000000700077305 */ /* 0x000eb0000021f000 */
[----:B-1----:R-:W1:Y:S01]  /*0150*/  MUFU.RCP R11, R11 ;  /* 0x0000000b000b7308 */ /* 0x002e620000001000 */
[----:B--2---:R-:W-:-:S04]  /*0160*/  IMAD.MOV R2, RZ, RZ, -R7 ;  /* 0x000000ffff027224 */ /* 0x004fc800078e0a07 */
[----:B------:R-:W-:Y:S02]  /*0170*/  IMAD R9, R2, R13, RZ ;  /* 0x0000000d02097224 */ /* 0x000fe400078e02ff */
[----:B------:R-:W-:Y:S02]  /*0180*/  IMAD R2, R3, R4, RZ ;  /* 0x0000000403027224 */ /* 0x000fe400078e02ff */
[----:B------:R-:W-:-:S03]  /*0190*/  IMAD.HI.U32 R9, R7, R9, R6 ;  /* 0x0000000907097227 */ /* 0x000fc600078e0006 */
[----:B------:R-:W-:Y:S01]  /*01a0*/  IABS R7, R2 ;  /* 0x0000000200077213 */ /* 0x000fe20000000000 */
[----:B------:R-:W-:-:S03]  /*01b0*/  IMAD.MOV.U32 R6, RZ, RZ, R8 ;  /* 0x000000ffff067224 */ /* 0x000fc600078e0008 */
[----:B------:R-:W2:Y:S01]  /*01c0*/  I2F.RP R10, R7 ;  /* 0x00000007000a7306 */ /* 0x000ea20000209400 */
[----:B------:R-:W-:-:S04]  /*01d0*/  IMAD.HI.U32 R12, R9, R6, RZ ;  /* 0x00000006090c7227 */ /* 0x000fc800078e00ff */
[----:B------:R-:W-:Y:S02]  /*01e0*/  IMAD.MOV R8, RZ, RZ, -R12 ;  /* 0x000000ffff087224 */ /* 0x000fe400078e0a0c */
[----:B-1----:R-:W-:Y:S02]  /*01f0*/  VIADD R9, R11, 0xffffffe ;  /* 0x0ffffffe0b097836 */ /* 0x002fe40000000000 */
[----:B------:R-:W-:-:S04]  /*0200*/  IMAD R8, R13, R8, R6 ;  /* 0x000000080d087224 */ /* 0x000fc800078e0206 */
[----:B------:R-:W1:Y:S01]  /*0210*/  F2I.FTZ.U32.TRUNC.NTZ R9, R9 ;  /* 0x0000000900097305 */ /* 0x000e62000021f000 */
[----:B------:R-:W-:-:S07]  /*0220*/  ISETP.GT.U32.AND P1, PT, R13, R8, PT ;  /* 0x000000080d00720c */ /* 0x000fce0003f24070 */
[----:B--2---:R-:W2:Y:S06]  /*0230*/  MUFU.RCP R10, R10 ;  /* 0x0000000a000a7308 */ /* 0x004eac0000001000 */
[----:B------:R-:W-:Y:S02]  /*0240*/  @!P1 IMAD.IADD R8, R8, 0x1, -R13 ;  /* 0x0000000108089824 */ /* 0x000fe400078e0a0d */
[----:B------:R-:W-:Y:S01]  /*0250*/  @!P1 VIADD R12, R12, 0x1 ;  /* 0x000000010c0c9836 */ /* 0x000fe20000000000 */
[----:B------:R-:W-:Y:S02]  /*0260*/  ISETP.NE.AND P1, PT, R4, RZ, PT ;  /* 0x000000ff0400720c */ /* 0x000fe40003f25270 */
[----:B------:R-:W-:Y:S01]  /*0270*/  ISETP.GE.U32.AND P0, PT, R8, R13, PT ;  /* 0x0000000d0800720c */ /* 0x000fe20003f06070 */
[----:B-1----:R-:W-:Y:S01]  /*0280*/  IMAD.MOV R13, RZ, RZ, -R9 ;  /* 0x000000ffff0d7224 */ /* 0x002fe200078e0a09 */
[----:B------:R-:W-:-:S03]  /*0290*/  LOP3.LUT R8, R5, R4, RZ, 0x3c, !PT ;  /* 0x0000000405087212 */ /* 0x000fc600078e3cff */
[----:B------:R-:W-:Y:S01]  /*02a0*/  IMAD R13, R13, R0, RZ ;  /* 0x000000000d0d7224 */ /* 0x000fe200078e02ff */
[----:B------:R-:W-:Y:S01]  /*02b0*/  ISETP.GE.AND P2, PT, R8, RZ, PT ;  /* 0x000000ff0800720c */ /* 0x000fe20003f46270 */
[----:B--2---:R-:W-:Y:S02]  /*02c0*/  VIADD R11, R10, 0xffffffe ;  /* 0x0ffffffe0a0b7836 */ /* 0x004fe40000000000 */
[----:B------:R-:W-:-:S04]  /*02d0*/  IMAD.MOV.U32 R8, RZ, RZ, RZ ;  /* 0x000000ffff087224 */ /* 0x000fc800078e00ff */
[----:B------:R-:W1:Y:S01]  /*02e0*/  F2I.FTZ.U32.TRUNC.NTZ R11, R11 ;  /* 0x0000000b000b7305 */ /* 0x000e62000021f000 */
[----:B------:R-:W-:Y:S02]  /*02f0*/  @P0 VIADD R12, R12, 0x1 ;  /* 0x000000010c0c0836 */ /* 0x000fe40000000000 */
[----:B------:R-:W-:-:S04]  /*0300*/  IMAD.HI.U32 R8, R9, R13, R8 ;  /* 0x0000000d09087227 */ /* 0x000fc800078e0008 */
[----:B------:R-:W-:Y:S01]  /*0310*/  @!P2 IMAD.MOV R12, RZ, RZ, -R12 ;  /* 0x000000ffff0ca224 */ /* 0x000fe200078e0a0c */
[----:B------:R-:W-:-:S04]  /*0320*/  @!P1 LOP3.LUT R12, RZ, R4, RZ, 0x33, !PT ;  /* 0x00000004ff0c9212 */ /* 0x000fc800078e33ff */
[----:B------:R-:W-:Y:S01]  /*0330*/  IABS R14, R12 ;  /* 0x0000000c000e7213 */ /* 0x000fe20000000000 */
[----:B-1----:R-:W-:-:S04]  /*0340*/  IMAD.MOV R10, RZ, RZ, -R11 ;  /* 0x000000ffff0a7224 */ /* 0x002fc800078e0a0b */
[----:B------:R-:W-:Y:S01]  /*0350*/  IMAD.MOV.U32 R13, RZ, RZ, R14 ;  /* 0x000000ffff0d7224 */ /* 0x000fe200078e000e */
[----:B------:R-:W-:Y:S01]  /*0360*/  IABS R14, R2 ;  /* 0x00000002000e7213 */ /* 0x000fe20000000000 */
[----:B------:R-:W-:Y:S02]  /*0370*/  IMAD R9, R10, R7, RZ ;  /* 0x000000070a097224 */ /* 0x000fe400078e02ff */
[----:B------:R-:W-:-:S04]  /*0380*/  IMAD.HI.U32 R8, R8, R13, RZ ;  /* 0x0000000d08087227 */ /* 0x000fc800078e00ff */
[----:B------:R-:W-:Y:S02]  /*0390*/  IMAD.MOV.U32 R10, RZ, RZ, RZ ;  /* 0x000000ffff0a7224 */ /* 0x000fe400078e00ff */
[----:B------:R-:W-:Y:S02]  /*03a0*/  IMAD.MOV R8, RZ, RZ, -R8 ;  /* 0x000000ffff087224 */ /* 0x000fe400078e0a08 */
[----:B------:R-:W-:-:S04]  /*03b0*/  IMAD.HI.U32 R11, R11, R9, R10 ;  /* 0x000000090b0b7227 */ /* 0x000fc800078e000a */
[----:B------:R-:W-:Y:S02]  /*03c0*/  IMAD.MOV R14, RZ, RZ, -R14 ;  /* 0x000000ffff0e7224 */ /* 0x000fe400078e0a0e */
[C---:B------:R-:W-:Y:S02]  /*03d0*/  IMAD R13, R0.reuse, R8, R13 ;  /* 0x00000008000d7224 */ /* 0x040fe400078e020d */
[----:B------:R-:W-:Y:S02]  /*03e0*/  IMAD.MOV.U32 R8, RZ, RZ, R14 ;  /* 0x000000ffff087224 */ /* 0x000fe400078e000e */
[----:B------:R-:W-:Y:S01]  /*03f0*/  IMAD.HI.U32 R11, R11, R6, RZ ;  /* 0x000000060b0b7227 */ /* 0x000fe200078e00ff */
[----:B------:R-:W-:-:S03]  /*0400*/  ISETP.GT.U32.AND P0, PT, R0, R13, PT ;  /* 0x0000000d0000720c */ /* 0x000fc60003f04070 */
[----:B------:R-:W-:Y:S02]  /*0410*/  IMAD R6, R11, R8, R6 ;  /* 0x000000080b067224 */ /* 0x000fe400078e0206 */
[----:B------:R-:W1:Y:S03]  /*0420*/  LDC.64 R8, c[0x0][0x388] ;  /* 0x0000e200ff087b82 */ /* 0x000e660000000a00 */
[----:B------:R-:W-:-:S05]  /*0430*/  ISETP.GT.U32.AND P2, PT, R7, R6, PT ;  /* 0x000000060700720c */ /* 0x000fca0003f44070 */
[----:B------:R-:W-:-:S05]  /*0440*/  @!P0 IMAD.IADD R13, R13, 0x1, -R0 ;  /* 0x000000010d0d8824 */ /* 0x000fca00078e0a00 */
[----:B------:R-:W-:-:S03]  /*0450*/  ISETP.GT.U32.AND P3, PT, R0, R13, PT ;  /* 0x0000000d0000720c */ /* 0x000fc60003f64070 */
[----:B------:R-:W-:Y:S02]  /*0460*/  @!P2 IMAD.IADD R6, R6, 0x1, -R7 ;  /* 0x000000010606a824 */ /* 0x000fe400078e0a07 */
[----:B------:R-:W-:Y:S01]  /*0470*/  @!P2 VIADD R11, R11, 0x1 ;  /* 0x000000010b0ba836 */ /* 0x000fe20000000000 */
[----:B------:R-:W-:Y:S02]  /*0480*/  ISETP.NE.AND P2, PT, R3, RZ, PT ;  /* 0x000000ff0300720c */ /* 0x000fe40003f45270 */
[----:B------:R-:W-:Y:S02]  /*0490*/  ISETP.GE.U32.AND P1, PT, R6, R7, PT ;  /* 0x000000070600720c */ /* 0x000fe40003f26070 */
[----:B------:R-:W-:-:S03]  /*04a0*/  LOP3.LUT R6, R5, R2, RZ, 0x3c, !PT ;  /* 0x0000000205067212 */ /* 0x000fc600078e3cff */
[----:B------:R-:W-:Y:S01]  /*04b0*/  @!P3 IMAD.IADD R13, R13, 0x1, -R0 ;  /* 0x000000010d0db824 */ /* 0x000fe200078e0a00 */
[----:B------:R-:W-:Y:S01]  /*04c0*/  ISETP.GE.AND P0, PT, R6, RZ, PT ;  /* 0x000000ff0600720c */ /* 0x000fe20003f06270 */
[----:B0-----:R-:W-:Y:S01]  /*04d0*/  IMAD.U32 R0, RZ, RZ, UR4 ;  /* 0x00000004ff007e24 */ /* 0x001fe2000f8e00ff */
[----:B------:R-:W0:Y:S01]  /*04e0*/  LDC.64 R6, c[0x0][0x390] ;  /* 0x0000e400ff067b82 */ /* 0x000e220000000a00 */
[----:B------:R-:W-:-:S03]  /*04f0*/  ISETP.GE.AND P3, PT, R12, RZ, PT ;  /* 0x000000ff0c00720c */ /* 0x000fc60003f66270 */
[----:B------:R-:W-:Y:S01]  /*0500*/  ISETP.GE.AND P4, PT, R0, 0x1, PT ;  /* 0x000000010000780c */ /* 0x000fe20003f86270 */
[----:B------:R-:W-:Y:S01]  /*0510*/  @P1 VIADD R11, R11, 0x1 ;  /* 0x000000010b0b1836 */ /* 0x000fe20000000000 */
[----:B------:R-:W-:-:S05]  /*0520*/  ISETP.NE.AND P1, PT, R2, RZ, PT ;  /* 0x000000ff0200720c */ /* 0x000fca0003f25270 */
[----:B------:R-:W-:-:S03]  /*0530*/  @!P0 IMAD.MOV R11, RZ, RZ, -R11 ;  /* 0x000000ffff0b8224 */ /* 0x000fc600078e0a0b */
[----:B------:R-:W-:-:S03]  /*0540*/  @!P3 IMAD.MOV R13, RZ, RZ, -R13 ;  /* 0x000000ffff0db224 */ /* 0x000fc600078e0a0d */
[----:B------:R-:W-:Y:S05]  /*0550*/  @!P4 EXIT ;  /* 0x000000000000c94d */ /* 0x000fea0003800000 */
[----:B------:R-:W2:Y:S01]  /*0560*/  LDCU.64 UR6, c[0x0][0x358] ;  /* 0x00006b00ff0677ac */ /* 0x000ea20008000a00 */
[----:B------:R-:W-:Y:S01]  /*0570*/  @!P1 LOP3.LUT R11, RZ, R2, RZ, 0x33, !PT ;  /* 0x00000002ff0b9212 */ /* 0x000fe200078e33ff */
[----:B------:R-:W-:Y:S01]  /*0580*/  IMAD.MOV R12, RZ, RZ, -R12 ;  /* 0x000000ffff0c7224 */ /* 0x000fe200078e0a0c */
[----:B------:R-:W-:Y:S01]  /*0590*/  @!P2 LOP3.LUT R13, RZ, R3, RZ, 0x33, !PT ;  /* 0x00000003ff0da212 */ /* 0x000fe200078e33ff */
[C---:B------:R-:W-:Y:S01]  /*05a0*/  VIADD R15, R0.reuse, 0xffffffff ;  /* 0xffffffff000f7836 */ /* 0x040fe20000000000 */
[----:B------:R-:W-:-:S03]  /*05b0*/  ISETP.GE.U32.AND P1, PT, R0, 0x7, PT ;  /* 0x000000070000780c */ /* 0x000fc60003f26070 */
[----:B------:R-:W-:Y:S01]  /*05c0*/  IMAD R10, R11, R3, R13 ;  /* 0x000000030b0a7224 */ /* 0x000fe200078e020d */
[----:B------:R-:W-:Y:S01]  /*05d0*/  LEA.HI R16, R15, 0x1, RZ, 0x1f ;  /* 0x000000010f107811 */ /* 0x000fe200078ff8ff */
[----:B-1----:R-:W-:-:S03]  /*05e0*/  IMAD.WIDE R2, R5, 0x4, R8 ;  /* 0x0000000405027825 */ /* 0x002fc600078e0208 */
[----:B------:R-:W-:Y:S01]  /*05f0*/  LOP3.LUT P0, R17, R16, 0x3, RZ, 0xc0, !PT ;  /* 0x0000000310117812 */ /* 0x000fe2000780c0ff */
[----:B------:R-:W-:Y:S02]  /*0600*/  IMAD R9, R4, R12, R5 ;  /* 0x0000000c04097224 */ /* 0x000fe400078e0205 */
[----:B0-----:R-:W-:Y:S01]  /*0610*/  IMAD.WIDE R12, R5, 0x4, R6 ;  /* 0x00000004050c7825 */ /* 0x001fe200078e0206 */
[----:B------:R-:W-:Y:S01]  /*0620*/  LEA.HI R5, R0, R0, RZ, 0x1 ;  /* 0x0000000000057211 */ /* 0x000fe200078f08ff */
[----:B--2---:R0:W5:Y:S02]  /*0630*/  LDG.E.CONSTANT R6, desc[UR6][R2.64] ;  /* 0x0000000602067981 */ /* 0x004164000c1e9900 */
[----:B------:R-:W-:Y:S01]  /*0640*/  IMAD R7, R10, R4, R9 ;  /* 0x000000040a077224 */ /* 0x000fe200078e0209 */
[----:B------:R-:W-:Y:S01]  /*0650*/  SHF.R.S32.HI R14, RZ, 0x1, R5 ;  /* 0x00000001ff0e7819 */ /* 0x000fe20000011405 */
[----:B------:R0:W5:Y:S01]  /*0660*/  LDG.E.CONSTANT R9, desc[UR6][R12.64] ;  /* 0x000000060c097981 */ /* 0x000162000c1e9900 */
[----:B------:R-:W-:-:S03]  /*0670*/  IMAD.MOV.U32 R8, RZ, RZ, RZ ;  /* 0x000000ffff087224 */ /* 0x000fc600078e00ff */
[----:B------:R-:W-:Y:S01]  /*0680*/  IMAD R11, R7, R14, RZ ;  /* 0x0000000e070b7224 */ /* 0x000fe200078e02ff */
[----:B------:R-:W-:Y:S06]  /*0690*/  @!P1 BRA `(.L_x_65) ;  /* 0x0000000400289947 */ /* 0x000fec0003800000 */
[----:B------:R-:W1:Y:S01]  /*06a0*/  LDC R0, c[0x0][0x3ac] ;  /* 0x0000eb00ff007b82 */ /* 0x000e620000000800 */
[----:B------:R-:W-:Y:S01]  /*06b0*/  LOP3.LUT R10, R16, 0x7ffffffc, RZ, 0xc0, !PT ;  /* 0x7ffffffc100a7812 */ /* 0x000fe200078ec0ff */
[----:B------:R-:W-:Y:S01]  /*06c0*/  IMAD.MOV.U32 R8, RZ, RZ, RZ ;  /* 0x000000ffff087224 */ /* 0x000fe200078e00ff */
[----:B------:R-:W2:Y:S01]  /*06d0*/  LDCU.64 UR8, c[0x0][0x380] ;  /* 0x00007000ff0877ac */ /* 0x000ea20008000a00 */
[----:B------:R-:W-:-:S04]  /*06e0*/  UMOV UR4, URZ ;  /* 0x000000ff00047c82 */ /* 0x000fc80008000000 */
[----:B0-----:R-:W0:Y:S02]  /*06f0*/  LDC.64 R2, c[0x0][0x398] ;  /* 0x0000e600ff027b82 */ /* 0x001e240000000a00 */
.L_x_66:
[----:B---3--:R-:W-:-:S04]  /*0700*/  LEA.HI R5, R8, R11, RZ, 0x1f ;  /* 0x0000000b08057211 */ /* 0x008fc800078ff8ff */
[----:B--2---:R-:W-:-:S04]  /*0710*/  IADD3 R4, P1, PT, R5, UR8, RZ ;  /* 0x0000000805047c10 */ /* 0x004fc8000ff3e0ff */
[----:B------:R-:W-:-:S05]  /*0720*/  LEA.HI.X.SX32 R5, R5, UR9, 0x1, P1 ;  /* 0x0000000905057c11 */ /* 0x000fca00088f0eff */
[----:B------:R-:W2:Y:S04]  /*0730*/  LDG.E.U8.CONSTANT R16, desc[UR6][R4.64+0x1] ;  /* 0x0000010604107981 */ /* 0x000ea8000c1e9100 */
[----:B------:R-:W3:Y:S04]  /*0740*/  LDG.E.U8.CONSTANT R14, desc[UR6][R4.64] ;  /* 0x00000006040e7981 */ /* 0x000ee8000c1e9100 */
[----:B------:R-:W4:Y:S04]  /*0750*/  LDG.E.U8.CONSTANT R13, desc[UR6][R4.64+0x3] ;  /* 0x00000306040d7981 */ /* 0x000f28000c1e9100 */
[----:B------:R0:W4:Y:S01]  /*0760*/  LDG.E.U8.CONSTANT R12, desc[UR6][R4.64+0x2] ;  /* 0x00000206040c7981 */ /* 0x000122000c1e9100 */
[----:B------:R-:W-:-:S02]  /*0770*/  VIADD R19, R8, 0x1 ;  /* 0x0000000108137836 */ /* 0x000fc40000000000 */
[----:B------:R-:W-:-:S03]  /*0780*/  VIADD R23, R8, 0x3 ;  /* 0x0000000308177836 */ /* 0x000fc60000000000 */
[-C--:B-1----:R-:W-:Y:S02]  /*0790*/  ISETP.GE.AND P1, PT, R19, R0.reuse, PT ;  /* 0x000000001300720c */ /* 0x082fe40003f26270 */
[-C--:B------:R-:W-:Y:S01]  /*07a0*/  ISETP.GE.AND P2, PT, R23, R0.reuse, PT ;  /* 0x000000001700720c */ /* 0x080fe20003f46270 */
[----:B------:R-:W-:Y:S02]  /*07b0*/  VIADD R25, R8, 0x5 ;  /* 0x0000000508197836 */ /* 0x000fe40000000000 */
[-C--:B0-----:R-:W-:Y:S01]  /*07c0*/  IMAD R5, R7, R0.reuse, R8 ;  /* 0x0000000007057224 */ /* 0x081fe200078e0208 */
[----:B------:R-:W-:Y:S02]  /*07d0*/  UIADD3 UR4, UPT, UPT, UR4, 0x4, URZ ;  /* 0x0000000404047890 */ /* 0x000fe4000fffe0ff */
[----:B------:R-:W-:Y:S01]  /*07e0*/  ISETP.GE.AND P3, PT, R25, R0, PT ;  /* 0x000000001900720c */ /* 0x000fe20003f66270 */
[----:B------:R-:W-:Y:S01]  /*07f0*/  IMAD.WIDE R4, R5, 0x2, R2 ;  /* 0x0000000205047825 */ /* 0x000fe200078e0202 */
[----:B--2---:R-:W-:-:S06]  /*0800*/  LOP3.LUT R20, R16, 0xf, RZ, 0xc0, !PT ;  /* 0x0000000f10147812 */ /* 0x004fcc00078ec0ff */
[----:B------:R-:W0:Y:S01]  /*0810*/  I2F.U16 R20, R20 ;  /* 0x0000001400147306 */ /* 0x000e220000101000 */
[----:B---3--:R-:W-:Y:S02]  /*0820*/  LOP3.LUT R18, R14, 0xf, RZ, 0xc0, !PT ;  /* 0x0000000f0e127812 */ /* 0x008fe400078ec0ff */
[----:B------:R-:W-:-:S05]  /*0830*/  SHF.R.U32.HI R21, RZ, 0x4, R16 ;  /* 0x00000004ff157819 */ /* 0x000fca0000011610 */
[----:B------:R-:W1:Y:S01]  /*0840*/  I2F.U16 R18, R18 ;  /* 0x0000001200127306 */ /* 0x000e620000101000 */
[----:B------:R-:W-:Y:S01]  /*0850*/  LOP3.LUT R21, R21, 0xffff, RZ, 0xc0, !PT ;  /* 0x0000ffff15157812 */ /* 0x000fe200078ec0ff */
[----:B0----5:R-:W-:-:S05]  /*0860*/  FFMA R16, R6, R20, R9 ;  /* 0x0000001406107223 */ /* 0x021fca0000000009 */
[----:B------:R-:W-:Y:S02]  /*0870*/  F2FP.F16.F32.PACK_AB R19, RZ, R16 ;  /* 0x00000010ff13723e */ /* 0x000fe400000000ff */
[----:B------:R-:W-:Y:S01]  /*0880*/  I2FP.F32.U32 R16, R21 ;  /* 0x0000001500107245 */ /* 0x000fe20000201000 */
[----:B------:R-:W-:Y:S02]  /*0890*/  VIADD R21, R8, 0x7 ;  /* 0x0000000708157836 */ /* 0x000fe40000000000 */
[----:B-1----:R-:W-:Y:S01]  /*08a0*/  FFMA R18, R6, R18, R9 ;  /* 0x0000001206127223 */ /* 0x002fe20000000009 */
[----:B----4-:R-:W-:Y:S02]  /*08b0*/  LOP3.LUT R22, R13, 0xf, RZ, 0xc0, !PT ;  /* 0x0000000f0d167812 */ /* 0x010fe400078ec0ff */
[----:B------:R-:W-:Y:S02]  /*08c0*/  SHF.R.U32.HI R14, RZ, 0x4, R14 ;  /* 0x00000004ff0e7819 */ /* 0x000fe4000001160e */
[----:B------:R-:W-:-:S02]  /*08d0*/  ISETP.GE.AND P4, PT, R21, R0, PT ;  /* 0x000000001500720c */ /* 0x000fc40003f86270 */
[----:B------:R-:W-:Y:S02]  /*08e0*/  LOP3.LUT R20, R12, 0xf, RZ, 0xc0, !PT ;  /* 0x0000000f0c147812 */ /* 0x000fe400078ec0ff */
[----:B------:R-:W-:Y:S02]  /*08f0*/  SHF.R.U32.HI R21, RZ, 0x4, R12 ;  /* 0x00000004ff157819 */ /* 0x000fe4000001160c */
[----:B------:R-:W-:Y:S01]  /*0900*/  F2FP.F16.F32.PACK_AB R18, RZ, R18 ;  /* 0x00000012ff12723e */ /* 0x000fe200000000ff */
[----:B------:R-:W0:Y:S01]  /*0910*/  I2F.U16 R12, R22 ;  /* 0x00000016000c7306 */ /* 0x000e220000101000 */
[----:B------:R-:W-:Y:S01]  /*0920*/  PRMT R23, R19, 0x7610, R23 ;  /* 0x0000761013177816 */ /* 0x000fe20000000017 */
[----:B------:R-:W-:Y:S01]  /*0930*/  FFMA R19, R6, R16, R9 ;  /* 0x0000001006137223 */ /* 0x000fe20000000009 */
[----:B------:R-:W-:Y:S02]  /*0940*/  SHF.R.U32.HI R13, RZ, 0x4, R13 ;  /* 0x00000004ff0d7819 */ /* 0x000fe4000001160d */
[----:B------:R-:W-:-:S03]  /*0950*/  LOP3.LUT R14, R14, 0xffff, RZ, 0xc0, !PT ;  /* 0x0000ffff0e0e7812 */ /* 0x000fc600078ec0ff */
[----:B------:R1:W2:Y:S01]  /*0960*/  I2F.U16 R16, R20 ;  /* 0x0000001400107306 */ /* 0x0002a20000101000 */
[----:B------:R-:W-:Y:S02]  /*0970*/  LOP3.LUT R21, R21, 0xffff, RZ, 0xc0, !PT ;  /* 0x0000ffff15157812 */ /* 0x000fe400078ec0ff */
[----:B------:R-:W-:Y:S02]  /*0980*/  @!P2 F2FP.F16.F32.PACK_AB R19, RZ, R19 ;  /* 0x00000013ff13a23e */ /* 0x000fe400000000ff */
[----:B-1----:R-:W-:Y:S02]  /*0990*/  PRMT R20, R18, 0x7610, R20 ;  /* 0x0000761012147816 */ /* 0x002fe40000000014 */
[----:B------:R-:W-:Y:S02]  /*09a0*/  LOP3.LUT R18, R13, 0xffff, RZ, 0xc0, !PT ;  /* 0x0000ffff0d127812 */ /* 0x000fe400078ec0ff */
[----:B------:R-:W-:Y:S02]  /*09b0*/  I2FP.F32.U32 R13, R14 ;  /* 0x0000000e000d7245 */ /* 0x000fe40000201000 */
[----:B------:R-:W-:-:S03]  /*09c0*/  I2FP.F32.U32 R14, R21 ;  /* 0x00000015000e7245 */ /* 0x000fc60000201000 */
[C-C-:B------:R-:W-:Y:S01]  /*09d0*/  FFMA R13, R6.reuse, R13, R9.reuse ;  /* 0x0000000d060d7223 */ /* 0x140fe20000000009 */
[----:B------:R-:W-:Y:S01]  /*09e0*/  PRMT R24, R19, 0x7610, R24 ;  /* 0x0000761013187816 */ /* 0x000fe20000000018 */
[C-C-:B------:R-:W-:Y:S01]  /*09f0*/  FFMA R19, R6.reuse, R14, R9.reuse ;  /* 0x0000000e06137223 */ /* 0x140fe20000000009 */
[----:B0-----:R-:W-:Y:S02]  /*0a00*/  FFMA R14, R6, R12, R9 ;  /* 0x0000000c060e7223 */ /* 0x001fe40000000009 */
[----:B------:R-:W-:Y:S02]  /*0a10*/  @!P1 F2FP.F16.F32.PACK_AB R12, RZ, R13 ;  /* 0x0000000dff0c923e */ /* 0x000fe400000000ff */
[----:B------:R-:W-:-:S03]  /*0a20*/  I2FP.F32.U32 R18, R18 ;  /* 0x0000001200127245 */ /* 0x000fc60000201000 */
[----:B------:R3:W-:Y:S01]  /*0a30*/  @!P1 STG.E.U16 desc[UR6][R4.64+0x2], R12 ;  /* 0x0000020c04009986 */ /* 0x0007e2000c101506 */
[----:B------:R-:W-:Y:S01]  /*0a40*/  ISETP.NE.AND P1, PT, R10, UR4, PT ;  /* 0x000000040a007c0c */ /* 0x000fe2000bf25270 */
[C-C-:B--2---:R-:W-:Y:S01]  /*0a50*/  FFMA R16, R6.reuse, R16, R9.reuse ;  /* 0x0000001006107223 */ /* 0x144fe20000000009 */
[----:B------:R-:W-:Y:S01]  /*0a60*/  FFMA R18, R6, R18, R9 ;  /* 0x0000001206127223 */ /* 0x000fe20000000009 */
[----:B------:R-:W-:Y:S02]  /*0a70*/  @!P3 F2FP.F16.F32.PACK_AB R13, RZ, R19 ;  /* 0x00000013ff0db23e */ /* 0x000fe400000000ff */
[----:B------:R-:W-:Y:S02]  /*0a80*/  F2FP.F16.F32.PACK_AB R14, RZ, R14 ;  /* 0x0000000eff0e723e */ /* 0x000fe400000000ff */
[----:B------:R-:W-:Y:S02]  /*0a90*/  F2FP.F16.F32.PACK_AB R16, RZ, R16 ;  /* 0x00000010ff10723e */ /* 0x000fe400000000ff */
[----:B------:R-:W-:Y:S01]  /*0aa0*/  @!P4 F2FP.F16.F32.PACK_AB R18, RZ, R18 ;  /* 0x00000012ff12c23e */ /* 0x000fe200000000ff */
[----:B------:R3:W-:Y:S01]  /*0ab0*/  STG.E.U16 desc[UR6][R4.64+0x4], R23 ;  /* 0x0000041704007986 */ /* 0x0007e2000c101506 */
[----:B------:R-:W-:-:S03]  /*0ac0*/  VIADD R8, R8, 0x8 ;  /* 0x0000000808087836 */ /* 0x000fc60000000000 */
[----:B------:R3:W-:Y:S04]  /*0ad0*/  @!P2 STG.E.U16 desc[UR6][R4.64+0x6], R24 ;  /* 0x000006180400a986 */ /* 0x0007e8000c101506 */
[----:B------:R3:W-:Y:S04]  /*0ae0*/  STG.E.U16 desc[UR6][R4.64], R20 ;  /* 0x0000001404007986 */ /* 0x0007e8000c101506 */
[----:B------:R3:W-:Y:S04]  /*0af0*/  STG.E.U16 desc[UR6][R4.64+0x8], R16 ;  /* 0x0000081004007986 */ /* 0x0007e8000c101506 */
[----:B------:R3:W-:Y:S04]  /*0b00*/  @!P3 STG.E.U16 desc[UR6][R4.64+0xa], R13 ;  /* 0x00000a0d0400b986 */ /* 0x0007e8000c101506 */
[----:B------:R3:W-:Y:S04]  /*0b10*/  STG.E.U16 desc[UR6][R4.64+0xc], R14 ;  /* 0x00000c0e04007986 */ /* 0x0007e8000c101506 */
[----:B------:R3:W-:Y:S01]  /*0b20*/  @!P4 STG.E.U16 desc[UR6][R4.64+0xe], R18 ;  /* 0x00000e120400c986 */ /* 0x0007e2000c101506 */
[----:B------:R-:W-:Y:S05]  /*0b30*/  @P1 BRA `(.L_x_66) ;  /* 0xfffffff800f01947 */ /* 0x000fea000383ffff */
.L_x_65:
[----:B------:R-:W-:Y:S05]  /*0b40*/  @!P0 EXIT ;  /* 0x000000000000894d */ /* 0x000fea0003800000 */
[----:B------:R-:W-:Y:S02]  /*0b50*/  ISETP.NE.AND P1, PT, R17, 0x1, PT ;  /* 0x000000011100780c */ /* 0x000fe40003f25270 */
[----:B------:R-:W-:-:S11]  /*0b60*/  LOP3.LUT P0, RZ, R15, 0x2, RZ, 0xc0, !PT ;  /* 0x000000020fff7812 */ /* 0x000fd6000780c0ff */
[----:B------:R-:W-:Y:S05]  /*0b70*/  @!P1 BRA `(.L_x_67) ;  /* 0x0000000000a09947 */ /* 0x000fea0003800000 */
[----:B------:R-:W3:Y:S01]  /*0b80*/  LDCU.64 UR4, c[0x0][0x380] ;  /* 0x00007000ff0477ac */ /* 0x000ee20008000a00 */
[C---:B0-----:R-:W-:Y:S01]  /*0b90*/  LEA.HI R3, R8.reuse, R11, RZ, 0x1f ;  /* 0x0000000b08037211 */ /* 0x041fe200078ff8ff */
[----:B------:R-:W-:-:S05]  /*0ba0*/  VIADD R2, R8, 0x2 ;  /* 0x0000000208027836 */ /* 0x000fca0000000000 */
[----:B------:R-:W-:Y:S02]  /*0bb0*/  LEA.HI R2, R2, R11, RZ, 0x1f ;  /* 0x0000000b02027211 */ /* 0x000fe400078ff8ff */
[----:B---3--:R-:W-:-:S04]  /*0bc0*/  IADD3 R4, P1, PT, R3, UR4, RZ ;  /* 0x0000000403047c10 */ /* 0x008fc8000ff3e0ff */
[----:B------:R-:W-:Y:S02]  /*0bd0*/  LEA.HI.X.SX32 R5, R3, UR5, 0x1, P1 ;  /* 0x0000000503057c11 */ /* 0x000fe400088f0eff */
[----:B------:R-:W-:-:S03]  /*0be0*/  IADD3 R12, P1, PT, R2, UR4, RZ ;  /* 0x00000004020c7c10 */ /* 0x000fc6000ff3e0ff */
[----:B------:R0:W2:Y:S01]  /*0bf0*/  LDG.E.U8.CONSTANT R4, desc[UR6][R4.64] ;  /* 0x0000000604047981 */ /* 0x0000a2000c1e9100 */
[----:B------:R-:W-:Y:S02]  /*0c00*/  LEA.HI.X.SX32 R13, R2, UR5, 0x1, P1 ;  /* 0x00000005020d7c11 */ /* 0x000fe400088f0eff */
[----:B------:R-:W1:Y:S03]  /*0c10*/  LDC.64 R2, c[0x0][0x398] ;  /* 0x0000e600ff027b82 */ /* 0x000e660000000a00 */
[----:B------:R-:W3:Y:S01]  /*0c20*/  LDG.E.U8.CONSTANT R12, desc[UR6][R12.64] ;  /* 0x000000060c0c7981 */ /* 0x000ee2000c1e9100 */
[C---:B------:R-:W-:Y:S02]  /*0c30*/  VIADD R15, R8.reuse, 0x1 ;  /* 0x00000001080f7836 */ /* 0x040fe40000000000 */
[----:B0-----:R-:W-:-:S03]  /*0c40*/  VIADD R5, R8, 0x3 ;  /* 0x0000000308057836 */ /* 0x001fc60000000000 */
[-C--:B------:R-:W-:Y:S02]  /*0c50*/  ISETP.GE.AND P1, PT, R15, R0.reuse, PT ;  /* 0x000000000f00720c */ /* 0x080fe40003f26270 */
[-C--:B------:R-:W-:Y:S01]  /*0c60*/  ISETP.GE.AND P2, PT, R5, R0.reuse, PT ;  /* 0x000000000500720c */ /* 0x080fe20003f46270 */
[----:B------:R-:W-:Y:S02]  /*0c70*/  IMAD R5, R7, R0, R8 ;  /* 0x0000000007057224 */ /* 0x000fe400078e0208 */
[----:B------:R-:W-:Y:S02]  /*0c80*/  VIADD R8, R8, 0x4 ;  /* 0x0000000408087836 */ /* 0x000fe40000000000 */
[----:B-1----:R-:W-:Y:S01]  /*0c90*/  IMAD.WIDE R2, R5, 0x2, R2 ;  /* 0x0000000205027825 */ /* 0x002fe200078e0202 */
[----:B--2---:R-:W-:Y:S02]  /*0ca0*/  LOP3.LUT R10, R4, 0xf, RZ, 0xc0, !PT ;  /* 0x0000000f040a7812 */ /* 0x004fe400078ec0ff */
[----:B------:R-:W-:-:S02]  /*0cb0*/  SHF.R.U32.HI R14, RZ, 0x4, R4 ;  /* 0x00000004ff0e7819 */ /* 0x000fc40000011604 */
[----:B---3--:R-:W-:Y:S02]  /*0cc0*/  LOP3.LUT R16, R12, 0xf, RZ, 0xc0, !PT ;  /* 0x0000000f0c107812 */ /* 0x008fe400078ec0ff */
[----:B------:R-:W0:Y:S01]  /*0cd0*/  I2F.U16 R10, R10 ;  /* 0x0000000a000a7306 */ /* 0x000e220000101000 */
[----:B------:R-:W-:Y:S02]  /*0ce0*/  SHF.R.U32.HI R17, RZ, 0x4, R12 ;  /* 0x00000004ff117819 */ /* 0x000fe4000001160c */
[----:B------:R-:W-:Y:S02]  /*0cf0*/  LOP3.LUT R4, R14, 0xffff, RZ, 0xc0, !PT ;  /* 0x0000ffff0e047812 */ /* 0x000fe400078ec0ff */
[----:B------:R-:W-:Y:S02]  /*0d00*/  LOP3.LUT R12, R17, 0xffff, RZ, 0xc0, !PT ;  /* 0x0000ffff110c7812 */ /* 0x000fe400078ec0ff */
[----:B------:R-:W-:Y:S01]  /*0d10*/  I2FP.F32.U32 R4, R4 ;  /* 0x0000000400047245 */ /* 0x000fe20000201000 */
[----:B------:R-:W1:Y:S01]  /*0d20*/  I2F.U16 R16, R16 ;  /* 0x0000001000107306 */ /* 0x000e620000101000 */
[----:B------:R-:W-:-:S03]  /*0d30*/  I2FP.F32.U32 R12, R12 ;  /* 0x0000000c000c7245 */ /* 0x000fc60000201000 */
[C-C-:B-----5:R-:W-:Y:S02]  /*0d40*/  FFMA R4, R6.reuse, R4, R9.reuse ;  /* 0x0000000406047223 */ /* 0x160fe40000000009 */
[C-C-:B------:R-:W-:Y:S01]  /*0d50*/  FFMA R12, R6.reuse, R12, R9.reuse ;  /* 0x0000000c060c7223 */ /* 0x140fe20000000009 */
[C-C-:B0-----:R-:W-:Y:S02]  /*0d60*/  FFMA R10, R6.reuse, R10, R9.reuse ;  /* 0x0000000a060a7223 */ /* 0x141fe40000000009 */
[----:B------:R-:W-:Y:S02]  /*0d70*/  @!P1 F2FP.F16.F32.PACK_AB R4, RZ, R4 ;  /* 0x00000004ff04923e */ /* 0x000fe400000000ff */
[----:B------:R-:W-:Y:S02]  /*0d80*/  @!P2 F2FP.F16.F32.PACK_AB R5, RZ, R12 ;  /* 0x0000000cff05a23e */ /* 0x000fe400000000ff */
[----:B------:R-:W-:Y:S01]  /*0d90*/  F2FP.F16.F32.PACK_AB R10, RZ, R10 ;  /* 0x0000000aff0a723e */ /* 0x000fe200000000ff */
[----:B------:R2:W-:Y:S01]  /*0da0*/  @!P1 STG.E.U16 desc[UR6][R2.64+0x2], R4 ;  /* 0x0000020402009986 */ /* 0x0005e2000c101506 */
[----:B-1----:R-:W-:-:S03]  /*0db0*/  FFMA R16, R6, R16, R9 ;  /* 0x0000001006107223 */ /* 0x002fc60000000009 */
[----:B------:R2:W-:Y:S02]  /*0dc0*/  STG.E.U16 desc[UR6][R2.64], R10 ;  /* 0x0000000a02007986 */ /* 0x0005e4000c101506 */
[----:B------:R-:W-:Y:S02]  /*0dd0*/  F2FP.F16.F32.PACK_AB R16, RZ, R16 ;  /* 0x00000010ff10723e */ /* 0x000fe400000000ff */
[----:B------:R2:W-:Y:S04]  /*0de0*/  @!P2 STG.E.U16 desc[UR6][R2.64+0x6], R5 ;  /* 0x000006050200a986 */ /* 0x0005e8000c101506 */
[----:B------:R2:W-:Y:S02]  /*0df0*/  STG.E.U16 desc[UR6][R2.64+0x4], R16 ;  /* 0x0000041002007986 */ /* 0x0005e4000c101506 */
.L_x_67:
[----:B------:R-:W-:Y:S05]  /*0e00*/  @P0 EXIT ;  /* 0x000000000000094d */ /* 0x000fea0003800000 */
[----:B------:R-:W3:Y:S01]  /*0e10*/  LDCU.64 UR4, c[0x0][0x380] ;  /* 0x00007000ff0477ac */ /* 0x000ee20008000a00 */
[----:B------:R-:W-:Y:S01]  /*0e20*/  LEA.HI R11, R8, R11, RZ, 0x1f ;  /* 0x0000000b080b7211 */ /* 0x000fe200078ff8ff */
[----:B0-2---:R-:W0:Y:S03]  /*0e30*/  LDC.64 R2, c[0x0][0x398] ;  /* 0x0000e600ff027b82 */ /* 0x005e260000000a00 */
[----:B---3--:R-:W-:-:S04]  /*0e40*/  IADD3 R4, P0, PT, R11, UR4, RZ ;  /* 0x000000040b047c10 */ /* 0x008fc8000ff1e0ff */
[----:B------:R-:W-:-:S05]  /*0e50*/  LEA.HI.X.SX32 R5, R11, UR5, 0x1, P0 ;  /* 0x000000050b057c11 */ /* 0x000fca00080f0eff */
[----:B------:R-:W2:Y:S01]  /*0e60*/  LDG.E.U8.CONSTANT R4, desc[UR6][R4.64] ;  /* 0x0000000604047981 */ /* 0x000ea2000c1e9100 */
[----:B------:R-:W-:Y:S02]  /*0e70*/  VIADD R13, R8, 0x1 ;  /* 0x00000001080d7836 */ /* 0x000fe40000000000 */
[----:B------:R-:W-:-:S03]  /*0e80*/  IMAD R7, R7, R0, R8 ;  /* 0x0000000007077224 */ /* 0x000fc600078e0208 */
[----:B------:R-:W-:Y:S01]  /*0e90*/  ISETP.GE.AND P0, PT, R13, R0, PT ;  /* 0x000000000d00720c */ /* 0x000fe20003f06270 */
[----:B0-----:R-:W-:Y:S01]  /*0ea0*/  IMAD.WIDE R2, R7, 0x2, R2 ;  /* 0x0000000207027825 */ /* 0x001fe200078e0202 */
[----:B--2---:R-:W-:Y:S02]  /*0eb0*/  LOP3.LUT R10, R4, 0xf, RZ, 0xc0, !PT ;  /* 0x0000000f040a7812 */ /* 0x004fe400078ec0ff */
[----:B------:R-:W-:-:S04]  /*0ec0*/  SHF.R.U32.HI R12, RZ, 0x4, R4 ;  /* 0x00000004ff0c7819 */ /* 0x000fc80000011604 */
[----:B------:R-:W0:Y:S01]  /*0ed0*/  I2F.U16 R10, R10 ;  /* 0x0000000a000a7306 */ /* 0x000e220000101000 */
[----:B------:R-:W-:-:S04]  /*0ee0*/  LOP3.LUT R12, R12, 0xffff, RZ, 0xc0, !PT ;  /* 0x0000ffff0c0c7812 */ /* 0x000fc800078ec0ff */
[----:B------:R-:W-:-:S05]  /*0ef0*/  I2FP.F32.U32 R0, R12 ;  /* 0x0000000c00007245 */ /* 0x000fca0000201000 */
[C-C-:B-----5:R-:W-:Y:S01]  /*0f00*/  FFMA R0, R6.reuse, R0, R9.reuse ;  /* 0x0000000006007223 */ /* 0x160fe20000000009 */
[----:B0-----:R-:W-:-:S05]  /*0f10*/  FFMA R11, R6, R10, R9 ;  /* 0x0000000a060b7223 */ /* 0x001fca0000000009 */
[----:B------:R-:W-:-:S05]  /*0f20*/  F2FP.F16.F32.PACK_AB R11, RZ, R11 ;  /* 0x0000000bff0b723e */ /* 0x000fca00000000ff */
[----:B------:R0:W-:Y:S01]  /*0f30*/  STG.E.U16 desc[UR6][R2.64], R11 ;  /* 0x0000000b02007986 */ /* 0x0001e2000c101506 */
[----:B------:R-:W-:Y:S05]  /*0f40*/  @P0 EXIT ;  /* 0x000000000000094d */ /* 0x000fea0003800000 */
[----:B------:R-:W-:-:S05]  /*0f50*/  F2FP.F16.F32.PACK_AB R0, RZ, R0 ;  /* 0x00000000ff00723e */ /* 0x000fca00000000ff */
[----:B------:R-:W-:Y:S01]  /*0f60*/  STG.E.U16 desc[UR6][R2.64+0x2], R0 ;  /* 0x0000020002007986 */ /* 0x000fe2000c101506 */
[----:B------:R-:W-:Y:S05]  /*0f70*/  EXIT ;  /* 0x000000000000794d */ /* 0x000fea0003800000 */
.L_x_68:
        /* <DEDUP_REMOVED lines=16> */
.L_x_220:


//--------------------- .text._Z24quantize_kv_cache_kernelPK6__halfPhPfS3_iiii --------------------------
	.section	.text._Z24quantize_kv_cache_kernelPK6__halfPhPfS3_iiii,"ax",@progbits
	.align	128
        .global         _Z24quantize_kv_cache_kernelPK6__halfPhPfS3_iiii
        .type           _Z24quantize_kv_cache_kernelPK6__halfPhPfS3_iiii,@function
        .size           _Z24quantize_kv_cache_kernelPK6__halfPhPfS3_iiii,(.L_x_213 - _Z24quantize_kv_cache_kernelPK6__halfPhPfS3_iiii)
        .other          _Z24quantize_kv_cache_kernelPK6__halfPhPfS3_iiii,@"STO_CUDA_ENTRY STV_DEFAULT"
_Z24quantize_kv_cache_kernelPK6__halfPhPfS3_iiii:
.text._Z24quantize_kv_cache_kernelPK6__halfPhPfS3_iiii:
        /* <DEDUP_REMOVED lines=11> */
[-C--:B------:R-:W-:Y:S01]  /*00b0*/  IABS R8, R6.reuse ;  /* 0x0000000600087213 */ /* 0x080fe20000000000 */
[C---:B------:R-:W-:Y:S01]  /*00c0*/  IMAD R2, R5.reuse, R6, RZ ;  /* 0x0000000605027224 */ /* 0x040fe200078e02ff */
[----:B------:R-:W-:Y:S01]  /*00d0*/  IABS R9, R3 ;  /* 0x0000000300097213 */ /* 0x000fe20000000000 */
[----:B------:R-:W0:Y:S01]  /*00e0*/  LDCU.64 UR6, c[0x0][0x358] ;  /* 0x00006b00ff0677ac */ /* 0x000e220008000a00 */
[----:B------:R-:W1:Y:S01]  /*00f0*/  I2F.RP R4, R8 ;  /* 0x0000000800047306 */ /* 0x000e620000209400 */
[----:B------:R-:W-:Y:S02]  /*0100*/  IABS R0, R5 ;  /* 0x0000000500007213 */ /* 0x000fe40000000000 */
[----:B------:R-:W-:-:S05]  /*0110*/  ISETP.NE.AND P4, PT, R5, RZ, PT ;  /* 0x000000ff0500720c */ /* 0x000fca0003f85270 */
[----:B------:R-:W2:Y:S08]  /*0120*/  I2F.RP R14, R0 ;  /* 0x00000000000e7306 */ /* 0x000eb00000209400 */
[----:B-1----:R-:W1:Y:S08]  /*0130*/  MUFU.RCP R4, R4 ;  /* 0x0000000400047308 */ /* 0x002e700000001000 */
[----:B--2---:R-:W-:Y:S01]  /*0140*/  MUFU.RCP R14, R14 ;  /* 0x0000000e000e7308 */ /* 0x004fe20000001000 */
[----:B-1----:R-:W-:Y:S01]  /*0150*/  VIADD R10, R4, 0xffffffe ;  /* 0x0ffffffe040a7836 */ /* 0x002fe20000000000 */
[----:B------:R-:W-:-:S06]  /*0160*/  IABS R4, R2 ;  /* 0x0000000200047213 */ /* 0x000fcc0000000000 */
[----:B------:R1:W2:Y:S02]  /*0170*/  F2I.FTZ.U32.TRUNC.NTZ R11, R10 ;  /* 0x0000000a000b7305 */ /* 0x0002a4000021f000 */
[----:B-1----:R-:W-:Y:S02]  /*0180*/  HFMA2 R10, -RZ, RZ, 0, 0 ;  /* 0x00000000ff0a7431 */ /* 0x002fe400000001ff */
[----:B--2---:R-:W-:-:S04]  /*0190*/  IMAD.MOV R7, RZ, RZ, -R11 ;  /* 0x000000ffff077224 */ /* 0x004fc800078e0a0b */
[----:B------:R-:W-:-:S04]  /*01a0*/  IMAD R7, R7, R8, RZ ;  /* 0x0000000807077224 */ /* 0x000fc800078e02ff */
[----:B------:R-:W-:-:S04]  /*01b0*/  IMAD.HI.U32 R12, R11, R7, R10 ;  /* 0x000000070b0c7227 */ /* 0x000fc800078e000a */
[----:B------:R-:W-:Y:S01]  /*01c0*/  IMAD.MOV.U32 R7, RZ, RZ, R9 ;  /* 0x000000ffff077224 */ /* 0x000fe200078e0009 */
[----:B------:R-:W-:Y:S02]  /*01d0*/  IADD3 R9, PT, PT, R14, 0xffffffe, RZ ;  /* 0x0ffffffe0e097810 */ /* 0x000fe40007ffe0ff */
[----:B------:R-:W-:Y:S01]  /*01e0*/  IABS R14, R2 ;  /* 0x00000002000e7213 */ /* 0x000fe20000000000 */
[----:B------:R-:W-:Y:S02]  /*01f0*/  IMAD.HI.U32 R13, R12, R7, RZ ;  /* 0x000000070c0d7227 */ /* 0x000fe400078e00ff */
[----:B------:R-:W1:Y:S02]  /*0200*/  I2F.RP R12, R4 ;  /* 0x00000004000c7306 */ /* 0x000e640000209400 */
[----:B------:R-:W-:-:S04]  /*0210*/  IMAD.MOV R11, RZ, RZ, -R13 ;  /* 0x000000ffff0b7224 */ /* 0x000fc800078e0a0d */
[C---:B------:R-:W-:Y:S02]  /*0220*/  IMAD R11, R8.reuse, R11, R7 ;  /* 0x0000000b080b7224 */ /* 0x040fe400078e0207 */
[----:B------:R-:W-:Y:S03]  /*0230*/  F2I.FTZ.U32.TRUNC.NTZ R9, R9 ;  /* 0x0000000900097305 */ /* 0x000fe6000021f000 */
[----:B------:R-:W-:-:S05]  /*0240*/  ISETP.GT.U32.AND P1, PT, R8, R11, PT ;  /* 0x0000000b0800720c */ /* 0x000fca0003f24070 */
[----:B-1----:R-:W1:Y:S08]  /*0250*/  MUFU.RCP R12, R12 ;  /* 0x0000000c000c7308 */ /* 0x002e700000001000 */
[----:B------:R-:W-:Y:S01]  /*0260*/  @!P1 IMAD.IADD R11, R11, 0x1, -R8 ;  /* 0x000000010b0b9824 */ /* 0x000fe200078e0a08 */
[----:B------:R-:W-:Y:S02]  /*0270*/  @!P1 IADD3 R13, PT, PT, R13, 0x1, RZ ;  /* 0x000000010d0d9810 */ /* 0x000fe40007ffe0ff */
[----:B------:R-:W-:-:S02]  /*0280*/  ISETP.NE.AND P1, PT, R6, RZ, PT ;  /* 0x000000ff0600720c */ /* 0x000fc40003f25270 */
[----:B------:R-:W-:Y:S02]  /*0290*/  ISETP.GE.U32.AND P0, PT, R11, R8, PT ;  /* 0x000000080b00720c */ /* 0x000fe40003f06070 */
[----:B------:R-:W-:Y:S01]  /*02a0*/  LOP3.LUT R8, R3, R6, RZ, 0x3c, !PT ;  /* 0x0000000603087212 */ /* 0x000fe200078e3cff */
[----:B-1----:R-:W-:-:S03]  /*02b0*/  VIADD R10, R12, 0xffffffe ;  /* 0x0ffffffe0c0a7836 */ /* 0x002fc60000000000 */
[----:B------:R-:W-:Y:S01]  /*02c0*/  ISETP.GE.AND P2, PT, R8, RZ, PT ;  /* 0x000000ff0800720c */ /* 0x000fe20003f46270 */
[----:B------:R-:W-:Y:S01]  /*02d0*/  IMAD.MOV R8, RZ, RZ, -R9 ;  /* 0x000000ffff087224 */ /* 0x000fe200078e0a09 */
[----:B------:R-:W1:Y:S05]  /*02e0*/  F2I.FTZ.U32.TRUNC.NTZ R11, R10 ;  /* 0x0000000a000b7305 */ /* 0x000e6a000021f000 */
[----:B------:R-:W-:-:S05]  /*02f0*/  @P0 VIADD R13, R13, 0x1 ;  /* 0x000000010d0d0836 */ /* 0x000fca0000000000 */
[----:B------:R-:W-:Y:S01]  /*0300*/  MOV R12, R13 ;  /* 0x0000000d000c7202 */ /* 0x000fe20000000f00 */
[----:B------:R-:W-:Y:S02]  /*0310*/  IMAD.MOV.U32 R13, RZ, RZ, R8 ;  /* 0x000000ffff0d7224 */ /* 0x000fe400078e0008 */
[----:B------:R-:W-:Y:S02]  /*0320*/  IMAD.MOV.U32 R8, RZ, RZ, RZ ;  /* 0x000000ffff087224 */ /* 0x000fe400078e00ff */
[----:B------:R-:W-:Y:S01]  /*0330*/  @!P2 IMAD.MOV R12, RZ, RZ, -R12 ;  /* 0x000000ffff0ca224 */ /* 0x000fe200078e0a0c */
[----:B------:R-:W-:Y:S01]  /*0340*/  @!P1 LOP3.LUT R12, RZ, R6, RZ, 0x33, !PT ;  /* 0x00000006ff0c9212 */ /* 0x000fe200078e33ff */
[----:B------:R-:W-:Y:S01]  /*0350*/  IMAD R13, R13, R0, RZ ;  /* 0x000000000d0d7224 */ /* 0x000fe200078e02ff */
[----:B-1----:R-:W-:Y:S02]  /*0360*/  IADD3 R15, PT, PT, RZ, -R11, RZ ;  /* 0x8000000bff0f7210 */ /* 0x002fe40007ffe0ff */
[----:B------:R-:W-:Y:S01]  /*0370*/  IABS R10, R12 ;  /* 0x0000000c000a7213 */ /* 0x000fe20000000000 */
[----:B------:R-:W-:Y:S01]  /*0380*/  IMAD.HI.U32 R8, R9, R13, R8 ;  /* 0x0000000d09087227 */ /* 0x000fe200078e0008 */
[----:B------:R-:W-:-:S03]  /*0390*/  ISETP.GE.AND P5, PT, R12, RZ, PT ;  /* 0x000000ff0c00720c */ /* 0x000fc60003fa6270 */
[----:B------:R-:W-:Y:S02]  /*03a0*/  IMAD.MOV.U32 R13, RZ, RZ, R10 ;  /* 0x000000ffff0d7224 */ /* 0x000fe400078e000a */
[----:B------:R-:W-:Y:S02]  /*03b0*/  HFMA2 R10, -RZ, RZ, 0, 0 ;  /* 0x00000000ff0a7431 */ /* 0x000fe400000001ff */
[----:B------:R-:W-:Y:S02]  /*03c0*/  IMAD R9, R15, R4, RZ ;  /* 0x000000040f097224 */ /* 0x000fe400078e02ff */
[----:B------:R-:W-:-:S04]  /*03d0*/  IMAD.HI.U32 R8, R8, R13, RZ ;  /* 0x0000000d08087227 */ /* 0x000fc800078e00ff */
[----:B------:R-:W-:Y:S02]  /*03e0*/  IMAD.MOV R8, RZ, RZ, -R8 ;  /* 0x000000ffff087224 */ /* 0x000fe400078e0a08 */
[----:B------:R-:W-:Y:S02]  /*03f0*/  IMAD.MOV R12, RZ, RZ, -R12 ;  /* 0x000000ffff0c7224 */ /* 0x000fe400078e0a0c */
[----:B------:R-:W-:-:S04]  /*0400*/  IMAD.HI.U32 R10, R11, R9, R10 ;  /* 0x000000090b0a7227 */ /* 0x000fc800078e000a */
[----:B------:R-:W-:Y:S02]  /*0410*/  IMAD.MOV R9, RZ, RZ, -R14 ;  /* 0x000000ffff097224 */ /* 0x000fe400078e0a0e */
[----:B------:R-:W-:-:S04]  /*0420*/  IMAD.HI.U32 R10, R10, R7, RZ ;  /* 0x000000070a0a7227 */ /* 0x000fc800078e00ff */
[----:B------:R-:W-:Y:S02]  /*0430*/  IMAD R7, R10, R9, R7 ;  /* 0x000000090a077224 */ /* 0x000fe400078e0207 */
[----:B------:R-:W-:-:S03]  /*0440*/  IMAD R9, R0, R8, R13 ;  /* 0x0000000800097224 */ /* 0x000fc600078e020d */
[----:B------:R-:W-:Y:S02]  /*0450*/  ISETP.GT.U32.AND P3, PT, R4, R7, PT ;  /* 0x000000070400720c */ /* 0x000fe40003f64070 */
[----:B------:R-:W-:-:S11]  /*0460*/  ISETP.GT.U32.AND P0, PT, R0, R9, PT ;  /* 0x000000090000720c */ /* 0x000fd60003f04070 */
[-C--:B------:R-:W-:Y:S01]  /*0470*/  @!P3 IADD3 R7, PT, PT, R7, -R4.reuse, RZ ;  /* 0x800000040707b210 */ /* 0x080fe20007ffe0ff */
[----:B------:R-:W-:Y:S01]  /*0480*/  @!P3 VIADD R10, R10, 0x1 ;  /* 0x000000010a0ab836 */ /* 0x000fe20000000000 */
[----:B------:R-:W-:Y:S01]  /*0490*/  ISETP.NE.AND P3, PT, R2, RZ, PT ;  /* 0x000000ff0200720c */ /* 0x000fe20003f65270 */
[----:B------:R-:W-:Y:S01]  /*04a0*/  @!P0 IMAD.IADD R9, R9, 0x1, -R0 ;  /* 0x0000000109098824 */ /* 0x000fe200078e0a00 */
[----:B------:R-:W-:Y:S02]  /*04b0*/  ISETP.GE.U32.AND P1, PT, R7, R4, PT ;  /* 0x000000040700720c */ /* 0x000fe40003f26070 */
[----:B------:R-:W1:Y:S01]  /*04c0*/  LDC R7, c[0x0][0x3ac] ;  /* 0x0000eb00ff077b82 */ /* 0x000e620000000800 */
[----:B------:R-:W-:Y:S02]  /*04d0*/  LOP3.LUT R4, R3, R2, RZ, 0x3c, !PT ;  /* 0x0000000203047212 */ /* 0x000fe400078e3cff */
[----:B------:R-:W-:Y:S02]  /*04e0*/  ISETP.GT.U32.AND P0, PT, R0, R9, PT ;  /* 0x000000090000720c */ /* 0x000fe40003f04070 */
[----:B------:R-:W-:-:S06]  /*04f0*/  ISETP.GE.AND P2, PT, R4, RZ, PT ;  /* 0x000000ff0400720c */ /* 0x000fcc0003f46270 */
[----:B------:R-:W-:-:S05]  /*0500*/  @P1 IADD3 R10, PT, PT, R10, 0x1, RZ ;  /* 0x000000010a0a1810 */ /* 0x000fca0007ffe0ff */
[----:B------:R-:W-:Y:S02]  /*0510*/  @!P0 IMAD.IADD R9, R9, 0x1, -R0 ;  /* 0x0000000109098824 */ /* 0x000fe400078e0a00 */
[----:B------:R-:W-:Y:S01]  /*0520*/  @!P2 IMAD.MOV R10, RZ, RZ, -R10 ;  /* 0x000000ffff0aa224 */ /* 0x000fe200078e0a0a */
[----:B------:R-:W-:Y:S01]  /*0530*/  @!P3 LOP3.LUT R10, RZ, R2, RZ, 0x33, !PT ;  /* 0x00000002ff0ab212 */ /* 0x000fe200078e33ff */
[----:B------:R-:W-:Y:S01]  /*0540*/  IMAD.MOV.U32 R2, RZ, RZ, -0x2feafd07 ;  /* 0xd01502f9ff027424 */ /* 0x000fe200078e00ff */
[----:B------:R-:W-:Y:S02]  /*0550*/  @!P5 IADD3 R9, PT, PT, -R9, RZ, RZ ;  /* 0x000000ff0909d210 */ /* 0x000fe40007ffe1ff */
[----:B------:R-:W-:Y:S02]  /*0560*/  @!P4 LOP3.LUT R9, RZ, R5, RZ, 0x33, !PT ;  /* 0x00000005ff09c212 */ /* 0x000fe400078e33ff */
[----:B-1----:R-:W-:-:S03]  /*0570*/  ISETP.GE.AND P2, PT, R7, 0x1, PT ;  /* 0x000000010700780c */ /* 0x002fc60003f46270 */
[----:B------:R-:W-:Y:S02]  /*0580*/  IMAD R9, R10, R5, R9 ;  /* 0x000000050a097224 */ /* 0x000fe400078e0209 */
[----:B------:R-:W-:-:S04]  /*0590*/  IMAD R5, R6, R12, R3 ;  /* 0x0000000c06057224 */ /* 0x000fc800078e0203 */
[----:B------:R-:W-:Y:S01]  /*05a0*/  IMAD R6, R9, R6, R5 ;  /* 0x0000000609067224 */ /* 0x000fe200078e0205 */
[----:B------:R-:W-:-:S03]  /*05b0*/  MOV R9, 0x501502f9 ;  /* 0x501502f900097802 */ /* 0x000fc60000000f00 */
[----:B------:R-:W-:Y:S01]  /*05c0*/  IMAD R10, R6, R7, RZ ;  /* 0x00000007060a7224 */ /* 0x000fe200078e02ff */
[----:B0-----:R-:W-:Y:S06]  /*05d0*/  @!P2 BRA `(.L_x_69) ;  /* 0x000000080024a947 */ /* 0x001fec0003800000 */
[C---:B------:R-:W-:Y:S01]  /*05e0*/  ISETP.GE.U32.AND P0, PT, R7.reuse, 0x10, PT ;  /* 0x000000100700780c */ /* 0x040fe20003f06070 */
[----:B------:R-:W-:Y:S01]  /*05f0*/  IMAD.MOV.U32 R9, RZ, RZ, 0x501502f9 ;  /* 0x501502f9ff097424 */ /* 0x000fe200078e00ff */
[----:B------:R-:W-:Y:S01]  /*0600*/  LOP3.LUT R25, R7, 0xf, RZ, 0xc0, !PT ;  /* 0x0000000f07197812 */ /* 0x000fe200078ec0ff */
[----:B------:R-:W-:Y:S01]  /*0610*/  IMAD.MOV.U32 R2, RZ, RZ, -0x2feafd07 ;  /* 0xd01502f9ff027424 */ /* 0x000fe200078e00ff */
[----:B------:R-:W-:Y:S02]  /*0620*/  MOV R11, RZ ;  /* 0x000000ff000b7202 */ /* 0x000fe40000000f00 */
[----:B------:R-:W-:-:S07]  /*0630*/  ISETP.NE.AND P1, PT, R25, RZ, PT ;  /* 0x000000ff1900720c */ /* 0x000fce0003f25270 */
[----:B------:R-:W-:Y:S06]  /*0640*/  @!P0 BRA `(.L_x_70) ;  /* 0x0000000000fc8947 */ /* 0x000fec0003800000 */
[----:B------:R-:W0:Y:S01]  /*0650*/  LDCU.64 UR4, c[0x0][0x380] ;  /* 0x00007000ff0477ac */ /* 0x000e220008000a00 */
[----:B------:R-:W-:Y:S01]  /*0660*/  LOP3.LUT R11, R7, 0x7ffffff0, RZ, 0xc0, !PT ;  /* 0x7ffffff0070b7812 */ /* 0x000fe200078ec0ff */
[----:B------:R-:W-:Y:S01]  /*0670*/  IMAD.MOV.U32 R9, RZ, RZ, 0x501502f9 ;  /* 0x501502f9ff097424 */ /* 0x000fe200078e00ff */
[----:B------:R-:W-:Y:S01]  /*0680*/  MOV R0, R10 ;  /* 0x0000000a00007202 */ /* 0x000fe20000000f00 */
[----:B------:R-:W-:Y:S02]  /*0690*/  IMAD.MOV.U32 R2, RZ, RZ, -0x2feafd07 ;  /* 0xd01502f9ff027424 */ /* 0x000fe400078e00ff */
[----:B------:R-:W-:Y:S01]  /*06a0*/  IMAD.MOV R26, RZ, RZ, -R11 ;  /* 0x000000ffff1a7224 */ /* 0x000fe200078e0a0b */
[----:B0-----:R-:W-:-:S04]  /*06b0*/  UIADD3 UR4, UP0, UPT, UR4, 0x10, URZ ;  /* 0x0000001004047890 */ /* 0x001fc8000ff1e0ff */
[----:B------:R-:W-:-:S12]  /*06c0*/  UIADD3.X UR5, UPT, UPT, URZ, UR5, URZ, UP0, !UPT ;  /* 0x00000005ff057290 */ /* 0x000fd800087fe4ff */
.L_x_71:
[----:B------:R-:W-:Y:S01]  /*06d0*/  MOV R5, UR5 ;  /* 0x0000000500057c02 */ /* 0x000fe20008000f00 */
[----:B------:R-:W-:-:S04]  /*06e0*/  IMAD.U32 R4, RZ, RZ, UR4 ;  /* 0x00000004ff047e24 */ /* 0x000fc8000f8e00ff */
[----:B------:R-:W-:-:S05]  /*06f0*/  IMAD.WIDE R4, R0, 0x2, R4 ;  /* 0x0000000200047825 */ /* 0x000fca00078e0204 */
[----:B------:R-:W2:Y:S04]  /*0700*/  LDG.E.U16.CONSTANT R19, desc[UR6][R4.64+-0x10] ;  /* 0xfffff00604137981 */ /* 0x000ea8000c1e9500 */
[----:B------:R-:W3:Y:S04]  /*0710*/  LDG.E.U16.CONSTANT R20, desc[UR6][R4.64+-0xe] ;  /* 0xfffff20604147981 */ /* 0x000ee8000c1e9500 */
[----:B------:R-:W4:Y:S04]  /*0720*/  LDG.E.U16.CONSTANT R17, desc[UR6][R4.64+-0xc] ;  /* 0xfffff40604117981 */ /* 0x000f28000c1e9500 */
[----:B------:R-:W5:Y:S04]  /*0730*/  LDG.E.U16.CONSTANT R18, desc[UR6][R4.64+-0xa] ;  /* 0xfffff60604127981 */ /* 0x000f68000c1e9500 */
[----:B------:R-:W5:Y:S04]  /*0740*/  LDG.E.U16.CONSTANT R16, desc[UR6][R4.64+-0x8] ;  /* 0xfffff80604107981 */ /* 0x000f68000c1e9500 */
[----:B------:R-:W5:Y:S04]  /*0750*/  LDG.E.U16.CONSTANT R8, desc[UR6][R4.64+-0x6] ;  /* 0xfffffa0604087981 */ /* 0x000f68000c1e9500 */
[----:B------:R-:W5:Y:S04]  /*0760*/  LDG.E.U16.CONSTANT R12, desc[UR6][R4.64+-0x4] ;  /* 0xfffffc06040c7981 */ /* 0x000f68000c1e9500 */
[----:B------:R-:W5:Y:S04]  /*0770*/  LDG.E.U16.CONSTANT R13, desc[UR6][R4.64+-0x2] ;  /* 0xfffffe06040d7981 */ /* 0x000f68000c1e9500 */
[----:B------:R-:W5:Y:S04]  /*0780*/  LDG.E.U16.CONSTANT R14, desc[UR6][R4.64] ;  /* 0x00000006040e7981 */ /* 0x000f68000c1e9500 */
[----:B------:R-:W5:Y:S04]  /*0790*/  LDG.E.U16.CONSTANT R15, desc[UR6][R4.64+0x2] ;  /* 0x00000206040f7981 */ /* 0x000f68000c1e9500 */
[----:B------:R-:W5:Y:S04]  /*07a0*/  LDG.E.U16.CONSTANT R21, desc[UR6][R4.64+0xc] ;  /* 0x00000c0604157981 */ /* 0x000f68000c1e9500 */
[----:B------:R-:W5:Y:S01]  /*07b0*/  LDG.E.U16.CONSTANT R24, desc[UR6][R4.64+0xe] ;  /* 0x00000e0604187981 */ /* 0x000f62000c1e9500 */
[----:B--2---:R-:W-:-:S03]  /*07c0*/  HADD2.F32 R23, -RZ, R19.H0_H0 ;  /* 0x20000013ff177230 */ /* 0x004fc60000004100 */
[----:B------:R-:W2:Y:S01]  /*07d0*/  LDG.E.U16.CONSTANT R19, desc[UR6][R4.64+0x4] ;  /* 0x0000040604137981 */ /* 0x000ea2000c1e9500 */
[----:B---3--:R-:W-:-:S03]  /*07e0*/  HADD2.F32 R22, -RZ, R20.H0_H0 ;  /* 0x20000014ff167230 */ /* 0x008fc60000004100 */
[----:B------:R-:W3:Y:S02]  /*07f0*/  LDG.E.U16.CONSTANT R20, desc[UR6][R4.64+0x6] ;  /* 0x0000060604147981 */ /* 0x000ee4000c1e9500 */
[-CC-:B------:R-:W-:Y:S02]  /*0800*/  FMNMX3 R9, R9, R23.reuse, R22.reuse, PT ;  /* 0x0000001709097276 */ /* 0x180fe40003800016 */
[----:B------:R-:W-:Y:S02]  /*0810*/  FMNMX3 R23, R2, R23, R22, !PT ;  /* 0x0000001702177276 */ /* 0x000fe40007800016 */
[----:B------:R-:W3:Y:S04]  /*0820*/  LDG.E.U16.CONSTANT R2, desc[UR6][R4.64+0x8] ;  /* 0x0000080604027981 */ /* 0x000ee8000c1e9500 */
[----:B------:R2:W3:Y:S01]  /*0830*/  LDG.E.U16.CONSTANT R22, desc[UR6][R4.64+0xa] ;  /* 0x00000a0604167981 */ /* 0x0004e2000c1e9500 */
[----:B----4-:R-:W-:-:S02]  /*0840*/  HADD2.F32 R28, -RZ, R17.H0_H0 ;  /* 0x20000011ff1c7230 */ /* 0x010fc40000004100 */
[----:B-----5:R-:W-:Y:S02]  /*0850*/  HADD2.F32 R18, -RZ, R18.H0_H0 ;  /* 0x20000012ff127230 */ /* 0x020fe40000004100 */
[----:B------:R-:W-:Y:S02]  /*0860*/  HADD2.F32 R16, -RZ, R16.H0_H0 ;  /* 0x20000010ff107230 */ /* 0x000fe40000004100 */
[----:B------:R-:W-:Y:S01]  /*0870*/  HADD2.F32 R8, -RZ, R8.H0_H0 ;  /* 0x20000008ff087230 */ /* 0x000fe20000004100 */
[-CC-:B------:R-:W-:Y:S02]  /*0880*/  FMNMX3 R9, R9, R28.reuse, R18.reuse, PT ;  /* 0x0000001c09097276 */ /* 0x180fe40003800012 */
[----:B------:R-:W-:Y:S01]  /*0890*/  FMNMX3 R23, R23, R28, R18, !PT ;  /* 0x0000001c17177276 */ /* 0x000fe20007800012 */
[----:B------:R-:W-:Y:S01]  /*08a0*/  HADD2.F32 R12, -RZ, R12.H0_H0 ;  /* 0x2000000cff0c7230 */ /* 0x000fe20000004100 */
[-CC-:B------:R-:W-:Y:S01]  /*08b0*/  FMNMX3 R9, R9, R16.reuse, R8.reuse, PT ;  /* 0x0000001009097276 */ /* 0x180fe20003800008 */
[----:B------:R-:W-:Y:S01]  /*08c0*/  HADD2.F32 R13, -RZ, R13.H0_H0 ;  /* 0x2000000dff0d7230 */ /* 0x000fe20000004100 */
[----:B------:R-:W-:Y:S01]  /*08d0*/  FMNMX3 R23, R23, R16, R8, !PT ;  /* 0x0000001017177276 */ /* 0x000fe20007800008 */
[----:B------:R-:W-:-:S02]  /*08e0*/  VIADD R26, R26, 0x10 ;  /* 0x000000101a1a7836 */ /* 0x000fc40000000000 */
[----:B------:R-:W-:Y:S01]  /*08f0*/  HADD2.F32 R14, -RZ, R14.H0_H0 ;  /* 0x2000000eff0e7230 */ /* 0x000fe20000004100 */
[-CC-:B------:R-:W-:Y:S01]  /*0900*/  FMNMX3 R9, R9, R12.reuse, R13.reuse, PT ;  /* 0x0000000c09097276 */ /* 0x180fe2000380000d */
[----:B------:R-:W-:Y:S01]  /*0910*/  HADD2.F32 R15, -RZ, R15.H0_H0 ;  /* 0x2000000fff0f7230 */ /* 0x000fe20000004100 */
[----:B------:R-:W-:Y:S02]  /*0920*/  FMNMX3 R23, R23, R12, R13, !PT ;  /* 0x0000000c17177276 */ /* 0x000fe4000780000d */
[----:B------:R-:W-:Y:S02]  /*0930*/  ISETP.NE.AND P0, PT, R26, RZ, PT ;  /* 0x000000ff1a00720c */ /* 0x000fe40003f05270 */
[-CC-:B------:R-:W-:Y:S02]  /*0940*/  FMNMX3 R9, R9, R14.reuse, R15.reuse, PT ;  /* 0x0000000e09097276 */ /* 0x180fe4000380000f */
[----:B------:R-:W-:Y:S01]  /*0950*/  FMNMX3 R23, R23, R14, R15, !PT ;  /* 0x0000000e17177276 */ /* 0x000fe2000780000f */
[----:B------:R-:W-:-:S02]  /*0960*/  HADD2.F32 R21, -RZ, R21.H0_H0 ;  /* 0x20000015ff157230 */ /* 0x000fc40000004100 */
[----:B------:R-:W-:Y:S02]  /*0970*/  HADD2.F32 R24, -RZ, R24.H0_H0 ;  /* 0x20000018ff187230 */ /* 0x000fe40000004100 */
[----:B------:R-:W-:Y:S02]  /*0980*/  VIADD R0, R0, 0x10 ;  /* 0x0000001000007836 */ /* 0x000fe40000000000 */
[----:B--2---:R-:W-:Y:S02]  /*0990*/  HADD2.F32 R4, -RZ, R19.H0_H0 ;  /* 0x20000013ff047230 */ /* 0x004fe40000004100 */
[----:B---3--:R-:W-:-:S05]  /*09a0*/  HADD2.F32 R20, -RZ, R20.H0_H0 ;  /* 0x20000014ff147230 */ /* 0x008fca0000004100 */
[-CC-:B------:R-:W-:Y:S01]  /*09b0*/  FMNMX3 R9, R9, R4.reuse, R20.reuse, PT ;  /* 0x0000000409097276 */ /* 0x180fe20003800014 */
[----:B------:R-:W-:Y:S01]  /*09c0*/  HADD2.F32 R2, -RZ, R2.H0_H0 ;  /* 0x20000002ff027230 */ /* 0x000fe20000004100 */
[----:B------:R-:W-:Y:S01]  /*09d0*/  FMNMX3 R23, R23, R4, R20, !PT ;  /* 0x0000000417177276 */ /* 0x000fe20007800014 */
[----:B------:R-:W-:-:S05]  /*09e0*/  HADD2.F32 R22, -RZ, R22.H0_H0 ;  /* 0x20000016ff167230 */ /* 0x000fca0000004100 */
[-CC-:B------:R-:W-:Y:S02]  /*09f0*/  FMNMX3 R9, R9, R2.reuse, R22.reuse, PT ;  /* 0x0000000209097276 */ /* 0x180fe40003800016 */
[----:B------:R-:W-:Y:S02]  /*0a00*/  FMNMX3 R2, R23, R2, R22, !PT ;  /* 0x0000000217027276 */ /* 0x000fe40007800016 */
[-CC-:B------:R-:W-:Y:S02]  /*0a10*/  FMNMX3 R9, R9, R21.reuse, R24.reuse, PT ;  /* 0x0000001509097276 */ /* 0x180fe40003800018 */
[----:B------:R-:W-:Y:S01]  /*0a20*/  FMNMX3 R2, R2, R21, R24, !PT ;  /* 0x0000001502027276 */ /* 0x000fe20007800018 */
[----:B------:R-:W-:Y:S06]  /*0a30*/  @P0 BRA `(.L_x_71) ;  /* 0xfffffffc00240947 */ /* 0x000fec000383ffff */
.L_x_70:
[----:B------:R-:W-:Y:S05]  /*0a40*/  @!P1 BRA `(.L_x_69) ;  /* 0x0000000400089947 */ /* 0x000fea0003800000 */
[----:B------:R-:W-:Y:S02]  /*0a50*/  ISETP.GE.U32.AND P0, PT, R25, 0x8, PT ;  /* 0x000000081900780c */ /* 0x000fe40003f06070 */
[----:B------:R-:W-:-:S04]  /*0a60*/  LOP3.LUT R18, R7, 0x7, RZ, 0xc0, !PT ;  /* 0x0000000707127812 */ /* 0x000fc800078ec0ff */
[----:B------:R-:W-:-:S07]  /*0a70*/  ISETP.NE.AND P1, PT, R18, RZ, PT ;  /* 0x000000ff1200720c */ /* 0x000fce0003f25270 */
[----:B------:R-:W-:Y:S06]  /*0a80*/  @!P0 BRA `(.L_x_72) ;  /* 0x0000000000708947 */ /* 0x000fec0003800000 */
[----:B------:R-:W0:Y:S01]  /*0a90*/  LDC.64 R4, c[0x0][0x380] ;  /* 0x0000e000ff047b82 */ /* 0x000e220000000a00 */
[----:B------:R-:W-:-:S05]  /*0aa0*/  IADD3 R13, PT, PT, R10, R11, RZ ;  /* 0x0000000b0a0d7210 */ /* 0x000fca0007ffe0ff */
[----:B0-----:R-:W-:-:S05]  /*0ab0*/  IMAD.WIDE R4, R13, 0x2, R4 ;  /* 0x000000020d047825 */ /* 0x001fca00078e0204 */
[----:B------:R-:W2:Y:S04]  /*0ac0*/  LDG.E.U16.CONSTANT R0, desc[UR6][R4.64] ;  /* 0x0000000604007981 */ /* 0x000ea8000c1e9500 */
[----:B------:R-:W3:Y:S04]  /*0ad0*/  LDG.E.U16.CONSTANT R8, desc[UR6][R4.64+0x2] ;  /* 0x0000020604087981 */ /* 0x000ee8000c1e9500 */
[----:B------:R-:W4:Y:S04]  /*0ae0*/  LDG.E.U16.CONSTANT R12, desc[UR6][R4.64+0x4] ;  /* 0x00000406040c7981 */ /* 0x000f28000c1e9500 */
[----:B------:R-:W5:Y:S04]  /*0af0*/  LDG.E.U16.CONSTANT R14, desc[UR6][R4.64+0x6] ;  /* 0x00000606040e7981 */ /* 0x000f68000c1e9500 */
[----:B------:R-:W5:Y:S04]  /*0b00*/  LDG.E.U16.CONSTANT R16, desc[UR6][R4.64+0x8] ;  /* 0x0000080604107981 */ /* 0x000f68000c1e9500 */
[----:B------:R-:W5:Y:S04]  /*0b10*/  LDG.E.U16.CONSTANT R17, desc[UR6][R4.64+0xa] ;  /* 0x00000a0604117981 */ /* 0x000f68000c1e9500 */
[----:B------:R-:W5:Y:S04]  /*0b20*/  LDG.E.U16.CONSTANT R19, desc[UR6][R4.64+0xc] ;  /* 0x00000c0604137981 */ /* 0x000f68000c1e9500 */
[----:B------:R-:W5:Y:S01]  /*0b30*/  LDG.E.U16.CONSTANT R20, desc[UR6][R4.64+0xe] ;  /* 0x00000e0604147981 */ /* 0x000f62000c1e9500 */
[----:B------:R-:W-:-:S02]  /*0b40*/  VIADD R11, R11, 0x8 ;  /* 0x000000080b0b7836 */ /* 0x000fc40000000000 */
[----:B--2---:R-:W-:Y:S02]  /*0b50*/  HADD2.F32 R0, -RZ, R0.H0_H0 ;  /* 0x20000000ff007230 */ /* 0x004fe40000004100 */
[----:B---3--:R-:W-:Y:S02]  /*0b60*/  HADD2.F32 R13, -RZ, R8.H0_H0 ;  /* 0x20000008ff0d7230 */ /* 0x008fe40000004100 */
[----:B----4-:R-:W-:-:S03]  /*0b70*/  HADD2.F32 R12, -RZ, R12.H0_H0 ;  /* 0x2000000cff0c7230 */ /* 0x010fc60000004100 */
[-CC-:B------:R-:W-:Y:S02]  /*0b80*/  FMNMX3 R9, R9, R0.reuse, R13.reuse, PT ;  /* 0x0000000009097276 */ /* 0x180fe4000380000d */
[----:B------:R-:W-:Y:S01]  /*0b90*/  FMNMX3 R0, R2, R0, R13, !PT ;  /* 0x0000000002007276 */ /* 0x000fe2000780000d */
[----:B-----5:R-:W-:Y:S02]  /*0ba0*/  HADD2.F32 R15, -RZ, R14.H0_H0 ;  /* 0x2000000eff0f7230 */ /* 0x020fe40000004100 */
[----:B------:R-:W-:-:S03]  /*0bb0*/  HADD2.F32 R16, -RZ, R16.H0_H0 ;  /* 0x20000010ff107230 */ /* 0x000fc60000004100 */
[-CC-:B------:R-:W-:Y:S02]  /*0bc0*/  FMNMX3 R9, R9, R12.reuse, R15.reuse, PT ;  /* 0x0000000c09097276 */ /* 0x180fe4000380000f */
[----:B------:R-:W-:Y:S01]  /*0bd0*/  FMNMX3 R0, R0, R12, R15, !PT ;  /* 0x0000000c00007276 */ /* 0x000fe2000780000f */
[----:B------:R-:W-:Y:S02]  /*0be0*/  HADD2.F32 R17, -RZ, R17.H0_H0 ;  /* 0x20000011ff117230 */ /* 0x000fe40000004100 */
[----:B------:R-:W-:-:S03]  /*0bf0*/  HADD2.F32 R19, -RZ, R19.H0_H0 ;  /* 0x20000013ff137230 */ /* 0x000fc60000004100 */
[-CC-:B------:R-:W-:Y:S02]  /*0c00*/  FMNMX3 R9, R9, R16.reuse, R17.reuse, PT ;  /* 0x0000001009097276 */ /* 0x180fe40003800011 */
[----:B------:R-:W-:Y:S01]  /*0c10*/  FMNMX3 R0, R0, R16, R17, !PT ;  /* 0x0000001000007276 */ /* 0x000fe20007800011 */
[----:B------:R-:W-:-:S05]  /*0c20*/  HADD2.F32 R20, -RZ, R20.H0_H0 ;  /* 0x20000014ff147230 */ /* 0x000fca0000004100 */
[-CC-:B------:R-:W-:Y:S02]  /*0c30*/  FMNMX3 R9, R9, R19.reuse, R20.reuse, PT ;  /* 0x0000001309097276 */ /* 0x180fe40003800014 */
[----:B------:R-:W-:-:S07]  /*0c40*/  FMNMX3 R2, R0, R19, R20, !PT ;  /* 0x0000001300027276 */ /* 0x000fce0007800014 */
.L_x_72:
[----:B------:R-:W-:Y:S05]  /*0c50*/  @!P1 BRA `(.L_x_69) ;  /* 0x0000000000849947 */ /* 0x000fea0003800000 */
[----:B------:R-:W-:Y:S02]  /*0c60*/  ISETP.GE.U32.AND P0, PT, R18, 0x4, PT ;  /* 0x000000041200780c */ /* 0x000fe40003f06070 */
[----:B------:R-:W-:-:S04]  /*0c70*/  LOP3.LUT R7, R7, 0x3, RZ, 0xc0, !PT ;  /* 0x0000000307077812 */ /* 0x000fc800078ec0ff */
[----:B------:R-:W-:-:S07]  /*0c80*/  ISETP.NE.AND P1, PT, R7, RZ, PT ;  /* 0x000000ff0700720c */ /* 0x000fce0003f25270 */
[----:B------:R-:W-:Y:S06]  /*0c90*/  @!P0 BRA `(.L_x_73) ;  /* 0x0000000000408947 */ /* 0x000fec0003800000 */
[----:B------:R-:W0:Y:S01]  /*0ca0*/  LDC.64 R4, c[0x0][0x380] ;  /* 0x0000e000ff047b82 */ /* 0x000e220000000a00 */
[----:B------:R-:W-:-:S04]  /*0cb0*/  IMAD.IADD R13, R10, 0x1, R11 ;  /* 0x000000010a0d7824 */ /* 0x000fc800078e020b */
[----:B0-----:R-:W-:-:S05]  /*0cc0*/  IMAD.WIDE R4, R13, 0x2, R4 ;  /* 0x000000020d047825 */ /* 0x001fca00078e0204 */
[----:B------:R-:W2:Y:S04]  /*0cd0*/  LDG.E.U16.CONSTANT R0, desc[UR6][R4.64] ;  /* 0x0000000604007981 */ /* 0x000ea8000c1e9500 */
[----:B------:R-:W3:Y:S04]  /*0ce0*/  LDG.E.U16.CONSTANT R8, desc[UR6][R4.64+0x2] ;  /* 0x0000020604087981 */ /* 0x000ee8000c1e9500 */
[----:B------:R-:W4:Y:S04]  /*0cf0*/  LDG.E.U16.CONSTANT R12, desc[UR6][R4.64+0x4] ;  /* 0x00000406040c7981 */ /* 0x000f28000c1e9500 */
[----:B------:R-:W5:Y:S01]  /*0d00*/  LDG.E.U16.CONSTANT R14, desc[UR6][R4.64+0x6] ;  /* 0x00000606040e7981 */ /* 0x000f62000c1e9500 */
[----:B------:R-:W-:Y:S01]  /*0d10*/  IADD3 R11, PT, PT, R11, 0x4, RZ ;  /* 0x000000040b0b7810 */ /* 0x000fe20007ffe0ff */
[----:B--2---:R-:W-:-:S02]  /*0d20*/  HADD2.F32 R0, -RZ, R0.H0_H0 ;  /* 0x20000000ff007230 */ /* 0x004fc40000004100 */
[----:B---3--:R-:W-:Y:S02]  /*0d30*/  HADD2.F32 R13, -RZ, R8.H0_H0 ;  /* 0x20000008ff0d7230 */ /* 0x008fe40000004100 */
[----:B----4-:R-:W-:-:S03]  /*0d40*/  HADD2.F32 R12, -RZ, R12.H0_H0 ;  /* 0x2000000cff0c7230 */ /* 0x010fc60000004100 */
[-CC-:B------:R-:W-:Y:S02]  /*0d50*/  FMNMX3 R9, R9, R0.reuse, R13.reuse, PT ;  /* 0x0000000009097276 */ /* 0x180fe4000380000d */
[----:B------:R-:W-:Y:S01]  /*0d60*/  FMNMX3 R2, R2, R0, R13, !PT ;  /* 0x0000000002027276 */ /* 0x000fe2000780000d */
[----:B-----5:R-:W-:-:S05]  /*0d70*/  HADD2.F32 R15, -RZ, R14.H0_H0 ;  /* 0x2000000eff0f7230 */ /* 0x020fca0000004100 */
[-CC-:B------:R-:W-:Y:S02]  /*0d80*/  FMNMX3 R9, R9, R12.reuse, R15.reuse, PT ;  /* 0x0000000c09097276 */ /* 0x180fe4000380000f */
[----:B------:R-:W-:-:S07]  /*0d90*/  FMNMX3 R2, R2, R12, R15, !PT ;  /* 0x0000000c02027276 */ /* 0x000fce000780000f */
.L_x_73:
[----:B------:R-:W-:Y:S05]  /*0da0*/  @!P1 BRA `(.L_x_69) ;  /* 0x0000000000309947 */ /* 0x000fea0003800000 */
[----:B------:R-:W0:Y:S01]  /*0db0*/  LDC.64 R12, c[0x0][0x380] ;  /* 0x0000e000ff0c7b82 */ /* 0x000e220000000a00 */
[----:B------:R-:W-:Y:S01]  /*0dc0*/  IMAD.IADD R11, R10, 0x1, R11 ;  /* 0x000000010a0b7824 */ /* 0x000fe200078e020b */
[----:B------:R-:W-:-:S07]  /*0dd0*/  IADD3 R7, PT, PT, -R7, RZ, RZ ;  /* 0x000000ff07077210 */ /* 0x000fce0007ffe1ff */
.L_x_74:
[----:B0-----:R-:W-:-:S06]  /*0de0*/  IMAD.WIDE R4, R11, 0x2, R12 ;  /* 0x000000020b047825 */ /* 0x001fcc00078e020c */
[----:B------:R-:W2:Y:S01]  /*0df0*/  LDG.E.U16.CONSTANT R4, desc[UR6][R4.64] ;  /* 0x0000000604047981 */ /* 0x000ea2000c1e9500 */
[----:B------:R-:W-:Y:S01]  /*0e00*/  VIADD R7, R7, 0x1 ;  /* 0x0000000107077836 */ /* 0x000fe20000000000 */
[----:B------:R-:W-:-:S04]  /*0e10*/  IADD3 R11, PT, PT, R11, 0x1, RZ ;  /* 0x000000010b0b7810 */ /* 0x000fc80007ffe0ff */
[----:B------:R-:W-:Y:S01]  /*0e20*/  ISETP.NE.AND P0, PT, R7, RZ, PT ;  /* 0x000000ff0700720c */ /* 0x000fe20003f05270 */
[----:B--2---:R-:W-:-:S05]  /*0e30*/  HADD2.F32 R0, -RZ, R4.H0_H0 ;  /* 0x20000004ff007230 */ /* 0x004fca0000004100 */
[C---:B------:R-:W-:Y:S02]  /*0e40*/  FMNMX R9, R0.reuse, R9, PT ;  /* 0x0000000900097209 */ /* 0x040fe40003800000 */
[----:B------:R-:W-:-:S05]  /*0e50*/  FMNMX R2, R0, R2, !PT ;  /* 0x0000000200027209 */ /* 0x000fca0007800000 */
[----:B------:R-:W-:Y:S05]  /*0e60*/  @P0 BRA `(.L_x_74) ;  /* 0xfffffffc00dc0947 */ /* 0x000fea000383ffff */
.L_x_69:
[----:B------:R-:W-:Y:S01]  /*0e70*/  MOV R4, 0x41700000 ;  /* 0x4170000000047802 */ /* 0x000fe20000000f00 */
[----:B------:R-:W-:Y:S01]  /*0e80*/  FADD R0, -R9, R2 ;  /* 0x0000000209007221 */ /* 0x000fe20000000100 */
[----:B------:R-:W-:Y:S01]  /*0e90*/  IMAD.MOV.U32 R5, RZ, RZ, 0x3d888889 ;  /* 0x3d888889ff057424 */ /* 0x000fe200078e00ff */
[----:B------:R-:W-:Y:S02]  /*0ea0*/  BSSY.RECONVERGENT B2, `(.L_x_75) ;  /* 0x000000c000027945 */ /* 0x000fe40003800200 */
[----:B------:R-:W0:Y:S01]  /*0eb0*/  FCHK P0, R0, 15 ;  /* 0x4170000000007902 */ /* 0x000e220000000000 */
[----:B------:R-:W-:-:S04]  /*0ec0*/  FFMA R4, R5, -R4, 1 ;  /* 0x3f80000005047423 */ /* 0x000fc80000000804 */
[----:B------:R-:W-:-:S04]  /*0ed0*/  FFMA R5, R4, R5, 0.066666670143604278564 ;  /* 0x3d88888904057423 */ /* 0x000fc80000000005 */
[----:B------:R-:W-:-:S04]  /*0ee0*/  FFMA R2, R0, R5, RZ ;  /* 0x0000000500027223 */ /* 0x000fc800000000ff */
[----:B------:R-:W-:-:S04]  /*0ef0*/  FFMA R4, R2, -15, R0 ;  /* 0xc170000002047823 */ /* 0x000fc80000000000 */
[----:B------:R-:W-:Y:S01]  /*0f00*/  FFMA R2, R5, R4, R2 ;  /* 0x0000000405027223 */ /* 0x000fe20000000002 */
[----:B0-----:R-:W-:Y:S06]  /*0f10*/  @!P0 BRA `(.L_x_76) ;  /* 0x0000000000108947 */ /* 0x001fec0003800000 */
[----:B------:R-:W-:Y:S01]  /*0f20*/  IMAD.MOV.U32 R8, RZ, RZ, 0x41700000 ;  /* 0x41700000ff087424 */ /* 0x000fe200078e00ff */
[----:B------:R-:W-:-:S07]  /*0f30*/  MOV R12, 0xf50 ;  /* 0x00000f50000c7802 */ /* 0x000fce0000000f00 */
[----:B------:R-:W-:Y:S05]  /*0f40*/  CALL.REL.NOINC `($__internal_1_$__cuda_sm3x_div_rn_noftz_f32_slowpath) ;  /* 0x0000001800c07944 */ /* 0x000fea0003c00000 */
[----:B------:R-:W-:-:S07]  /*0f50*/  MOV R2, R0 ;  /* 0x0000000000027202 */ /* 0x000fce0000000f00 */
.L_x_76:
[----:B------:R-:W-:Y:S05]  /*0f60*/  BSYNC.RECONVERGENT B2 ;  /* 0x0000000000027941 */ /* 0x000fea0003800200 */
.L_x_75:
[----:B------:R-:W0:Y:S01]  /*0f70*/  LDC.64 R4, c[0x0][0x390] ;  /* 0x0000e400ff047b82 */ /* 0x000e220000000a00 */
[----:B------:R-:W-:-:S04]  /*0f80*/  FSETP.GEU.AND P0, PT, R2, 9.9999999392252902908e-09, PT ;  /* 0x322bcc770200780b */ /* 0x000fc80003f0e000 */
[----:B------:R-:W-:-:S03]  /*0f90*/  FSEL R8, R2, 1, P0 ;  /* 0x3f80000002087808 */ /* 0x000fc60000000000 */
[----:B------:R-:W1:Y:S08]  /*0fa0*/  LDC.64 R12, c[0x0][0x398] ;  /* 0x0000e600ff0c7b82 */ /* 0x000e700000000a00 */
[----:B------:R-:W2:Y:S01]  /*0fb0*/  LDC R7, c[0x0][0x3ac] ;  /* 0x0000eb00ff077b82 */ /* 0x000ea20000000800 */
[----:B0-----:R-:W-:-:S05]  /*0fc0*/  IMAD.WIDE R4, R3, 0x4, R4 ;  /* 0x0000000403047825 */ /* 0x001fca00078e0204 */
[----:B------:R0:W-:Y:S01]  /*0fd0*/  STG.E desc[UR6][R4.64], R8 ;  /* 0x0000000804007986 */ /* 0x0001e2000c101906 */
[----:B-1----:R-:W-:-:S05]  /*0fe0*/  IMAD.WIDE R2, R3, 0x4, R12 ;  /* 0x0000000403027825 */ /* 0x002fca00078e020c */
[----:B------:R0:W-:Y:S01]  /*0ff0*/  STG.E desc[UR6][R2.64], R9 ;  /* 0x0000000902007986 */ /* 0x0001e2000c101906 */
[----:B--2---:R-:W-:-:S04]  /*1000*/  LEA.HI R0, R7, R7, RZ, 0x1 ;  /* 0x0000000707007211 */ /* 0x004fc800078f08ff */
[----:B------:R-:W-:Y:S01]  /*1010*/  SHF.R.S32.HI R11, RZ, 0x1, R0 ;  /* 0x00000001ff0b7819 */ /* 0x000fe20000011400 */
[----:B------:R-:W-:Y:S06]  /*1020*/  @!P2 EXIT ;  /* 0x000000000000a94d */ /* 0x000fec0003800000 */
[C---:B------:R-:W-:Y:S01]  /*1030*/  ISETP.GE.U32.AND P0, PT, R7.reuse, 0x7, PT ;  /* 0x000000070700780c */ /* 0x040fe20003f06070 */
[----:B------:R-:W-:Y:S02]  /*1040*/  VIADD R7, R7, 0xffffffff ;  /* 0xffffffff07077836 */ /* 0x000fe40000000000 */
[----:B0-----:R-:W-:Y:S02]  /*1050*/  HFMA2 R5, -RZ, RZ, 0, 0 ;  /* 0x00000000ff057431 */ /* 0x001fe400000001ff */
[----:B------:R-:W-:Y:S01]  /*1060*/  IMAD R6, R6, R11, RZ ;  /* 0x0000000b06067224 */ /* 0x000fe200078e02ff */
[----:B------:R-:W-:-:S07]  /*1070*/  LEA.HI R4, R7, 0x1, RZ, 0x1f ;  /* 0x0000000107047811 */ /* 0x000fce00078ff8ff */
[----:B------:R-:W-:Y:S05]  /*1080*/  @!P0 BRA `(.L_x_77) ;  /* 0x0000000c00888947 */ /* 0x000fea0003800000 */
[----:B------:R-:W0:Y:S01]  /*1090*/  LDC.64 R18, c[0x0][0x380] ;  /* 0x0000e000ff127b82 */ /* 0x000e220000000a00 */
[----:B------:R-:W-:Y:S01]  /*10a0*/  LOP3.LUT R3, R4, 0x7ffffffc, RZ, 0xc0, !PT ;  /* 0x7ffffffc04037812 */ /* 0x000fe200078ec0ff */
[----:B------:R-:W-:Y:S01]  /*10b0*/  IMAD.MOV.U32 R5, RZ, RZ, RZ ;  /* 0x000000ffff057224 */ /* 0x000fe200078e00ff */
[----:B------:R-:W1:Y:S01]  /*10c0*/  LDCU UR5, c[0x0][0x3ac] ;  /* 0x00007580ff0577ac */ /* 0x000e620008000800 */
[----:B------:R-:W2:Y:S01]  /*10d0*/  LDCU.64 UR8, c[0x0][0x388] ;  /* 0x00007100ff0877ac */ /* 0x000ea20008000a00 */
[----:B------:R-:W-:-:S05]  /*10e0*/  UMOV UR4, URZ ;  /* 0x000000ff00047c82 */ /* 0x000fca0008000000 */
.L_x_94:
[----:B------:R-:W-:Y:S01]  /*10f0*/  IADD3 R17, PT, PT, R10, R5, RZ ;  /* 0x000000050a117210 */ /* 0x000fe20007ffe0ff */
[----:B0-----:R-:W-:-:S04]  /*1100*/  VIADD R2, R5, 0x1 ;  /* 0x0000000105027836 */ /* 0x001fc80000000000 */
[----:B0-----:R-:W-:-:S05]  /*1110*/  IMAD.WIDE R16, R17, 0x2, R18 ;  /* 0x0000000211107825 */ /* 0x001fca00078e0212 */
[----:B---3--:R-:W3:Y:S01]  /*1120*/  LDG.E.U16.CONSTANT R0, desc[UR6][R16.64] ;  /* 0x0000000610007981 */ /* 0x008ee2000c1e9500 */
[----:B-1----:R-:W-:-:S13]  /*1130*/  ISETP.GE.AND P1, PT, R2, UR5, PT ;  /* 0x0000000502007c0c */ /* 0x002fda000bf26270 */
[----:B------:R-:W4:Y:S01]  /*1140*/  @!P1 LDG.E.U16.CONSTANT R2, desc[UR6][R16.64+0x2] ;  /* 0x0000020610029981 */ /* 0x000f22000c1e9500 */
[----:B------:R-:W0:Y:S01]  /*1150*/  MUFU.RCP R11, R8 ;  /* 0x00000008000b7308 */ /* 0x000e220000001000 */
[----:B------:R-:W-:Y:S01]  /*1160*/  BSSY.RECONVERGENT B2, `(.L_x_78) ;  /* 0x000000f000027945 */ /* 0x000fe20003800200 */
[----:B------:R-:W-:Y:S01]  /*1170*/  MOV R14, RZ ;  /* 0x000000ff000e7202 */ /* 0x000fe20000000f00 */
[----:B0-----:R-:W-:-:S04]  /*1180*/  FFMA R12, -R8, R11, 1 ;  /* 0x3f800000080c7423 */ /* 0x001fc8000000010b */
[----:B------:R-:W-:Y:S01]  /*1190*/  FFMA R11, R11, R12, R11 ;  /* 0x0000000c0b0b7223 */ /* 0x000fe2000000000b */
[----:B---3--:R-:W-:-:S05]  /*11a0*/  HADD2.F32 R0, -RZ, R0.H0_H0 ;  /* 0x20000000ff007230 */ /* 0x008fca0000004100 */
[----:B------:R-:W-:-:S04]  /*11b0*/  FADD R0, R0, -R9 ;  /* 0x8000000900007221 */ /* 0x000fc80000000000 */
[----:B------:R-:W0:Y:S01]  /*11c0*/  FCHK P0, R0, R8 ;  /* 0x0000000800007302 */ /* 0x000e220000000000 */
[----:B------:R-:W-:-:S04]  /*11d0*/  FFMA R12, R0, R11, RZ ;  /* 0x0000000b000c7223 */ /* 0x000fc800000000ff */
[----:B------:R-:W-:Y:S01]  /*11e0*/  FFMA R13, -R8, R12, R0 ;  /* 0x0000000c080d7223 */ /* 0x000fe20000000100 */
[----:B----4-:R-:W-:-:S03]  /*11f0*/  @!P1 HADD2.F32 R14, -RZ, R2.H0_H0 ;  /* 0x20000002ff0e9230 */ /* 0x010fc60000004100 */
[----:B------:R-:W-:Y:S01]  /*1200*/  FFMA R11, R11, R13, R12 ;  /* 0x0000000d0b0b7223 */ /* 0x000fe2000000000c */
[----:B0-----:R-:W-:Y:S06]  /*1210*/  @!P0 BRA `(.L_x_79) ;  /* 0x00000000000c8947 */ /* 0x001fec0003800000 */
[----:B------:R-:W-:-:S07]  /*1220*/  MOV R12, 0x1240 ;  /* 0x00001240000c7802 */ /* 0x000fce0000000f00 */
[----:B--2---:R-:W-:Y:S05]  /*1230*/  CALL.REL.NOINC `($__internal_1_$__cuda_sm3x_div_rn_noftz_f32_slowpath) ;  /* 0x0000001800047944 */ /* 0x004fea0003c00000 */
[----:B------:R-:W-:-:S07]  /*1240*/  IMAD.MOV.U32 R11, RZ, RZ, R0 ;  /* 0x000000ffff0b7224 */ /* 0x000fce00078e0000 */
.L_x_79:
[----:B--2---:R-:W-:Y:S05]  /*1250*/  BSYNC.RECONVERGENT B2 ;  /* 0x0000000000027941 */ /* 0x004fea0003800200 */
.L_x_78:
[----:B------:R-:W-:Y:S01]  /*1260*/  HFMA2 R0, -RZ, RZ, 1.75, 0 ;  /* 0x3f000000ff007431 */ /* 0x000fe200000001ff */
[----:B------:R-:W0:Y:S01]  /*1270*/  MUFU.RCP R13, R8 ;  /* 0x00000008000d7308 */ /* 0x000e220000001000 */
[----:B------:R-:W-:Y:S01]  /*1280*/  FADD R15, R14, -R9 ;  /* 0x800000090e0f7221 */ /* 0x000fe20000000000 */
[----:B------:R-:W-:Y:S06]  /*1290*/  BSSY.RECONVERGENT B2, `(.L_x_80) ;  /* 0x0000012000027945 */ /* 0x000fec0003800200 */
[----:B------:R-:W-:Y:S01]  /*12a0*/  FCHK P0, R15, R8 ;  /* 0x000000080f007302 */ /* 0x000fe20000000000 */
[----:B------:R-:W-:-:S05]  /*12b0*/  LOP3.LUT R0, R0, 0x80000000, R11, 0xb8, !PT ;  /* 0x8000000000007812 */ /* 0x000fca00078eb80b */
[----:B------:R-:W-:Y:S01]  /*12c0*/  FADD.RZ R11, R0, R11 ;  /* 0x0000000b000b7221 */ /* 0x000fe2000000c000 */
[----:B0-----:R-:W-:-:S05]  /*12d0*/  FFMA R0, -R8, R13, 1 ;  /* 0x3f80000008007423 */ /* 0x001fca000000010d */
[----:B------:R-:W0:Y:S01]  /*12e0*/  FRND.TRUNC R11, R11 ;  /* 0x0000000b000b7307 */ /* 0x000e22000020d000 */
[----:B------:R-:W-:-:S04]  /*12f0*/  FFMA R0, R13, R0, R13 ;  /* 0x000000000d007223 */ /* 0x000fc8000000000d */
[----:B------:R-:W-:-:S04]  /*1300*/  FFMA R13, R0, R15, RZ ;  /* 0x0000000f000d7223 */ /* 0x000fc800000000ff */
[----:B------:R-:W-:-:S04]  /*1310*/  FFMA R12, -R8, R13, R15 ;  /* 0x0000000d080c7223 */ /* 0x000fc8000000010f */
[----:B------:R-:W-:Y:S01]  /*1320*/  FFMA R12, R0, R12, R13 ;  /* 0x0000000c000c7223 */ /* 0x000fe2000000000d */
[----:B0-----:R-:W-:-:S04]  /*1330*/  FMNMX R2, RZ, R11, !PT ;  /* 0x0000000bff027209 */ /* 0x001fc80007800000 */
[----:B------:R-:W-:-:S04]  /*1340*/  FMNMX R2, R2, 15, PT ;  /* 0x4170000002027809 */ /* 0x000fc80003800000 */
[----:B------:R0:W1:Y:S01]  /*1350*/  F2I.U32.TRUNC.NTZ R24, R2 ;  /* 0x0000000200187305 */ /* 0x000062000020f000 */
[----:B------:R-:W-:Y:S05]  /*1360*/  @!P0 BRA `(.L_x_81) ;  /* 0x0000000000108947 */ /* 0x000fea0003800000 */
[----:B------:R-:W-:Y:S01]  /*1370*/  IMAD.MOV.U32 R0, RZ, RZ, R15 ;  /* 0x000000ffff007224 */ /* 0x000fe200078e000f */
[----:B------:R-:W-:-:S07]  /*1380*/  MOV R12, 0x13a0 ;  /* 0x000013a0000c7802 */ /* 0x000fce0000000f00 */
[----:B01----:R-:W-:Y:S05]  /*1390*/  CALL.REL.NOINC `($__internal_1_$__cuda_sm3x_div_rn_noftz_f32_slowpath) ;  /* 0x0000001400ac7944 */ /* 0x003fea0003c00000 */
[----:B------:R-:W-:-:S07]  /*13a0*/  MOV R12, R0 ;  /* 0x00000000000c7202 */ /* 0x000fce0000000f00 */
.L_x_81:
[----:B------:R-:W-:Y:S05]  /*13b0*/  BSYNC.RECONVERGENT B2 ;  /* 0x0000000000027941 */ /* 0x000fea0003800200 */
.L_x_80:
[----:B------:R-:W2:Y:S01]  /*13c0*/  LDG.E.U16.CONSTANT R0, desc[UR6][R16.64+0x4] ;  /* 0x0000040610007981 */ /* 0x000ea2000c1e9500 */
[----:B0-----:R-:W-:-:S05]  /*13d0*/  VIADD R2, R5, 0x3 ;  /* 0x0000000305027836 */ /* 0x001fca0000000000 */
[----:B------:R-:W-:-:S13]  /*13e0*/  ISETP.GE.AND P1, PT, R2, UR5, PT ;  /* 0x0000000502007c0c */ /* 0x000fda000bf26270 */
[----:B------:R-:W3:Y:S01]  /*13f0*/  @!P1 LDG.E.U16.CONSTANT R2, desc[UR6][R16.64+0x6] ;  /* 0x0000060610029981 */ /* 0x000ee2000c1e9500 */
[----:B------:R-:W-:Y:S01]  /*1400*/  HFMA2 R11, -RZ, RZ, 1.75, 0 ;  /* 0x3f000000ff0b7431 */ /* 0x000fe200000001ff */
[----:B------:R-:W0:Y:S01]  /*1410*/  MUFU.RCP R21, R8 ;  /* 0x0000000800157308 */ /* 0x000e220000001000 */
[----:B------:R-:W-:Y:S01]  /*1420*/  LEA.HI R15, R5, R6, RZ, 0x1f ;  /* 0x00000006050f7211 */ /* 0x000fe200078ff8ff */
[----:B------:R-:W-:Y:S03]  /*1430*/  BSSY.RECONVERGENT B2, `(.L_x_82) ;  /* 0x000001a000027945 */ /* 0x000fe60003800200 */
[----:B------:R-:W-:Y:S02]  /*1440*/  IADD3 R14, P0, PT, R15, UR8, RZ ;  /* 0x000000080f0e7c10 */ /* 0x000fe4000ff1e0ff */
[----:B------:R-:W-:Y:S02]  /*1450*/  LOP3.LUT R11, R11, 0x80000000, R12, 0xb8, !PT ;  /* 0x800000000b0b7812 */ /* 0x000fe400078eb80c */
[----:B------:R-:W-:-:S03]  /*1460*/  LEA.HI.X.SX32 R15, R15, UR9, 0x1, P0 ;  /* 0x000000090f0f7c11 */ /* 0x000fc600080f0eff */
[----:B------:R-:W-:Y:S01]  /*1470*/  FADD.RZ R11, R11, R12 ;  /* 0x0000000c0b0b7221 */ /* 0x000fe2000000c000 */
[----:B0-----:R-:W-:-:S05]  /*1480*/  FFMA R22, -R8, R21, 1 ;  /* 0x3f80000008167423 */ /* 0x001fca0000000115 */
[----:B------:R-:W0:Y:S02]  /*1490*/  FRND.TRUNC R11, R11 ;  /* 0x0000000b000b7307 */ /* 0x000e24000020d000 */
[----:B0-----:R-:W-:-:S04]  /*14a0*/  FMNMX R12, RZ, R11, !PT ;  /* 0x0000000bff0c7209 */ /* 0x001fc80007800000 */
[----:B------:R-:W-:-:S06]  /*14b0*/  FMNMX R12, R12, 15, PT ;  /* 0x417000000c0c7809 */ /* 0x000fcc0003800000 */
[----:B------:R-:W0:Y:S02]  /*14c0*/  F2I.U32.TRUNC.NTZ R12, R12 ;  /* 0x0000000c000c7305 */ /* 0x000e24000020f000 */
[----:B0-----:R-:W-:-:S05]  /*14d0*/  IMAD.SHL.U32 R13, R12, 0x10, RZ ;  /* 0x000000100c0d7824 */ /* 0x001fca00078e00ff */
[----:B-1----:R-:W-:Y:S02]  /*14e0*/  LOP3.LUT R13, R13, R24, RZ, 0xfc, !PT ;  /* 0x000000180d0d7212 */ /* 0x002fe400078efcff */
[----:B------:R-:W-:-:S03]  /*14f0*/  MOV R24, RZ ;  /* 0x000000ff00187202 */ /* 0x000fc60000000f00 */
[----:B------:R0:W-:Y:S01]  /*1500*/  STG.E.U8 desc[UR6][R14.64], R13 ;  /* 0x0000000d0e007986 */ /* 0x0001e2000c101106 */
[----:B--2---:R-:W-:Y:S02]  /*1510*/  HADD2.F32 R20, -RZ, R0.H0_H0 ;  /* 0x20000000ff147230 */ /* 0x004fe40000004100 */
[----:B------:R-:W-:-:S03]  /*1520*/  FFMA R0, R21, R22, R21 ;  /* 0x0000001615007223 */ /* 0x000fc60000000015 */
[----:B------:R-:W-:-:S04]  /*1530*/  FADD R21, R20, -R9 ;  /* 0x8000000914157221 */ /* 0x000fc80000000000 */
[----:B------:R-:W1:Y:S01]  /*1540*/  FCHK P0, R21, R8 ;  /* 0x0000000815007302 */ /* 0x000e620000000000 */
[----:B------:R-:W-:-:S04]  /*1550*/  FFMA R11, R0, R21, RZ ;  /* 0x00000015000b7223 */ /* 0x000fc800000000ff */
[----:B------:R-:W-:-:S04]  /*1560*/  FFMA R12, -R8, R11, R21 ;  /* 0x0000000b080c7223 */ /* 0x000fc80000000115 */
[----:B------:R-:W-:Y:S01]  /*1570*/  FFMA R0, R0, R12, R11 ;  /* 0x0000000c00007223 */ /* 0x000fe2000000000b */
[----:B---3--:R-:W-:Y:S01]  /*1580*/  @!P1 HADD2.F32 R24, -RZ, R2.H0_H0 ;  /* 0x20000002ff189230 */ /* 0x008fe20000004100 */
[----:B01----:R-:W-:Y:S06]  /*1590*/  @!P0 BRA `(.L_x_83) ;  /* 0x00000000000c8947 */ /* 0x003fec0003800000 */
[----:B------:R-:W-:Y:S01]  /*15a0*/  IMAD.MOV.U32 R0, RZ, RZ, R21 ;  /* 0x000000ffff007224 */ /* 0x000fe200078e0015 */
[----:B------:R-:W-:-:S07]  /*15b0*/  MOV R12, 0x15d0 ;  /* 0x000015d0000c7802 */ /* 0x000fce0000000f00 */
[----:B------:R-:W-:Y:S05]  /*15c0*/  CALL.REL.NOINC `($__internal_1_$__cuda_sm3x_div_rn_noftz_f32_slowpath) ;  /* 0x0000001400207944 */ /* 0x000fea0003c00000 */
.L_x_83:
[----:B------:R-:W-:Y:S05]  /*15d0*/  BSYNC.RECONVERGENT B2 ;  /* 0x0000000000027941 */ /* 0x000fea0003800200 */
.L_x_82:
        /* <DEDUP_REMOVED lines=21> */
.L_x_85:
[----:B------:R-:W-:Y:S05]  /*1730*/  BSYNC.RECONVERGENT B2 ;  /* 0x0000000000027941 */ /* 0x000fea0003800200 */
.L_x_84:
[----:B------:R-:W2:Y:S01]  /*1740*/  LDG.E.U16.CONSTANT R0, desc[UR6][R16.64+0x8] ;  /* 0x0000080610007981 */ /* 0x000ea2000c1e9500 */
[----:B0-----:R-:W-:-:S05]  /*1750*/  VIADD R2, R5, 0x5 ;  /* 0x0000000505027836 */ /* 0x001fca0000000000 */
[----:B------:R-:W-:-:S13]  /*1760*/  ISETP.GE.AND P1, PT, R2, UR5, PT ;  /* 0x0000000502007c0c */ /* 0x000fda000bf26270 */
[----:B------:R-:W3:Y:S01]  /*1770*/  @!P1 LDG.E.U16.CONSTANT R2, desc[UR6][R16.64+0xa] ;  /* 0x00000a0610029981 */ /* 0x000ee2000c1e9500 */
[----:B------:R-:W-:Y:S01]  /*1780*/  HFMA2 R11, -RZ, RZ, 1.75, 0 ;  /* 0x3f000000ff0b7431 */ /* 0x000fe200000001ff */
[----:B------:R-:W0:Y:S01]  /*1790*/  MUFU.RCP R21, R8 ;  /* 0x0000000800157308 */ /* 0x000e220000001000 */
[----:B------:R-:W-:Y:S03]  /*17a0*/  BSSY.RECONVERGENT B2, `(.L_x_86) ;  /* 0x0000018000027945 */ /* 0x000fe60003800200 */
[----:B------:R-:W-:-:S05]  /*17b0*/  LOP3.LUT R11, R11, 0x80000000, R12, 0xb8, !PT ;  /* 0x800000000b0b7812 */ /* 0x000fca00078eb80c */
        /* <DEDUP_REMOVED lines=22> */
.L_x_87:
[----:B------:R-:W-:Y:S05]  /*1920*/  BSYNC.RECONVERGENT B2 ;  /* 0x0000000000027941 */ /* 0x000fea0003800200 */
.L_x_86:
        /* <DEDUP_REMOVED lines=21> */
.L_x_89:
[----:B------:R-:W-:Y:S05]  /*1a80*/  BSYNC.RECONVERGENT B2 ;  /* 0x0000000000027941 */ /* 0x000fea0003800200 */
.L_x_88:
[----:B------:R-:W2:Y:S01]  /*1a90*/  LDG.E.U16.CONSTANT R0, desc[UR6][R16.64+0xc] ;  /* 0x00000c0610007981 */ /* 0x000ea2000c1e9500 */
[----:B0-----:R-:W-:-:S05]  /*1aa0*/  VIADD R2, R5, 0x7 ;  /* 0x0000000705027836 */ /* 0x001fca0000000000 */
[----:B------:R-:W-:-:S13]  /*1ab0*/  ISETP.GE.AND P1, PT, R2, UR5, PT ;  /* 0x0000000502007c0c */ /* 0x000fda000bf26270 */
[----:B------:R2:W3:Y:S01]  /*1ac0*/  @!P1 LDG.E.U16.CONSTANT R2, desc[UR6][R16.64+0xe] ;  /* 0x00000e0610029981 */ /* 0x0004e2000c1e9500 */
        /* <DEDUP_REMOVED lines=11> */
[----:B-1----:R-:W-:-:S05]  /*1b80*/  LOP3.LUT R13, R13, R24, RZ, 0xfc, !PT ;  /* 0x000000180d0d7212 */ /* 0x002fca00078efcff */
[----:B------:R0:W-:Y:S01]  /*1b90*/  STG.E.U8 desc[UR6][R14.64+0x2], R13 ;  /* 0x0000020d0e007986 */ /* 0x0001e2000c101106 */
[----:B--2---:R-:W-:Y:S02]  /*1ba0*/  HADD2.F32 R16, -RZ, R0.H0_H0 ;  /* 0x20000000ff107230 */ /* 0x004fe40000004100 */
[----:B------:R-:W-:-:S03]  /*1bb0*/  FFMA R0, R21, R20, R21 ;  /* 0x0000001415007223 */ /* 0x000fc60000000015 */
[----:B------:R-:W-:Y:S01]  /*1bc0*/  FADD R17, R16, -R9 ;  /* 0x8000000910117221 */ /* 0x000fe20000000000 */
[----:B------:R-:W-:-:S03]  /*1bd0*/  MOV R16, RZ ;  /* 0x000000ff00107202 */ /* 0x000fc60000000f00 */
        /* <DEDUP_REMOVED lines=9> */
.L_x_91:
[----:B------:R-:W-:Y:S05]  /*1c70*/  BSYNC.RECONVERGENT B2 ;  /* 0x0000000000027941 */ /* 0x000fea0003800200 */
.L_x_90:
        /* <DEDUP_REMOVED lines=20> */
.L_x_93:
[----:B------:R-:W-:Y:S05]  /*1dc0*/  BSYNC.RECONVERGENT B2 ;  /* 0x0000000000027941 */ /* 0x000fea0003800200 */
.L_x_92:
[----:B------:R-:W-:Y:S01]  /*1dd0*/  MOV R11, 0x3f000000 ;  /* 0x3f000000000b7802 */ /* 0x000fe20000000f00 */
[----:B------:R-:W-:Y:S01]  /*1de0*/  UIADD3 UR4, UPT, UPT, UR4, 0x4, URZ ;  /* 0x0000000404047890 */ /* 0x000fe2000fffe0ff */
[----:B------:R-:W-:Y:S02]  /*1df0*/  IADD3 R5, PT, PT, R5, 0x8, RZ ;  /* 0x0000000805057810 */ /* 0x000fe40007ffe0ff */
[----:B------:R-:W-:-:S03]  /*1e00*/  LOP3.LUT R11, R11, 0x80000000, R0, 0xb8, !PT ;  /* 0x800000000b0b7812 */ /* 0x000fc600078eb800 */
[----:B------:R-:W-:Y:S02]  /*1e10*/  ISETP.NE.AND P0, PT, R3, UR4, PT ;  /* 0x0000000403007c0c */ /* 0x000fe4000bf05270 */
[----:B------:R-:W-:-:S06]  /*1e20*/  FADD.RZ R11, R11, R0 ;  /* 0x000000000b0b7221 */ /* 0x000fcc000000c000 */
[----:B------:R-:W2:Y:S02]  /*1e30*/  FRND.TRUNC R11, R11 ;  /* 0x0000000b000b7307 */ /* 0x000ea4000020d000 */
[----:B--2---:R-:W-:-:S04]  /*1e40*/  FMNMX R0, RZ, R11, !PT ;  /* 0x0000000bff007209 */ /* 0x004fc80007800000 */
[----:B------:R-:W-:-:S06]  /*1e50*/  FMNMX R0, R0, 15, PT ;  /* 0x4170000000007809 */ /* 0x000fcc0003800000 */
[----:B------:R-:W2:Y:S02]  /*1e60*/  F2I.U32.TRUNC.NTZ R0, R0 ;  /* 0x0000000000007305 */ /* 0x000ea4000020f000 */
[----:B--2---:R-:W-:-:S05]  /*1e70*/  IMAD.SHL.U32 R13, R0, 0x10, RZ ;  /* 0x00000010000d7824 */ /* 0x004fca00078e00ff */
[----:B-1----:R-:W-:-:S05]  /*1e80*/  LOP3.LUT R13, R13, R16, RZ, 0xfc, !PT ;  /* 0x000000100d0d7212 */ /* 0x002fca00078efcff */
[----:B------:R3:W-:Y:S01]  /*1e90*/  STG.E.U8 desc[UR6][R14.64+0x3], R13 ;  /* 0x0000030d0e007986 */ /* 0x0007e2000c101106 */
[----:B------:R-:W-:Y:S05]  /*1ea0*/  @P0 BRA `(.L_x_94) ;  /* 0xfffffff000900947 */ /* 0x000fea000383ffff */
.L_x_77:
[----:B------:R-:W-:-:S13]  /*1eb0*/  LOP3.LUT P0, R4, R4, 0x3, RZ, 0xc0, !PT ;  /* 0x0000000304047812 */ /* 0x000fda000780c0ff */
[----:B------:R-:W-:Y:S05]  /*1ec0*/  @!P0 EXIT ;  /* 0x000000000000894d */ /* 0x000fea0003800000 */
[----:B------:R-:W-:-:S13]  /*1ed0*/  ISETP.NE.AND P0, PT, R4, 0x1, PT ;  /* 0x000000010400780c */ /* 0x000fda0003f05270 */
[----:B------:R-:W-:Y:S05]  /*1ee0*/  @!P0 BRA `(.L_x_95) ;  /* 0x0000000400dc8947 */ /* 0x000fea0003800000 */
[----:B---3--:R-:W1:Y:S01]  /*1ef0*/  LDC.64 R14, c[0x0][0x380] ;  /* 0x0000e000ff0e7b82 */ /* 0x008e620000000a00 */
[----:B------:R-:W-:Y:S01]  /*1f00*/  IMAD.IADD R3, R10, 0x1, R5 ;  /* 0x000000010a037824 */ /* 0x000fe200078e0205 */
[----:B------:R-:W2:Y:S01]  /*1f10*/  LDCU UR4, c[0x0][0x3ac] ;  /* 0x00007580ff0477ac */ /* 0x000ea20008000800 */
[----:B0-----:R-:W-:Y:S02]  /*1f20*/  IADD3 R2, PT, PT, R5, 0x1, RZ ;  /* 0x0000000105027810 */ /* 0x001fe40007ffe0ff */
[----:B-1----:R-:W-:-:S05]  /*1f30*/  IMAD.WIDE R14, R3, 0x2, R14 ;  /* 0x00000002030e7825 */ /* 0x002fca00078e020e */
[----:B------:R-:W3:Y:S01]  /*1f40*/  LDG.E.U16.CONSTANT R0, desc[UR6][R14.64] ;  /* 0x000000060e007981 */ /* 0x000ee2000c1e9500 */
[----:B--2---:R-:W-:-:S13]  /*1f50*/  ISETP.GE.AND P1, PT, R2, UR4, PT ;  /* 0x0000000402007c0c */ /* 0x004fda000bf26270 */
[----:B------:R-:W2:Y:S01]  /*1f60*/  @!P1 LDG.E.U16.CONSTANT R2, desc[UR6][R14.64+0x2] ;  /* 0x000002060e029981 */ /* 0x000ea2000c1e9500 */
[----:B------:R-:W0:Y:S01]  /*1f70*/  MUFU.RCP R3, R8 ;  /* 0x0000000800037308 */ /* 0x000e220000001000 */
[----:B------:R-:W-:Y:S01]  /*1f80*/  BSSY.RECONVERGENT B2, `(.L_x_96) ;  /* 0x000000f000027945 */ /* 0x000fe20003800200 */
[----:B0-----:R-:W-:Y:S01]  /*1f90*/  FFMA R4, -R8, R3, 1 ;  /* 0x3f80000008047423 */ /* 0x001fe20000000103 */
[----:B---3--:R-:W-:-:S05]  /*1fa0*/  HADD2.F32 R0, -RZ, R0.H0_H0 ;  /* 0x20000000ff007230 */ /* 0x008fca0000004100 */
[----:B------:R-:W-:Y:S01]  /*1fb0*/  FADD R13, R0, -R9 ;  /* 0x80000009000d7221 */ /* 0x000fe20000000000 */
[----:B------:R-:W-:Y:S01]  /*1fc0*/  FFMA R0, R3, R4, R3 ;  /* 0x0000000403007223 */ /* 0x000fe20000000003 */
[----:B------:R-:W-:Y:S02]  /*1fd0*/  IMAD.MOV.U32 R4, RZ, RZ, RZ ;  /* 0x000000ffff047224 */ /* 0x000fe400078e00ff */
[----:B------:R-:W0:Y:S01]  /*1fe0*/  FCHK P0, R13, R8 ;  /* 0x000000080d007302 */ /* 0x000e220000000000 */
[----:B------:R-:W-:-:S04]  /*1ff0*/  FFMA R3, R0, R13, RZ ;  /* 0x0000000d00037223 */ /* 0x000fc800000000ff */
[----:B------:R-:W-:Y:S01]  /*2000*/  FFMA R11, -R8, R3, R13 ;  /* 0x00000003080b7223 */ /* 0x000fe2000000010d */
[----:B--2---:R-:W-:-:S03]  /*2010*/  @!P1 HADD2.F32 R4, -RZ, R2.H0_H0 ;  /* 0x20000002ff049230 */ /* 0x004fc60000004100 */
[----:B------:R-:W-:Y:S01]  /*2020*/  FFMA R0, R0, R11, R3 ;  /* 0x0000000b00007223 */ /* 0x000fe20000000003 */
[----:B0-----:R-:W-:Y:S06]  /*2030*/  @!P0 BRA `(.L_x_97) ;  /* 0x00000000000c8947 */ /* 0x001fec0003800000 */
[----:B------:R-:W-:Y:S02]  /*2040*/  MOV R0, R13 ;  /* 0x0000000d00007202 */ /* 0x000fe40000000f00 */
[----:B------:R-:W-:-:S07]  /*2050*/  MOV R12, 0x2070 ;  /* 0x00002070000c7802 */ /* 0x000fce0000000f00 */
[----:B------:R-:W-:Y:S05]  /*2060*/  CALL.REL.NOINC `($__internal_1_$__cuda_sm3x_div_rn_noftz_f32_slowpath) ;  /* 0x0000000800787944 */ /* 0x000fea0003c00000 */
.L_x_97:
[----:B------:R-:W-:Y:S05]  /*2070*/  BSYNC.RECONVERGENT B2 ;  /* 0x0000000000027941 */ /* 0x000fea0003800200 */
.L_x_96:
[----:B------:R-:W-:Y:S01]  /*2080*/  IMAD.MOV.U32 R3, RZ, RZ, 0x3f000000 ;  /* 0x3f000000ff037424 */ /* 0x000fe200078e00ff */
[----:B------:R-:W0:Y:S01]  /*2090*/  MUFU.RCP R11, R8 ;  /* 0x00000008000b7308 */ /* 0x000e220000001000 */
[----:B------:R-:W-:Y:S01]  /*20a0*/  FADD R13, R4, -R9 ;  /* 0x80000009040d7221 */ /* 0x000fe20000000000 */
[----:B------:R-:W-:Y:S02]  /*20b0*/  BSSY.RECONVERGENT B2, `(.L_x_98) ;  /* 0x0000011000027945 */ /* 0x000fe40003800200 */
[----:B------:R-:W-:-:S04]  /*20c0*/  LOP3.LUT R3, R3, 0x80000000, R0, 0xb8, !PT ;  /* 0x8000000003037812 */ /* 0x000fc800078eb800 */
[----:B------:R-:W-:Y:S01]  /*20d0*/  FCHK P0, R13, R8 ;  /* 0x000000080d007302 */ /* 0x000fe20000000000 */
[----:B------:R-:W-:-:S07]  /*20e0*/  FADD.RZ R2, R3, R0 ;  /* 0x0000000003027221 */ /* 0x000fce000000c000 */
[----:B------:R-:W1:Y:S01]  /*20f0*/  FRND.TRUNC R2, R2 ;  /* 0x0000000200027307 */ /* 0x000e62000020d000 */
[----:B0-----:R-:W-:-:S04]  /*2100*/  FFMA R0, -R8, R11, 1 ;  /* 0x3f80000008007423 */ /* 0x001fc8000000010b */
[----:B------:R-:W-:-:S04]  /*2110*/  FFMA R0, R11, R0, R11 ;  /* 0x000000000b007223 */ /* 0x000fc8000000000b */
[----:B------:R-:W-:-:S04]  /*2120*/  FFMA R11, R0, R13, RZ ;  /* 0x0000000d000b7223 */ /* 0x000fc800000000ff */
[----:B------:R-:W-:Y:S01]  /*2130*/  FFMA R4, -R8, R11, R13 ;  /* 0x0000000b08047223 */ /* 0x000fe2000000010d */
[----:B-1----:R-:W-:-:S03]  /*2140*/  FMNMX R3, RZ, R2, !PT ;  /* 0x00000002ff037209 */ /* 0x002fc60007800000 */
[----:B------:R-:W-:Y:S01]  /*2150*/  FFMA R0, R0, R4, R11 ;  /* 0x0000000400007223 */ /* 0x000fe2000000000b */
[----:B------:R-:W-:-:S06]  /*2160*/  FMNMX R3, R3, 15, PT ;  /* 0x4170000003037809 */ /* 0x000fcc0003800000 */
[----:B------:R-:W0:Y:S01]  /*2170*/  F2I.U32.TRUNC.NTZ R3, R3 ;  /* 0x0000000300037305 */ /* 0x000e22000020f000 */
[----:B------:R-:W-:Y:S05]  /*2180*/  @!P0 BRA `(.L_x_99) ;  /* 0x00000000000c8947 */ /* 0x000fea0003800000 */
[----:B------:R-:W-:Y:S02]  /*2190*/  MOV R0, R13 ;  /* 0x0000000d00007202 */ /* 0x000fe40000000f00 */
[----:B------:R-:W-:-:S07]  /*21a0*/  MOV R12, 0x21c0 ;  /* 0x000021c0000c7802 */ /* 0x000fce0000000f00 */
[----:B0-----:R-:W-:Y:S05]  /*21b0*/  CALL.REL.NOINC `($__internal_1_$__cuda_sm3x_div_rn_noftz_f32_slowpath) ;  /* 0x0000000800247944 */ /* 0x001fea0003c00000 */
.L_x_99:
[----:B------:R-:W-:Y:S05]  /*21c0*/  BSYNC.RECONVERGENT B2 ;  /* 0x0000000000027941 */ /* 0x000fea0003800200 */
.L_x_98:
[----:B------:R-:W1:Y:S01]  /*21d0*/  LDCU UR4, c[0x0][0x3ac] ;  /* 0x00007580ff0477ac */ /* 0x000e620008000800 */
[----:B------:R-:W2:Y:S01]  /*21e0*/  LDG.E.U16.CONSTANT R16, desc[UR6][R14.64+0x4] ;  /* 0x000004060e107981 */ /* 0x000ea2000c1e9500 */
[----:B------:R-:W-:-:S05]  /*21f0*/  VIADD R2, R5, 0x3 ;  /* 0x0000000305027836 */ /* 0x000fca0000000000 */
[----:B-1----:R-:W-:Y:S01]  /*2200*/  ISETP.GE.AND P1, PT, R2, UR4, PT ;  /* 0x0000000402007c0c */ /* 0x002fe2000bf26270 */
[----:B------:R-:W-:Y:S01]  /*2210*/  HFMA2 R11, -RZ, RZ, 1.75, 0 ;  /* 0x3f000000ff0b7431 */ /* 0x000fe200000001ff */
[----:B------:R-:W1:Y:S11]  /*2220*/  LDCU.64 UR4, c[0x0][0x388] ;  /* 0x00007100ff0477ac */ /* 0x000e760008000a00 */
[----:B------:R3:W4:Y:S01]  /*2230*/  @!P1 LDG.E.U16.CONSTANT R2, desc[UR6][R14.64+0x6] ;  /* 0x000006060e029981 */ /* 0x000722000c1e9500 */
[--C-:B------:R-:W-:Y:S01]  /*2240*/  LOP3.LUT R11, R11, 0x80000000, R0.reuse, 0xb8, !PT ;  /* 0x800000000b0b7812 */ /* 0x100fe200078eb800 */
[----:B------:R-:W-:Y:S01]  /*2250*/  MUFU.RCP R17, R8 ;  /* 0x0000000800117308 */ /* 0x000fe20000001000 */
[----:B------:R-:W-:Y:S01]  /*2260*/  LEA.HI R13, R5, R6, RZ, 0x1f ;  /* 0x00000006050d7211 */ /* 0x000fe200078ff8ff */
[----:B------:R-:W-:Y:S02]  /*2270*/  BSSY.RECONVERGENT B2, `(.L_x_100) ;  /* 0x0000019000027945 */ /* 0x000fe40003800200 */
[----:B------:R-:W-:Y:S01]  /*2280*/  FADD.RZ R11, R11, R0 ;  /* 0x000000000b0b7221 */ /* 0x000fe2000000c000 */
[----:B-1----:R-:W-:-:S04]  /*2290*/  IADD3 R12, P0, PT, R13, UR4, RZ ;  /* 0x000000040d0c7c10 */ /* 0x002fc8000ff1e0ff */
[----:B------:R-:W-:Y:S01]  /*22a0*/  LEA.HI.X.SX32 R13, R13, UR5, 0x1, P0 ;  /* 0x000000050d0d7c11 */ /* 0x000fe200080f0eff */
[----:B------:R-:W1:Y:S02]  /*22b0*/  FRND.TRUNC R11, R11 ;  /* 0x0000000b000b7307 */ /* 0x000e64000020d000 */
[----:B-1----:R-:W-:-:S04]  /*22c0*/  FMNMX R0, RZ, R11, !PT ;  /* 0x0000000bff007209 */ /* 0x002fc80007800000 */
[----:B------:R-:W-:-:S06]  /*22d0*/  FMNMX R4, R0, 15, PT ;  /* 0x4170000000047809 */ /* 0x000fcc0003800000 */
[----:B------:R-:W1:Y:S02]  /*22e0*/  F2I.U32.TRUNC.NTZ R4, R4 ;  /* 0x0000000400047305 */ /* 0x000e64000020f000 */
[----:B-1----:R-:W-:Y:S01]  /*22f0*/  IMAD.SHL.U32 R0, R4, 0x10, RZ ;  /* 0x0000001004007824 */ /* 0x002fe200078e00ff */
[----:B------:R-:W-:-:S04]  /*2300*/  MOV R4, RZ ;  /* 0x000000ff00047202 */ /* 0x000fc80000000f00 */
[----:B0-----:R-:W-:Y:S01]  /*2310*/  LOP3.LUT R3, R0, R3, RZ, 0xfc, !PT ;  /* 0x0000000300037212 */ /* 0x001fe200078efcff */
[----:B------:R-:W-:-:S04]  /*2320*/  FFMA R0, -R8, R17, 1 ;  /* 0x3f80000008007423 */ /* 0x000fc80000000111 */
[----:B------:R0:W-:Y:S01]  /*2330*/  STG.E.U8 desc[UR6][R12.64], R3 ;  /* 0x000000030c007986 */ /* 0x0001e2000c101106 */
[----:B------:R-:W-:Y:S01]  /*2340*/  FFMA R0, R17, R0, R17 ;  /* 0x0000000011007223 */ /* 0x000fe20000000011 */
[----:B--2---:R-:W-:-:S05]  /*2350*/  HADD2.F32 R16, -RZ, R16.H0_H0 ;  /* 0x20000010ff107230 */ /* 0x004fca0000004100 */
[----:B---3--:R-:W-:-:S04]  /*2360*/  FADD R15, R16, -R9 ;  /* 0x80000009100f7221 */ /* 0x008fc80000000000 */
[----:B------:R-:W1:Y:S01]  /*2370*/  FCHK P0, R15, R8 ;  /* 0x000000080f007302 */ /* 0x000e620000000000 */
[----:B------:R-:W-:-:S04]  /*2380*/  FFMA R11, R0, R15, RZ ;  /* 0x0000000f000b7223 */ /* 0x000fc800000000ff */
[----:B------:R-:W-:-:S04]  /*2390*/  FFMA R14, -R8, R11, R15 ;  /* 0x0000000b080e7223 */ /* 0x000fc8000000010f */
[----:B------:R-:W-:Y:S01]  /*23a0*/  FFMA R0, R0, R14, R11 ;  /* 0x0000000e00007223 */ /* 0x000fe2000000000b */
[----:B----4-:R-:W-:Y:S01]  /*23b0*/  @!P1 HADD2.F32 R4, -RZ, R2.H0_H0 ;  /* 0x20000002ff049230 */ /* 0x010fe20000004100 */
[----:B01----:R-:W-:Y:S06]  /*23c0*/  @!P0 BRA `(.L_x_101) ;  /* 0x00000000000c8947 */ /* 0x003fec0003800000 */
[----:B------:R-:W-:Y:S01]  /*23d0*/  IMAD.MOV.U32 R0, RZ, RZ, R15 ;  /* 0x000000ffff007224 */ /* 0x000fe200078e000f */
[----:B------:R-:W-:-:S07]  /*23e0*/  MOV R12, 0x2400 ;  /* 0x00002400000c7802 */ /* 0x000fce0000000f00 */
[----:B------:R-:W-:Y:S05]  /*23f0*/  CALL.REL.NOINC `($__internal_1_$__cuda_sm3x_div_rn_noftz_f32_slowpath) ;  /* 0x0000000400947944 */ /* 0x000fea0003c00000 */
.L_x_101:
[----:B------:R-:W-:Y:S05]  /*2400*/  BSYNC.RECONVERGENT B2 ;  /* 0x0000000000027941 */ /* 0x000fea0003800200 */
.L_x_100:
        /* <DEDUP_REMOVED lines=14> */
[----:B------:R-:W-:-:S06]  /*24f0*/  FMNMX R3, R3, 15, PT ;  /* 0x4170000003037809 */ /* 0x000fcc0003800000 */
[----:B------:R-:W0:Y:S01]  /*2500*/  F2I.U32.TRUNC.NTZ R3, R3 ;  /* 0x0000000300037305 */ /* 0x000e22000020f000 */
[----:B------:R-:W-:Y:S05]  /*2510*/  @!P0 BRA `(.L_x_103) ;  /* 0x00000000000c8947 */ /* 0x000fea0003800000 */
[----:B------:R-:W-:Y:S01]  /*2520*/  IMAD.MOV.U32 R0, RZ, RZ, R13 ;  /* 0x000000ffff007224 */ /* 0x000fe200078e000d */
[----:B------:R-:W-:-:S07]  /*2530*/  MOV R12, 0x2550 ;  /* 0x00002550000c7802 */ /* 0x000fce0000000f00 */
[----:B0-----:R-:W-:Y:S05]  /*2540*/  CALL.REL.NOINC `($__internal_1_$__cuda_sm3x_div_rn_noftz_f32_slowpath) ;  /* 0x0000000400407944 */ /* 0x001fea0003c00000 */
.L_x_103:
[----:B------:R-:W-:Y:S05]  /*2550*/  BSYNC.RECONVERGENT B2 ;  /* 0x0000000000027941 */ /* 0x000fea0003800200 */
.L_x_102:
[----:B------:R-:W-:Y:S01]  /*2560*/  MOV R11, 0x3f000000 ;  /* 0x3f000000000b7802 */ /* 0x000fe20000000f00 */
[----:B------:R-:W1:Y:S01]  /*2570*/  LDCU.64 UR4, c[0x0][0x388] ;  /* 0x00007100ff0477ac */ /* 0x000e620008000a00 */
[----:B------:R-:W-:Y:S02]  /*2580*/  VIADD R13, R5, 0x2 ;  /* 0x00000002050d7836 */ /* 0x000fe40000000000 */
[--C-:B------:R-:W-:Y:S01]  /*2590*/  LOP3.LUT R11, R11, 0x80000000, R0.reuse, 0xb8, !PT ;  /* 0x800000000b0b7812 */ /* 0x100fe200078eb800 */
[----:B------:R-:W-:Y:S02]  /*25a0*/  VIADD R5, R5, 0x4 ;  /* 0x0000000405057836 */ /* 0x000fe40000000000 */
[----:B------:R-:W-:Y:S02]  /*25b0*/  LEA.HI R13, R13, R6, RZ, 0x1f ;  /* 0x000000060d0d7211 */ /* 0x000fe400078ff8ff */
[----:B------:R-:W-:-:S06]  /*25c0*/  FADD.RZ R11, R11, R0 ;  /* 0x000000000b0b7221 */ /* 0x000fcc000000c000 */
[----:B------:R-:W2:Y:S01]  /*25d0*/  FRND.TRUNC R11, R11 ;  /* 0x0000000b000b7307 */ /* 0x000ea2000020d000 */
[----:B-1----:R-:W-:-:S04]  /*25e0*/  IADD3 R12, P0, PT, R13, UR4, RZ ;  /* 0x000000040d0c7c10 */ /* 0x002fc8000ff1e0ff */
[----:B------:R-:W-:Y:S02]  /*25f0*/  LEA.HI.X.SX32 R13, R13, UR5, 0x1, P0 ;  /* 0x000000050d0d7c11 */ /* 0x000fe400080f0eff */
[----:B--2---:R-:W-:-:S04]  /*2600*/  FMNMX R0, RZ, R11, !PT ;  /* 0x0000000bff007209 */ /* 0x004fc80007800000 */
[----:B------:R-:W-:-:S06]  /*2610*/  FMNMX R0, R0, 15, PT ;  /* 0x4170000000007809 */ /* 0x000fcc0003800000 */
[----:B------:R-:W1:Y:S02]  /*2620*/  F2I.U32.TRUNC.NTZ R0, R0 ;  /* 0x0000000000007305 */ /* 0x000e64000020f000 */
[----:B-1----:R-:W-:-:S04]  /*2630*/  SHF.L.U32 R2, R0, 0x4, RZ ;  /* 0x0000000400027819 */ /* 0x002fc800000006ff */
[----:B0-----:R-:W-:-:S05]  /*2640*/  LOP3.LUT R3, R2, R3, RZ, 0xfc, !PT ;  /* 0x0000000302037212 */ /* 0x001fca00078efcff */
[----:B------:R1:W-:Y:S02]  /*2650*/  STG.E.U8 desc[UR6][R12.64], R3 ;  /* 0x000000030c007986 */ /* 0x0003e4000c101106 */
.L_x_95:
[----:B------:R-:W-:-:S13]  /*2660*/  LOP3.LUT P0, RZ, R7, 0x2, RZ, 0xc0, !PT ;  /* 0x0000000207ff7812 */ /* 0x000fda000780c0ff */
[----:B------:R-:W-:Y:S05]  /*2670*/  @P0 EXIT ;  /* 0x000000000000094d */ /* 0x000fea0003800000 */
[----:B01----:R-:W0:Y:S01]  /*2680*/  LDC.64 R2, c[0x0][0x380] ;  /* 0x0000e000ff027b82 */ /* 0x003e220000000a00 */
[----:B------:R-:W-:Y:S01]  /*2690*/  IADD3 R7, PT, PT, R10, R5, RZ ;  /* 0x000000050a077210 */ /* 0x000fe20007ffe0ff */
[----:B------:R-:W1:Y:S01]  /*26a0*/  LDCU UR4, c[0x0][0x3ac] ;  /* 0x00007580ff0477ac */ /* 0x000e620008000800 */
[----:B------:R-:W-:-:S03]  /*26b0*/  VIADD R4, R5, 0x1 ;  /* 0x0000000105047836 */ /* 0x000fc60000000000 */
[----:B0-----:R-:W-:-:S05]  /*26c0*/  IMAD.WIDE R2, R7, 0x2, R2 ;  /* 0x0000000207027825 */ /* 0x001fca00078e0202 */
[----:B------:R-:W2:Y:S01]  /*26d0*/  LDG.E.U16.CONSTANT R0, desc[UR6][R2.64] ;  /* 0x0000000602007981 */ /* 0x000ea2000c1e9500 */
[----:B-1----:R-:W-:-:S13]  /*26e0*/  ISETP.GE.AND P1, PT, R4, UR4, PT ;  /* 0x0000000404007c0c */ /* 0x002fda000bf26270 */
[----:B------:R-:W4:Y:S01]  /*26f0*/  @!P1 LDG.E.U16.CONSTANT R7, desc[UR6][R2.64+0x2] ;  /* 0x0000020602079981 */ /* 0x000f22000c1e9500 */
[----:B------:R-:W0:Y:S01]  /*2700*/  MUFU.RCP R11, R8 ;  /* 0x00000008000b7308 */ /* 0x000e220000001000 */
[----:B------:R-:W-:Y:S01]  /*2710*/  BSSY.RECONVERGENT B2, `(.L_x_104) ;  /* 0x000000f000027945 */ /* 0x000fe20003800200 */
[----:B0-----:R-:W-:Y:S01]  /*2720*/  FFMA R4, -R8, R11, 1 ;  /* 0x3f80000008047423 */ /* 0x001fe2000000010b */
[----:B--2---:R-:W-:-:S05]  /*2730*/  HADD2.F32 R0, -RZ, R0.H0_H0 ;  /* 0x20000000ff007230 */ /* 0x004fca0000004100 */
[----:B---3--:R-:W-:Y:S01]  /*2740*/  FADD R13, R0, -R9 ;  /* 0x80000009000d7221 */ /* 0x008fe20000000000 */
[----:B------:R-:W-:Y:S01]  /*2750*/  FFMA R0, R11, R4, R11 ;  /* 0x000000040b007223 */ /* 0x000fe2000000000b */
[----:B------:R-:W-:Y:S02]  /*2760*/  HFMA2 R4, -RZ, RZ, 0, 0 ;  /* 0x00000000ff047431 */ /* 0x000fe400000001ff */
[----:B------:R-:W0:Y:S01]  /*2770*/  FCHK P0, R13, R8 ;  /* 0x000000080d007302 */ /* 0x000e220000000000 */
[----:B------:R-:W-:-:S04]  /*2780*/  FFMA R11, R0, R13, RZ ;  /* 0x0000000d000b7223 */ /* 0x000fc800000000ff */
[----:B------:R-:W-:Y:S01]  /*2790*/  FFMA R10, -R8, R11, R13 ;  /* 0x0000000b080a7223 */ /* 0x000fe2000000010d */
[----:B----4-:R-:W-:-:S03]  /*27a0*/  @!P1 HADD2.F32 R4, -RZ, R7.H0_H0 ;  /* 0x20000007ff049230 */ /* 0x010fc60000004100 */
[----:B------:R-:W-:Y:S01]  /*27b0*/  FFMA R0, R0, R10, R11 ;  /* 0x0000000a00007223 */ /* 0x000fe2000000000b */
[----:B0-----:R-:W-:Y:S06]  /*27c0*/  @!P0 BRA `(.L_x_105) ;  /* 0x00000000000c8947 */ /* 0x001fec0003800000 */
[----:B------:R-:W-:Y:S01]  /*27d0*/  IMAD.MOV.U32 R0, RZ, RZ, R13 ;  /* 0x000000ffff007224 */ /* 0x000fe200078e000d */
[----:B------:R-:W-:-:S07]  /*27e0*/  MOV R12, 0x2800 ;  /* 0x00002800000c7802 */ /* 0x000fce0000000f00 */
[----:B------:R-:W-:Y:S05]  /*27f0*/  CALL.REL.NOINC `($__internal_1_$__cuda_sm3x_div_rn_noftz_f32_slowpath) ;  /* 0x0000000000947944 */ /* 0x000fea0003c00000 */
.L_x_105:
[----:B------:R-:W-:Y:S05]  /*2800*/  BSYNC.RECONVERGENT B2 ;  /* 0x0000000000027941 */ /* 0x000fea0003800200 */
.L_x_104:
[----:B------:R-:W-:Y:S01]  /*2810*/  MOV R3, 0x3f000000 ;  /* 0x3f00000000037802 */ /* 0x000fe20000000f00 */
[----:B------:R-:W0:Y:S01]  /*2820*/  MUFU.RCP R7, R8 ;  /* 0x0000000800077308 */ /* 0x000e220000001000 */
[----:B------:R-:W-:Y:S01]  /*2830*/  FADD R9, R4, -R9 ;  /* 0x8000000904097221 */ /* 0x000fe20000000000 */
[----:B------:R-:W-:Y:S01]  /*2840*/  BSSY.RECONVERGENT B2, `(.L_x_106) ;  /* 0x0000011000027945 */ /* 0x000fe20003800200 */
[----:B------:R-:W-:-:S05]  /*2850*/  LOP3.LUT R3, R3, 0x80000000, R0, 0xb8, !PT ;  /* 0x8000000003037812 */ /* 0x000fca00078eb800 */
[----:B------:R-:W-:Y:S01]  /*2860*/  FADD.RZ R2, R3, R0 ;  /* 0x0000000003027221 */ /* 0x000fe2000000c000 */
[----:B------:R-:W-:Y:S08]  /*2870*/  FCHK P0, R9, R8 ;  /* 0x0000000809007302 */ /* 0x000ff00000000000 */
        /* <DEDUP_REMOVED lines=10> */
[----:B------:R-:W-:Y:S01]  /*2920*/  IMAD.MOV.U32 R0, RZ, RZ, R9 ;  /* 0x000000ffff007224 */ /* 0x000fe200078e0009 */
[----:B------:R-:W-:-:S07]  /*2930*/  MOV R12, 0x2950 ;  /* 0x00002950000c7802 */ /* 0x000fce0000000f00 */
[----:B0-----:R-:W-:Y:S05]  /*2940*/  CALL.REL.NOINC `($__internal_1_$__cuda_sm3x_div_rn_noftz_f32_slowpath) ;  /* 0x0000000000407944 */ /* 0x001fea0003c00000 */
.L_x_107:
[----:B------:R-:W-:Y:S05]  /*2950*/  BSYNC.RECONVERGENT B2 ;  /* 0x0000000000027941 */ /* 0x000fea0003800200 */
.L_x_106:
[----:B------:R-:W-:Y:S01]  /*2960*/  HFMA2 R7, -RZ, RZ, 1.75, 0 ;  /* 0x3f000000ff077431 */ /* 0x000fe200000001ff */
[----:B------:R-:W1:Y:S01]  /*2970*/  LDCU.64 UR4, c[0x0][0x388] ;  /* 0x00007100ff0477ac */ /* 0x000e620008000a00 */
[----:B------:R-:W-:-:S03]  /*2980*/  LEA.HI R5, R5, R6, RZ, 0x1f ;  /* 0x0000000605057211 */ /* 0x000fc600078ff8ff */
[----:B------:R-:W-:-:S05]  /*2990*/  LOP3.LUT R7, R7, 0x80000000, R0, 0xb8, !PT ;  /* 0x8000000007077812 */ /* 0x000fca00078eb800 */
[----:B------:R-:W-:Y:S01]  /*29a0*/  FADD.RZ R7, R7, R0 ;  /* 0x0000000007077221 */ /* 0x000fe2000000c000 */
[----:B-1----:R-:W-:-:S05]  /*29b0*/  IADD3 R4, P0, PT, R5, UR4, RZ ;  /* 0x0000000405047c10 */ /* 0x002fca000ff1e0ff */
[----:B------:R-:W1:Y:S01]  /*29c0*/  FRND.TRUNC R7, R7 ;  /* 0x0000000700077307 */ /* 0x000e62000020d000 */
[----:B------:R-:W-:Y:S02]  /*29d0*/  LEA.HI.X.SX32 R5, R5, UR5, 0x1, P0 ;  /* 0x0000000505057c11 */ /* 0x000fe400080f0eff */
[----:B-1----:R-:W-:-:S04]  /*29e0*/  FMNMX R0, RZ, R7, !PT ;  /* 0x00000007ff007209 */ /* 0x002fc80007800000 */
[----:B------:R-:W-:-:S06]  /*29f0*/  FMNMX R0, R0, 15, PT ;  /* 0x4170000000007809 */ /* 0x000fcc0003800000 */
[----:B------:R-:W1:Y:S02]  /*2a00*/  F2I.U32.TRUNC.NTZ R0, R0 ;  /* 0x0000000000007305 */ /* 0x000e64000020f000 */
[----:B-1----:R-:W-:-:S05]  /*2a10*/  IMAD.SHL.U32 R2, R0, 0x10, RZ ;  /* 0x0000001000027824 */ /* 0x002fca00078e00ff */
[----:B0-----:R-:W-:-:S05]  /*2a20*/  LOP3.LUT R3, R2, R3, RZ, 0xfc, !PT ;  /* 0x0000000302037212 */ /* 0x001fca00078efcff */
[----:B------:R-:W-:Y:S01]  /*2a30*/  STG.E.U8 desc[UR6][R4.64], R3 ;  /* 0x0000000304007986 */ /* 0x000fe2000c101106 */
[----:B------:R-:W-:Y:S05]  /*2a40*/  EXIT ;  /* 0x000000000000794d */ /* 0x000fea0003800000 */
        .weak           $__internal_1_$__cuda_sm3x_div_rn_noftz_f32_slowpath
        .type           $__internal_1_$__cuda_sm3x_div_rn_noftz_f32_slowpath,@function
        .size           $__internal_1_$__cuda_sm3x_div_rn_noftz_f32_slowpath,(.L_x_213 - $__internal_1_$__cuda_sm3x_div_rn_noftz_f32_slowpath)
$__internal_1_$__cuda_sm3x_div_rn_noftz_f32_slowpath:
[----:B------:R-:W-:Y:S01]  /*2a50*/  SHF.R.U32.HI R2, RZ, 0x17, R8 ;  /* 0x00000017ff027819 */ /* 0x000fe20000011608 */
[----:B------:R-:W-:Y:S01]  /*2a60*/  BSSY.RECONVERGENT B0, `(.L_x_108) ;  /* 0x0000063000007945 */ /* 0x000fe20003800200 */
[----:B------:R-:W-:Y:S02]  /*2a70*/  SHF.R.U32.HI R21, RZ, 0x17, R0 ;  /* 0x00000017ff157819 */ /* 0x000fe40000011600 */
[----:B------:R-:W-:Y:S02]  /*2a80*/  LOP3.LUT R2, R2, 0xff, RZ, 0xc0, !PT ;  /* 0x000000ff02027812 */ /* 0x000fe400078ec0ff */
[----:B------:R-:W-:Y:S02]  /*2a90*/  LOP3.LUT R21, R21, 0xff, RZ, 0xc0, !PT ;  /* 0x000000ff15157812 */ /* 0x000fe400078ec0ff */
[----:B------:R-:W-:Y:S02]  /*2aa0*/  IADD3 R13, PT, PT, R2, -0x1, RZ ;  /* 0xffffffff020d7810 */ /* 0x000fe40007ffe0ff */
[----:B------:R-:W-:Y:S01]  /*2ab0*/  MOV R23, R8 ;  /* 0x0000000800177202 */ /* 0x000fe20000000f00 */
[----:B------:R-:W-:Y:S01]  /*2ac0*/  VIADD R20, R21, 0xffffffff ;  /* 0xffffffff15147836 */ /* 0x000fe20000000000 */
        /* <DEDUP_REMOVED lines=10> */
[----:B------:R-:W-:Y:S02]  /*2b70*/  FSETP.NEU.FTZ.AND P1, PT, |R0|, +INF , PT ;  /* 0x7f8000000000780b */ /* 0x000fe40003f3d200 */
        /* <DEDUP_REMOVED lines=11> */
[----:B------:R-:W-:Y:S01]  /*2c30*/  @P0 MOV R11, RZ ;  /* 0x000000ff000b0202 */ /* 0x000fe20000000f00 */
[----:B------:R-:W-:Y:S02]  /*2c40*/  @!P0 IMAD.MOV.U32 R11, RZ, RZ, -0x40 ;  /* 0xffffffc0ff0b8424 */ /* 0x000fe400078e00ff */
[----:B------:R-:W-:Y:S01]  /*2c50*/  @!P0 FFMA R0, R0, 1.84467440737095516160e+19, RZ ;  /* 0x5f80000000008823 */ /* 0x000fe200000000ff */
[----:B------:R-:W-:Y:S02]  /*2c60*/  @!P1 FFMA R23, R8, 1.84467440737095516160e+19, RZ ;  /* 0x5f80000008179823 */ /* 0x000fe400000000ff */
[----:B------:R-:W-:-:S07]  /*2c70*/  @!P1 IADD3 R11, PT, PT, R11, 0x40, RZ ;  /* 0x000000400b0b9810 */ /* 0x000fce0007ffe0ff */
.L_x_109:
[----:B------:R-:W-:Y:S01]  /*2c80*/  LEA R20, R2, 0xc0800000, 0x17 ;  /* 0xc080000002147811 */ /* 0x000fe200078eb8ff */
[----:B------:R-:W-:Y:S01]  /*2c90*/  BSSY.RECONVERGENT B1, `(.L_x_114) ;  /* 0x0000036000017945 */ /* 0x000fe20003800200 */
[----:B------:R-:W-:-:S03]  /*2ca0*/  IADD3 R21, PT, PT, R21, -0x7f, RZ ;  /* 0xffffff8115157810 */ /* 0x000fc60007ffe0ff */
[----:B------:R-:W-:Y:S02]  /*2cb0*/  IMAD.IADD R25, R23, 0x1, -R20 ;  /* 0x0000000117197824 */ /* 0x000fe400078e0a14 */
[----:B------:R-:W-:Y:S02]  /*2cc0*/  IMAD R0, R21, -0x800000, R0 ;  /* 0xff80000015007824 */ /* 0x000fe400078e0200 */
[----:B------:R-:W0:Y:S01]  /*2cd0*/  MUFU.RCP R20, R25 ;  /* 0x0000001900147308 */ /* 0x000e220000001000 */
[----:B------:R-:W-:-:S04]  /*2ce0*/  FADD.FTZ R13, -R25, -RZ ;  /* 0x800000ff190d7221 */ /* 0x000fc80000010100 */
        /* <DEDUP_REMOVED lines=22> */
[CCC-:B------:R-:W-:Y:S01]  /*2e50*/  FFMA.RZ R11, R23.reuse, R13.reuse, R22.reuse ;  /* 0x0000000d170b7223 */ /* 0x1c0fe2000000c016 */
[CCC-:B------:R-:W-:Y:S01]  /*2e60*/  FFMA.RP R20, R23.reuse, R13.reuse, R22.reuse ;  /* 0x0000000d17147223 */ /* 0x1c0fe20000008016 */
[----:B------:R-:W-:Y:S01]  /*2e70*/  FFMA.RM R23, R23, R13, R22 ;  /* 0x0000000d17177223 */ /* 0x000fe20000004016 */
[C---:B------:R-:W-:Y:S02]  /*2e80*/  IADD3 R13, PT, PT, R2.reuse, 0x20, RZ ;  /* 0x00000020020d7810 */ /* 0x040fe40007ffe0ff */
[----:B------:R-:W-:Y:S02]  /*2e90*/  LOP3.LUT R11, R11, 0x7fffff, RZ, 0xc0, !PT ;  /* 0x007fffff0b0b7812 */ /* 0x000fe400078ec0ff */
[C---:B------:R-:W-:Y:S02]  /*2ea0*/  ISETP.NE.AND P3, PT, R2.reuse, RZ, PT ;  /* 0x000000ff0200720c */ /* 0x040fe40003f65270 */
[----:B------:R-:W-:Y:S02]  /*2eb0*/  LOP3.LUT R22, R11, 0x800000, RZ, 0xfc, !PT ;  /* 0x008000000b167812 */ /* 0x000fe400078efcff */
[----:B------:R-:W-:Y:S01]  /*2ec0*/  ISETP.NE.AND P1, PT, R2, RZ, PT ;  /* 0x000000ff0200720c */ /* 0x000fe20003f25270 */
[----:B------:R-:W-:Y:S01]  /*2ed0*/  IMAD.MOV R2, RZ, RZ, -R2 ;  /* 0x000000ffff027224 */ /* 0x000fe200078e0a02 */
[----:B------:R-:W-:-:S02]  /*2ee0*/  SHF.L.U32 R13, R22, R13, RZ ;  /* 0x0000000d160d7219 */ /* 0x000fc400000006ff */
[----:B------:R-:W-:Y:S02]  /*2ef0*/  FSETP.NEU.FTZ.AND P0, PT, R20, R23, PT ;  /* 0x000000171400720b */ /* 0x000fe40003f1d000 */
[----:B------:R-:W-:Y:S02]  /*2f00*/  SEL R11, R2, RZ, P3 ;  /* 0x000000ff020b7207 */ /* 0x000fe40001800000 */
[----:B------:R-:W-:Y:S02]  /*2f10*/  ISETP.NE.AND P1, PT, R13, RZ, P1 ;  /* 0x000000ff0d00720c */ /* 0x000fe40000f25270 */
[----:B------:R-:W-:Y:S02]  /*2f20*/  SHF.R.U32.HI R13, RZ, R11, R22 ;  /* 0x0000000bff0d7219 */ /* 0x000fe40000011616 */
[----:B------:R-:W-:Y:S02]  /*2f30*/  PLOP3.LUT P0, PT, P0, P1, PT, 0xf8, 0x8f ;  /* 0x00000000008f781c */ /* 0x000fe40000703f70 */
[----:B------:R-:W-:-:S02]  /*2f40*/  SHF.R.U32.HI R11, RZ, 0x1, R13 ;  /* 0x00000001ff0b7819 */ /* 0x000fc4000001160d */
[----:B------:R-:W-:-:S04]  /*2f50*/  SEL R2, RZ, 0x1, !P0 ;  /* 0x00000001ff027807 */ /* 0x000fc80004000000 */
[----:B------:R-:W-:-:S04]  /*2f60*/  LOP3.LUT R2, R2, 0x1, R11, 0xf8, !PT ;  /* 0x0000000102027812 */ /* 0x000fc800078ef80b */
[----:B------:R-:W-:-:S04]  /*2f70*/  LOP3.LUT R2, R2, R13, RZ, 0xc0, !PT ;  /* 0x0000000d02027212 */ /* 0x000fc800078ec0ff */
[----:B------:R-:W-:-:S04]  /*2f80*/  IADD3 R11, PT, PT, R11, R2, RZ ;  /* 0x000000020b0b7210 */ /* 0x000fc80007ffe0ff */
[----:B------:R-:W-:Y:S01]  /*2f90*/  LOP3.LUT R0, R11, R0, RZ, 0xfc, !PT ;  /* 0x000000000b007212 */ /* 0x000fe200078efcff */
[----:B------:R-:W-:Y:S06]  /*2fa0*/  BRA `(.L_x_117) ;  /* 0x0000000000107947 */ /* 0x000fec0003800000 */
.L_x_116:
[----:B------:R-:W-:-:S04]  /*2fb0*/  LOP3.LUT R0, R0, 0x80000000, RZ, 0xc0, !PT ;  /* 0x8000000000007812 */ /* 0x000fc800078ec0ff */
[----:B------:R-:W-:Y:S01]  /*2fc0*/  LOP3.LUT R0, R0, 0x7f800000, RZ, 0xfc, !PT ;  /* 0x7f80000000007812 */ /* 0x000fe200078efcff */
[----:B------:R-:W-:Y:S06]  /*2fd0*/  BRA `(.L_x_117) ;  /* 0x0000000000047947 */ /* 0x000fec0003800000 */
.L_x_115:
[----:B------:R-:W-:-:S07]  /*2fe0*/  IMAD R0, R11, 0x800000, R0 ;  /* 0x008000000b007824 */ /* 0x000fce00078e0200 */
.L_x_117:
[----:B------:R-:W-:Y:S05]  /*2ff0*/  BSYNC.RECONVERGENT B1 ;  /* 0x0000000000017941 */ /* 0x000fea0003800200 */
.L_x_114:
[----:B------:R-:W-:Y:S05]  /*3000*/  BRA `(.L_x_118) ;  /* 0x0000000000207947 */ /* 0x000fea0003800000 */
.L_x_113:
[----:B------:R-:W-:-:S04]  /*3010*/  LOP3.LUT R0, R23, 0x80000000, R0, 0x48, !PT ;  /* 0x8000000017007812 */ /* 0x000fc800078e4800 */
[----:B------:R-:W-:Y:S01]  /*3020*/  LOP3.LUT R0, R0, 0x7f800000, RZ, 0xfc, !PT ;  /* 0x7f80000000007812 */ /* 0x000fe200078efcff */
[----:B------:R-:W-:Y:S06]  /*3030*/  BRA `(.L_x_118) ;  /* 0x0000000000147947 */ /* 0x000fec0003800000 */
.L_x_112:
[----:B------:R-:W-:Y:S01]  /*3040*/  LOP3.LUT R0, R23, 0x80000000, R0, 0x48, !PT ;  /* 0x8000000017007812 */ /* 0x000fe200078e4800 */
[----:B------:R-:W-:Y:S06]  /*3050*/  BRA `(.L_x_118) ;  /* 0x00000000000c7947 */ /* 0x000fec0003800000 */
.L_x_111:
[----:B------:R-:W0:Y:S01]  /*3060*/  MUFU.RSQ R0, -QNAN ;  /* 0xffc0000000007908 */ /* 0x000e220000001400 */
[----:B------:R-:W-:Y:S05]  /*3070*/  BRA `(.L_x_118) ;  /* 0x0000000000047947 */ /* 0x000fea0003800000 */
.L_x_110:
[----:B------:R-:W-:-:S07]  /*3080*/  FADD.FTZ R0, R0, R8 ;  /* 0x0000000800007221 */ /* 0x000fce0000010000 */
.L_x_118:
[----:B------:R-:W-:Y:S05]  /*3090*/  BSYNC.RECONVERGENT B0 ;  /* 0x0000000000007941 */ /* 0x000fea0003800200 */
.L_x_108:
[----:B------:R-:W-:-:S04]  /*30a0*/  HFMA2 R13, -RZ, RZ, 0, 0 ;  /* 0x00000000ff0d7431 */ /* 0x000fc800000001ff */
[----:B0-----:R-:W-:Y:S05]  /*30b0*/  RET.REL.NODEC R12 `(_Z24quantize_kv_cache_kernelPK6__halfPhPfS3_iiii) ;  /* 0xffffffcc0cd07950 */ /* 0x001fea0003c3ffff */
.L_x_119:
        /* <DEDUP_REMOVED lines=12> */
.L_x_213:


//--------------------- .text._Z35awq_gemm_with_channel_scales_kernelPK6__halfPKhPKfS5_S5_PS_iiii --------------------------
	.section	.text._Z35awq_gemm_with_channel_scales_kernelPK6__halfPKhPKfS5_S5_PS_iiii,"ax",@progbits
	.align	128
        .global         _Z35awq_gemm_with_channel_scales_kernelPK6__halfPKhPKfS5_S5_PS_iiii
        .type           _Z35awq_gemm_with_channel_scales_kernelPK6__halfPKhPKfS5_S5_PS_iiii,@function
        .size           _Z35awq_gemm_with_channel_scales_kernelPK6__halfPKhPKfS5_S5_PS_iiii,(.L_x_214 - _Z35awq_gemm_with_channel_scales_kernelPK6__halfPKhPKfS5_S5_PS_iiii)
        .other          _Z35awq_gemm_with_channel_scales_kernelPK6__halfPKhPKfS5_S5_PS_iiii,@"STO_CUDA_ENTRY STV_DEFAULT"
_Z35awq_gemm_with_channel_scales_kernelPK6__halfPKhPKfS5_S5_PS_iiii:
.text._Z35awq_gemm_with_channel_scales_kernelPK6__halfPKhPKfS5_S5_PS_iiii:
        /* <DEDUP_REMOVED lines=13> */
[----:B------:R-:W0:Y:S01]  /*00d0*/  LDCU UR5, c[0x0][0x3b8] ;  /* 0x00007700ff0577ac */ /* 0x000e220008000800 */
[----:B------:R-:W-:Y:S01]  /*00e0*/  IMAD.MOV.U32 R24, RZ, RZ, RZ ;  /* 0x000000ffff187224 */ /* 0x000fe200078e00ff */
[----:B------:R-:W1:Y:S01]  /*00f0*/  LDCU.64 UR10, c[0x0][0x358] ;  /* 0x00006b00ff0a77ac */ /* 0x000e620008000a00 */
[----:B0-----:R-:W-:-:S09]  /*0100*/  UISETP.GE.AND UP0, UPT, UR5, 0x1, UPT ;  /* 0x000000010500788c */ /* 0x001fd2000bf06270 */
[----:B-1----:R-:W-:Y:S05]  /*0110*/  BRA.U !UP0, `(.L_x_120) ;  /* 0x0000002908747547 */ /* 0x002fea000b800000 */
[----:B------:R-:W0:Y:S01]  /*0120*/  LDC R5, c[0x0][0x3bc] ;  /* 0x0000ef00ff057b82 */ /* 0x000e220000000800 */
[----:B------:R-:W-:Y:S02]  /*0130*/  UIADD3 UR8, UPT, UPT, UR5, -0x1, URZ ;  /* 0xffffffff05087890 */ /* 0x000fe4000fffe0ff */
[----:B------:R-:W-:Y:S01]  /*0140*/  IMAD R8, R9, UR5, RZ ;  /* 0x0000000509087c24 */ /* 0x000fe2000f8e02ff */
[----:B------:R-:W1:Y:S01]  /*0150*/  LDCU.64 UR6, c[0x0][0x398] ;  /* 0x00007300ff0677ac */ /* 0x000e620008000a00 */
[----:B------:R-:W-:Y:S02]  /*0160*/  USHF.R.U32.HI UR4, URZ, 0x1, UR5 ;  /* 0x00000001ff047899 */ /* 0x000fe40008011605 */
[----:B-1----:R-:W-:Y:S01]  /*0170*/  UISETP.NE.U32.AND UP0, UPT, UR6, URZ, UPT ;  /* 0x000000ff0600728c */ /* 0x002fe2000bf05070 */
[----:B0-----:R-:W-:Y:S01]  /*0180*/  IABS R7, R5 ;  /* 0x0000000500077213 */ /* 0x001fe20000000000 */
[----:B------:R-:W-:Y:S02]  /*0190*/  VIADD R0, R5, UR8 ;  /* 0x0000000805007c36 */ /* 0x000fe40008000000 */
[----:B------:R-:W-:Y:S01]  /*01a0*/  UISETP.NE.AND.EX UP0, UPT, UR7, URZ, UPT, UP0 ;  /* 0x000000ff0700728c */ /* 0x000fe2000bf05300 */
[----:B------:R-:W0:Y:S08]  /*01b0*/  I2F.RP R4, R7 ;  /* 0x0000000700047306 */ /* 0x000e300000209400 */
[----:B0-----:R-:W0:Y:S02]  /*01c0*/  MUFU.RCP R4, R4 ;  /* 0x0000000400047308 */ /* 0x001e240000001000 */
[----:B0-----:R-:W-:Y:S01]  /*01d0*/  VIADD R2, R4, 0xffffffe ;  /* 0x0ffffffe04027836 */ /* 0x001fe20000000000 */
[----:B------:R-:W-:-:S02]  /*01e0*/  IABS R4, R0 ;  /* 0x0000000000047213 */ /* 0x000fc40000000000 */
[----:B------:R-:W-:-:S03]  /*01f0*/  LOP3.LUT R0, R0, R5, RZ, 0x3c, !PT ;  /* 0x0000000500007212 */ /* 0x000fc600078e3cff */
[----:B------:R0:W1:Y:S01]  /*0200*/  F2I.FTZ.U32.TRUNC.NTZ R3, R2 ;  /* 0x0000000200037305 */ /* 0x000062000021f000 */
[----:B------:R-:W-:Y:S01]  /*0210*/  ISETP.GE.AND P2, PT, R0, RZ, PT ;  /* 0x000000ff0000720c */ /* 0x000fe20003f46270 */
[----:B0-----:R-:W-:Y:S01]  /*0220*/  IMAD.MOV.U32 R2, RZ, RZ, RZ ;  /* 0x000000ffff027224 */ /* 0x001fe200078e00ff */
[----:B-1----:R-:W-:-:S05]  /*0230*/  IADD3 R6, PT, PT, RZ, -R3, RZ ;  /* 0x80000003ff067210 */ /* 0x002fca0007ffe0ff */
[----:B------:R-:W-:-:S04]  /*0240*/  IMAD R11, R6, R7, RZ ;  /* 0x00000007060b7224 */ /* 0x000fc800078e02ff */
[----:B------:R-:W-:-:S06]  /*0250*/  IMAD.HI.U32 R3, R3, R11, R2 ;  /* 0x0000000b03037227 */ /* 0x000fcc00078e0002 */
[----:B------:R-:W-:-:S05]  /*0260*/  IMAD.HI.U32 R3, R3, R4, RZ ;  /* 0x0000000403037227 */ /* 0x000fca00078e00ff */
[----:B------:R-:W-:-:S05]  /*0270*/  IADD3 R2, PT, PT, -R3, RZ, RZ ;  /* 0x000000ff03027210 */ /* 0x000fca0007ffe1ff */
[----:B------:R-:W-:-:S05]  /*0280*/  IMAD R2, R7, R2, R4 ;  /* 0x0000000207027224 */ /* 0x000fca00078e0204 */
[----:B------:R-:W-:-:S13]  /*0290*/  ISETP.GT.U32.AND P1, PT, R7, R2, PT ;  /* 0x000000020700720c */ /* 0x000fda0003f24070 */
[----:B------:R-:W-:Y:S02]  /*02a0*/  @!P1 IMAD.IADD R2, R2, 0x1, -R7 ;  /* 0x0000000102029824 */ /* 0x000fe400078e0a07 */
[----:B------:R-:W-:Y:S01]  /*02b0*/  @!P1 VIADD R3, R3, 0x1 ;  /* 0x0000000103039836 */ /* 0x000fe20000000000 */
[----:B------:R-:W-:Y:S02]  /*02c0*/  ISETP.NE.AND P1, PT, R5, RZ, PT ;  /* 0x000000ff0500720c */ /* 0x000fe40003f25270 */
[----:B------:R-:W-:Y:S01]  /*02d0*/  ISETP.GE.U32.AND P0, PT, R2, R7, PT ;  /* 0x000000070200720c */ /* 0x000fe20003f06070 */
[----:B------:R-:W-:-:S12]  /*02e0*/  IMAD R7, R10, UR4, RZ ;  /* 0x000000040a077c24 */ /* 0x000fd8000f8e02ff */
[----:B------:R-:W-:-:S05]  /*02f0*/  @P0 IADD3 R3, PT, PT, R3, 0x1, RZ ;  /* 0x0000000103030810 */ /* 0x000fca0007ffe0ff */
[----:B------:R-:W-:Y:S01]  /*0300*/  @!P2 IMAD.MOV R3, RZ, RZ, -R3 ;  /* 0x000000ffff03a224 */ /* 0x000fe200078e0a03 */
[----:B------:R-:W-:-:S05]  /*0310*/  @!P1 LOP3.LUT R3, RZ, R5, RZ, 0x33, !PT ;  /* 0x00000005ff039212 */ /* 0x000fca00078e33ff */
[----:B------:R-:W-:Y:S01]  /*0320*/  IMAD R6, R10, R3, RZ ;  /* 0x000000030a067224 */ /* 0x000fe200078e02ff */
[----:B------:R-:W-:Y:S06]  /*0330*/  BRA.U UP0, `(.L_x_121) ;  /* 0x0000001100d87547 */ /* 0x000fec000b800000 */
[----:B------:R-:W-:Y:S01]  /*0340*/  UISETP.GE.U32.AND UP0, UPT, UR5, 0x3, UPT ;  /* 0x000000030500788c */ /* 0x000fe2000bf06070 */
[----:B------:R-:W-:Y:S02]  /*0350*/  HFMA2 R2, -RZ, RZ, 0, 0 ;  /* 0x00000000ff027431 */ /* 0x000fe400000001ff */
[----:B------:R-:W-:-:S06]  /*0360*/  IMAD.MOV.U32 R24, RZ, RZ, RZ ;  /* 0x000000ffff187224 */ /* 0x000fcc00078e00ff */
[----:B------:R-:W-:Y:S05]  /*0370*/  BRA.U !UP0, `(.L_x_122) ;  /* 0x0000000d08407547 */ /* 0x000fea000b800000 */
[----:B------:R-:W0:Y:S01]  /*0380*/  LDC.64 R4, c[0x0][0x380] ;  /* 0x0000e000ff047b82 */ /* 0x000e220000000a00 */
[----:B------:R-:W1:Y:S01]  /*0390*/  LDCU.64 UR6, c[0x0][0x3a0] ;  /* 0x00007400ff0677ac */ /* 0x000e620008000a00 */
[----:B------:R-:W-:Y:S01]  /*03a0*/  IMAD.MOV.U32 R24, RZ, RZ, RZ ;  /* 0x000000ffff187224 */ /* 0x000fe200078e00ff */
[----:B------:R-:W-:Y:S01]  /*03b0*/  MOV R17, RZ ;  /* 0x000000ff00117202 */ /* 0x000fe20000000f00 */
[----:B------:R-:W-:Y:S01]  /*03c0*/  IMAD.MOV.U32 R16, RZ, RZ, R7 ;  /* 0x000000ffff107224 */ /* 0x000fe200078e0007 */
[----:B------:R-:W-:Y:S01]  /*03d0*/  ULEA.HI UR4, UR8, 0x1, URZ, 0x1f ;  /* 0x0000000108047891 */ /* 0x000fe2000f8ff8ff */
[----:B------:R-:W-:Y:S01]  /*03e0*/  IMAD.MOV.U32 R15, RZ, RZ, R8 ;  /* 0x000000ffff0f7224 */ /* 0x000fe200078e0008 */
[----:B------:R-:W2:Y:S01]  /*03f0*/  LDCU UR9, c[0x0][0x3b8] ;  /* 0x00007700ff0977ac */ /* 0x000ea20008000800 */
[----:B------:R-:W3:Y:S01]  /*0400*/  LDC R2, c[0x0][0x3bc] ;  /* 0x0000ef00ff027b82 */ /* 0x000ee20000000800 */
[----:B------:R-:W-:Y:S01]  /*0410*/  ULOP3.LUT UR4, UR4, 0x7ffffffe, URZ, 0xc0, !UPT ;  /* 0x7ffffffe04047892 */ /* 0x000fe2000f8ec0ff */
[----:B------:R-:W4:Y:S03]  /*0420*/  LDCU.64 UR12, c[0x0][0x388] ;  /* 0x00007100ff0c77ac */ /* 0x000f260008000a00 */
[----:B------:R-:W-:-:S02]  /*0430*/  UIADD3 UR4, UPT, UPT, -UR4, URZ, URZ ;  /* 0x000000ff04047290 */ /* 0x000fc4000fffe1ff */
[----:B-1----:R-:W-:-:S04]  /*0440*/  UIADD3 UR5, UP0, UPT, UR6, 0x8, URZ ;  /* 0x0000000806057890 */ /* 0x002fc8000ff1e0ff */
[----:B------:R-:W-:Y:S01]  /*0450*/  UIADD3.X UR6, UPT, UPT, URZ, UR7, URZ, UP0, !UPT ;  /* 0x00000007ff067290 */ /* 0x000fe200087fe4ff */
[----:B0-----:R-:W-:Y:S01]  /*0460*/  IMAD.WIDE.U32 R4, R8, 0x2, R4 ;  /* 0x0000000208047825 */ /* 0x001fe200078e0004 */
[----:B------:R-:W-:Y:S02]  /*0470*/  MOV R20, UR5 ;  /* 0x0000000500147c02 */ /* 0x000fe40008000f00 */
[----:B------:R-:W-:Y:S02]  /*0480*/  IADD3 R0, P0, PT, R4, 0x6, RZ ;  /* 0x0000000604007810 */ /* 0x000fe40007f1e0ff */
[----:B------:R-:W-:-:S03]  /*0490*/  IMAD.U32 R21, RZ, RZ, UR6 ;  /* 0x00000006ff157e24 */ /* 0x000fc6000f8e00ff */
[----:B--234-:R-:W-:-:S08]  /*04a0*/  IMAD.X R11, RZ, RZ, R5, P0 ;  /* 0x000000ffff0b7224 */ /* 0x01cfd000000e0605 */
.L_x_131:
[----:B------:R-:W-:Y:S01]  /*04b0*/  IABS R13, R2 ;  /* 0x00000002000d7213 */ /* 0x000fe20000000000 */
[----:B------:R-:W2:Y:S01]  /*04c0*/  LDG.E.CONSTANT R26, desc[UR10][R20.64+-0x8] ;  /* 0xfffff80a141a7981 */ /* 0x000ea2000c1e9900 */
[----:B------:R-:W-:Y:S02]  /*04d0*/  IABS R18, R17 ;  /* 0x0000001100127213 */ /* 0x000fe40000000000 */
[----:B------:R-:W0:Y:S01]  /*04e0*/  I2F.RP R12, R13 ;  /* 0x0000000d000c7306 */ /* 0x000e220000209400 */
[----:B------:R-:W-:-:S04]  /*04f0*/  IADD3.X R30, P0, PT, R16, UR12, RZ, PT, !PT ;  /* 0x0000000c101e7c10 */ /* 0x000fc8000bf1e4ff */
[----:B------:R-:W-:-:S03]  /*0500*/  LEA.HI.X.SX32 R31, R16, UR13, 0x1, P0 ;  /* 0x0000000d101f7c11 */ /* 0x000fc600080f0eff */
[----:B0-----:R-:W0:Y:S02]  /*0510*/  MUFU.RCP R12, R12 ;  /* 0x0000000c000c7308 */ /* 0x001e240000001000 */
[----:B0-----:R-:W-:-:S06]  /*0520*/  VIADD R14, R12, 0xffffffe ;  /* 0x0ffffffe0c0e7836 */ /* 0x001fcc0000000000 */
[----:B------:R-:W0:Y:S02]  /*0530*/  F2I.FTZ.U32.TRUNC.NTZ R5, R14 ;  /* 0x0000000e00057305 */ /* 0x000e24000021f000 */
[----:B0-----:R-:W-:-:S05]  /*0540*/  IADD3 R4, PT, PT, RZ, -R5, RZ ;  /* 0x80000005ff047210 */ /* 0x001fca0007ffe0ff */
[----:B------:R-:W-:Y:S02]  /*0550*/  IMAD R3, R4, R13, RZ ;  /* 0x0000000d04037224 */ /* 0x000fe400078e02ff */
[----:B------:R-:W-:-:S04]  /*0560*/  IMAD.MOV.U32 R4, RZ, RZ, RZ ;  /* 0x000000ffff047224 */ /* 0x000fc800078e00ff */
[----:B------:R-:W-:-:S04]  /*0570*/  IMAD.HI.U32 R3, R5, R3, R4 ;  /* 0x0000000305037227 */ /* 0x000fc800078e0004 */
[----:B------:R-:W-:-:S04]  /*0580*/  IMAD.MOV.U32 R4, RZ, RZ, R18 ;  /* 0x000000ffff047224 */ /* 0x000fc800078e0012 */
[----:B------:R-:W-:-:S05]  /*0590*/  IMAD.HI.U32 R3, R3, R4, RZ ;  /* 0x0000000403037227 */ /* 0x000fca00078e00ff */
[----:B------:R-:W-:-:S05]  /*05a0*/  IADD3 R5, PT, PT, -R3, RZ, RZ ;  /* 0x000000ff03057210 */ /* 0x000fca0007ffe1ff */
[C---:B------:R-:W-:Y:S02]  /*05b0*/  IMAD R4, R13.reuse, R5, R4 ;  /* 0x000000050d047224 */ /* 0x040fe400078e0204 */
[----:B------:R-:W3:Y:S03]  /*05c0*/  LDG.E.U8.CONSTANT R5, desc[UR10][R30.64+-0x1] ;  /* 0xffffff0a1e057981 */ /* 0x000ee6000c1e9100 */
[----:B------:R-:W-:-:S13]  /*05d0*/  ISETP.GT.U32.AND P1, PT, R13, R4, PT ;  /* 0x000000040d00720c */ /* 0x000fda0003f24070 */
[----:B------:R-:W-:-:S05]  /*05e0*/  @!P1 IMAD.IADD R4, R4, 0x1, -R13 ;  /* 0x0000000104049824 */ /* 0x000fca00078e0a0d */
[----:B------:R-:W-:Y:S02]  /*05f0*/  ISETP.GE.U32.AND P0, PT, R4, R13, PT ;  /* 0x0000000d0400720c */ /* 0x000fe40003f06070 */
[----:B------:R-:W-:Y:S01]  /*0600*/  LOP3.LUT R4, R17, R2, RZ, 0x3c, !PT ;  /* 0x0000000211047212 */ /* 0x000fe200078e3cff */
[----:B------:R-:W0:Y:S01]  /*0610*/  LDC.64 R12, c[0x0][0x390] ;  /* 0x0000e400ff0c7b82 */ /* 0x000e220000000a00 */
[----:B------:R-:W-:Y:S01]  /*0620*/  @!P1 VIADD R3, R3, 0x1 ;  /* 0x0000000103039836 */ /* 0x000fe20000000000 */
[----:B------:R-:W-:Y:S02]  /*0630*/  ISETP.NE.AND P1, PT, R2, RZ, PT ;  /* 0x000000ff0200720c */ /* 0x000fe40003f25270 */
[----:B------:R-:W-:-:S06]  /*0640*/  ISETP.GE.AND P2, PT, R4, RZ, PT ;  /* 0x000000ff0400720c */ /* 0x000fcc0003f46270 */
[----:B------:R-:W-:-:S07]  /*0650*/  @P0 IADD3 R3, PT, PT, R3, 0x1, RZ ;  /* 0x0000000103030810 */ /* 0x000fce0007ffe0ff */
[----:B------:R-:W-:Y:S01]  /*0660*/  @!P2 IMAD.MOV R3, RZ, RZ, -R3 ;  /* 0x000000ffff03a224 */ /* 0x000fe200078e0a03 */
[----:B------:R-:W-:-:S05]  /*0670*/  @!P1 LOP3.LUT R3, RZ, R2, RZ, 0x33, !PT ;  /* 0x00000002ff039212 */ /* 0x000fca00078e33ff */
[----:B------:R-:W-:-:S04]  /*0680*/  IMAD.IADD R3, R6, 0x1, R3 ;  /* 0x0000000106037824 */ /* 0x000fc800078e0203 */
[----:B0-----:R-:W-:-:S05]  /*0690*/  IMAD.WIDE R12, R3, 0x4, R12 ;  /* 0x00000004030c7825 */ /* 0x001fca00078e020c */
[----:B------:R2:W4:Y:S01]  /*06a0*/  LDG.E.CONSTANT R14, desc[UR10][R12.64] ;  /* 0x0000000a0c0e7981 */ /* 0x000522000c1e9900 */
[----:B------:R-:W-:-:S04]  /*06b0*/  IADD3 R3, PT, PT, R17, 0x1, RZ ;  /* 0x0000000111037810 */ /* 0x000fc80007ffe0ff */
[----:B------:R-:W-:Y:S01]  /*06c0*/  ISETP.GE.AND P4, PT, R3, UR9, PT ;  /* 0x0000000903007c0c */ /* 0x000fe2000bf86270 */
[----:B------:R-:W-:-:S12]  /*06d0*/  IMAD.MOV.U32 R19, RZ, RZ, 0x3f800000 ;  /* 0x3f800000ff137424 */ /* 0x000fd800078e00ff */
[----:B------:R0:W5:Y:S01]  /*06e0*/  @!P4 LDG.E.CONSTANT R19, desc[UR10][R20.64+-0x4] ;  /* 0xfffffc0a1413c981 */ /* 0x000162000c1e9900 */
[----:B------:R-:W-:Y:S01]  /*06f0*/  BSSY.RECONVERGENT B2, `(.L_x_123) ;  /* 0x0000019000027945 */ /* 0x000fe20003800200 */
[----:B------:R-:W-:Y:S01]  /*0700*/  IMAD.MOV.U32 R23, RZ, RZ, R11 ;  /* 0x000000ffff177224 */ /* 0x000fe200078e000b */
[----:B--2---:R-:W1:Y:S02]  /*0710*/  MUFU.RCP R13, R26 ;  /* 0x0000001a000d7308 */ /* 0x004e640000001000 */
[----:B-1----:R-:W-:-:S04]  /*0720*/  FFMA R4, -R26, R13, 1 ;  /* 0x3f8000001a047423 */ /* 0x002fc8000000010d */
[----:B------:R-:W-:Y:S01]  /*0730*/  FFMA R4, R13, R4, R13 ;  /* 0x000000040d047223 */ /* 0x000fe2000000000d */
[----:B---3--:R-:W-:-:S04]  /*0740*/  PRMT R22, R5, 0x8880, RZ ;  /* 0x0000888005167816 */ /* 0x008fc800000000ff */
[----:B------:R-:W-:-:S05]  /*0750*/  PRMT R22, R22, 0x7710, RZ ;  /* 0x0000771016167816 */ /* 0x000fca00000000ff */
[----:B------:R-:W-:-:S05]  /*0760*/  IMAD.SHL.U32 R3, R22, 0x10, RZ ;  /* 0x0000001016037824 */ /* 0x000fca00078e00ff */
[----:B------:R-:W-:-:S04]  /*0770*/  PRMT R3, R3, 0x8880, RZ ;  /* 0x0000888003037816 */ /* 0x000fc800000000ff */
[----:B------:R-:W-:-:S04]  /*0780*/  SHF.R.S32.HI R3, RZ, 0x7, R3 ;  /* 0x00000007ff037819 */ /* 0x000fc80000011403 */
[----:B------:R-:W-:-:S04]  /*0790*/  LOP3.LUT R3, R3, 0xfff0, RZ, 0xc0, !PT ;  /* 0x0000fff003037812 */ /* 0x000fc800078ec0ff */
[----:B------:R-:W-:-:S04]  /*07a0*/  LOP3.LUT R12, R3, 0xf, R22, 0xf8, !PT ;  /* 0x0000000f030c7812 */ /* 0x000fc800078ef816 */
[----:B------:R-:W4:Y:S02]  /*07b0*/  I2F.S16 R3, R12 ;  /* 0x0000000c00037306 */ /* 0x000f240000101400 */
[----:B----4-:R-:W-:-:S06]  /*07c0*/  FMUL R3, R14, R3 ;  /* 0x000000030e037220 */ /* 0x010fcc0000400000 */
[----:B------:R-:W1:Y:S01]  /*07d0*/  FCHK P0, R3, R26 ;  /* 0x0000001a03007302 */ /* 0x000e620000000000 */
[----:B------:R-:W-:-:S04]  /*07e0*/  FFMA R13, R3, R4, RZ ;  /* 0x00000004030d7223 */ /* 0x000fc800000000ff */
[----:B------:R-:W-:-:S04]  /*07f0*/  FFMA R18, -R26, R13, R3 ;  /* 0x0000000d1a127223 */ /* 0x000fc80000000103 */
[----:B------:R-:W-:Y:S01]  /*0800*/  FFMA R18, R4, R18, R13 ;  /* 0x0000001204127223 */ /* 0x000fe2000000000d */
[----:B------:R-:W-:Y:S02]  /*0810*/  LOP3.LUT R4, R22, 0xf0, RZ, 0xc0, !PT ;  /* 0x000000f016047812 */ /* 0x000fe400078ec0ff */
[----:B------:R-:W-:Y:S01]  /*0820*/  MOV R22, R0 ;  /* 0x0000000000167202 */ /* 0x000fe20000000f00 */
[----:B01----:R-:W-:Y:S06]  /*0830*/  @!P0 BRA `(.L_x_124) ;  /* 0x0000000000108947 */ /* 0x003fec0003800000 */
[----:B------:R-:W-:Y:S01]  /*0840*/  IMAD.MOV.U32 R0, RZ, RZ, R26 ;  /* 0x000000ffff007224 */ /* 0x000fe200078e001a */
[----:B------:R-:W-:-:S07]  /*0850*/  MOV R12, 0x870 ;  /* 0x00000870000c7802 */ /* 0x000fce0000000f00 */
[----:B-----5:R-:W-:Y:S05]  /*0860*/  CALL.REL.NOINC `($__internal_2_$__cuda_sm3x_div_rn_noftz_f32_slowpath) ;  /* 0x0000002000bc7944 */ /* 0x020fea0003c00000 */
[----:B------:R-:W-:-:S07]  /*0870*/  MOV R18, R0 ;  /* 0x0000000000127202 */ /* 0x000fce0000000f00 */
.L_x_124:
[----:B------:R-:W-:Y:S05]  /*0880*/  BSYNC.RECONVERGENT B2 ;  /* 0x0000000000027941 */ /* 0x000fea0003800200 */
.L_x_123:
[----:B------:R-:W-:Y:S01]  /*0890*/  PRMT R0, R5, 0x8880, RZ ;  /* 0x0000888005007816 */ /* 0x000fe200000000ff */
[----:B-----5:R-:W0:Y:S01]  /*08a0*/  MUFU.RCP R12, R19 ;  /* 0x00000013000c7308 */ /* 0x020e220000001000 */
[----:B------:R-:W-:Y:S02]  /*08b0*/  BSSY.RECONVERGENT B2, `(.L_x_125) ;  /* 0x0000010000027945 */ /* 0x000fe40003800200 */
[----:B------:R-:W-:-:S04]  /*08c0*/  SHF.R.S32.HI R0, RZ, 0x7, R0 ;  /* 0x00000007ff007819 */ /* 0x000fc80000011400 */
[----:B------:R-:W-:-:S04]  /*08d0*/  LOP3.LUT R3, R0, 0xfff0, RZ, 0xc0, !PT ;  /* 0x0000fff000037812 */ /* 0x000fc800078ec0ff */
[----:B------:R-:W-:-:S04]  /*08e0*/  LEA.HI R4, R4, R3, RZ, 0x1c ;  /* 0x0000000304047211 */ /* 0x000fc800078fe0ff */
[----:B------:R-:W1:Y:S01]  /*08f0*/  I2F.S16 R3, R4 ;  /* 0x0000000400037306 */ /* 0x000e620000101400 */
[----:B0-----:R-:W-:-:S04]  /*0900*/  FFMA R5, R12, -R19, 1 ;  /* 0x3f8000000c057423 */ /* 0x001fc80000000813 */
[----:B------:R-:W-:Y:S01]  /*0910*/  FFMA R0, R12, R5, R12 ;  /* 0x000000050c007223 */ /* 0x000fe2000000000c */
[----:B-1----:R-:W-:-:S04]  /*0920*/  FMUL R3, R14, R3 ;  /* 0x000000030e037220 */ /* 0x002fc80000400000 */
[----:B------:R-:W0:Y:S01]  /*0930*/  FCHK P0, R3, R19 ;  /* 0x0000001303007302 */ /* 0x000e220000000000 */
[----:B------:R-:W-:-:S04]  /*0940*/  FFMA R12, R3, R0, RZ ;  /* 0x00000000030c7223 */ /* 0x000fc800000000ff */
[----:B------:R-:W-:-:S04]  /*0950*/  FFMA R5, R12, -R19, R3 ;  /* 0x800000130c057223 */ /* 0x000fc80000000003 */
[----:B------:R-:W-:Y:S01]  /*0960*/  FFMA R0, R0, R5, R12 ;  /* 0x0000000500007223 */ /* 0x000fe2000000000c */
[----:B0-----:R-:W-:Y:S06]  /*0970*/  @!P0 BRA `(.L_x_126) ;  /* 0x00000000000c8947 */ /* 0x001fec0003800000 */
[----:B------:R-:W-:Y:S01]  /*0980*/  IMAD.MOV.U32 R0, RZ, RZ, R19 ;  /* 0x000000ffff007224 */ /* 0x000fe200078e0013 */
[----:B------:R-:W-:-:S07]  /*0990*/  MOV R12, 0x9b0 ;  /* 0x000009b0000c7802 */ /* 0x000fce0000000f00 */
[----:B------:R-:W-:Y:S05]  /*09a0*/  CALL.REL.NOINC `($__internal_2_$__cuda_sm3x_div_rn_noftz_f32_slowpath) ;  /* 0x00000020006c7944 */ /* 0x000fea0003c00000 */
.L_x_126:
[----:B------:R-:W-:Y:S05]  /*09b0*/  BSYNC.RECONVERGENT B2 ;  /* 0x0000000000027941 */ /* 0x000fea0003800200 */
.L_x_125:
[----:B------:R-:W-:Y:S01]  /*09c0*/  IABS R14, R2 ;  /* 0x00000002000e7213 */ /* 0x000fe20000000000 */
[----:B------:R-:W-:Y:S01]  /*09d0*/  VIADD R3, R17, 0x2 ;  /* 0x0000000211037836 */ /* 0x000fe20000000000 */
[----:B------:R-:W0:Y:S01]  /*09e0*/  LDC.64 R26, c[0x0][0x390] ;  /* 0x0000e400ff1a7b82 */ /* 0x000e220000000a00 */
[----:B------:R-:W-:Y:S01]  /*09f0*/  IMAD.MOV.U32 R4, RZ, RZ, RZ ;  /* 0x000000ffff047224 */ /* 0x000fe200078e00ff */
[----:B------:R-:W1:Y:S01]  /*0a00*/  I2F.RP R12, R14 ;  /* 0x0000000e000c7306 */ /* 0x000e620000209400 */
[----:B------:R-:W2:Y:S01]  /*0a10*/  LDG.E.CONSTANT R28, desc[UR10][R20.64] ;  /* 0x0000000a141c7981 */ /* 0x000ea2000c1e9900 */
[----:B------:R-:W-:-:S06]  /*0a20*/  IABS R19, R3 ;  /* 0x0000000300137213 */ /* 0x000fcc0000000000 */
[----:B-1----:R-:W1:Y:S02]  /*0a30*/  MUFU.RCP R12, R12 ;  /* 0x0000000c000c7308 */ /* 0x002e640000001000 */
[----:B-1----:R-:W-:-:S06]  /*0a40*/  VIADD R13, R12, 0xffffffe ;  /* 0x0ffffffe0c0d7836 */ /* 0x002fcc0000000000 */
[----:B------:R1:W3:Y:S01]  /*0a50*/  F2I.FTZ.U32.TRUNC.NTZ R5, R13 ;  /* 0x0000000d00057305 */ /* 0x0002e2000021f000 */
[----:B------:R-:W-:Y:S01]  /*0a60*/  LOP3.LUT R3, R3, R2, RZ, 0x3c, !PT ;  /* 0x0000000203037212 */ /* 0x000fe200078e3cff */
[----:B-1----:R-:W1:Y:S01]  /*0a70*/  LDC.64 R12, c[0x0][0x380] ;  /* 0x0000e000ff0c7b82 */ /* 0x002e620000000a00 */
[----:B---3--:R-:W-:-:S05]  /*0a80*/  IADD3 R11, PT, PT, RZ, -R5, RZ ;  /* 0x80000005ff0b7210 */ /* 0x008fca0007ffe0ff */
[----:B------:R-:W-:-:S04]  /*0a90*/  IMAD R11, R11, R14, RZ ;  /* 0x0000000e0b0b7224 */ /* 0x000fc800078e02ff */
[----:B------:R-:W-:Y:S01]  /*0aa0*/  IMAD.HI.U32 R4, R5, R11, R4 ;  /* 0x0000000b05047227 */ /* 0x000fe200078e0004 */
[----:B------:R-:W-:-:S05]  /*0ab0*/  MOV R11, R19 ;  /* 0x00000013000b7202 */ /* 0x000fca0000000f00 */
[----:B------:R-:W-:-:S04]  /*0ac0*/  IMAD.HI.U32 R5, R4, R11, RZ ;  /* 0x0000000b04057227 */ /* 0x000fc800078e00ff */
[----:B------:R-:W-:-:S04]  /*0ad0*/  IMAD.MOV R4, RZ, RZ, -R5 ;  /* 0x000000ffff047224 */ /* 0x000fc800078e0a05 */
[C---:B------:R-:W-:Y:S02]  /*0ae0*/  IMAD R11, R14.reuse, R4, R11 ;  /* 0x000000040e0b7224 */ /* 0x040fe400078e020b */
[----:B------:R-:W3:Y:S03]  /*0af0*/  LDG.E.U8.CONSTANT R4, desc[UR10][R30.64] ;  /* 0x0000000a1e047981 */ /* 0x000ee6000c1e9100 */
[----:B------:R-:W-:Y:S02]  /*0b00*/  ISETP.GT.U32.AND P1, PT, R14, R11, PT ;  /* 0x0000000b0e00720c */ /* 0x000fe40003f24070 */
[----:B------:R-:W-:-:S11]  /*0b10*/  ISETP.GE.AND P2, PT, R3, RZ, PT ;  /* 0x000000ff0300720c */ /* 0x000fd60003f46270 */
[----:B------:R-:W-:Y:S01]  /*0b20*/  @!P1 IMAD.IADD R11, R11, 0x1, -R14 ;  /* 0x000000010b0b9824 */ /* 0x000fe200078e0a0e */
[----:B------:R-:W-:-:S04]  /*0b30*/  @!P1 IADD3 R5, PT, PT, R5, 0x1, RZ ;  /* 0x0000000105059810 */ /* 0x000fc80007ffe0ff */
[----:B------:R-:W-:Y:S02]  /*0b40*/  ISETP.GE.U32.AND P0, PT, R11, R14, PT ;  /* 0x0000000e0b00720c */ /* 0x000fe40003f06070 */
[----:B------:R-:W-:-:S11]  /*0b50*/  ISETP.NE.AND P1, PT, R2, RZ, PT ;  /* 0x000000ff0200720c */ /* 0x000fd60003f25270 */
[----:B------:R-:W-:-:S04]  /*0b60*/  @P0 VIADD R5, R5, 0x1 ;  /* 0x0000000105050836 */ /* 0x000fc80000000000 */
[----:B------:R-:W-:Y:S01]  /*0b70*/  @!P2 IMAD.MOV R5, RZ, RZ, -R5 ;  /* 0x000000ffff05a224 */ /* 0x000fe200078e0a05 */
[----:B------:R-:W-:-:S04]  /*0b80*/  @!P1 LOP3.LUT R5, RZ, R2, RZ, 0x33, !PT ;  /* 0x00000002ff059212 */ /* 0x000fc800078e33ff */
[----:B------:R-:W-:Y:S01]  /*0b90*/  IADD3 R5, PT, PT, R6, R5, RZ ;  /* 0x0000000506057210 */ /* 0x000fe20007ffe0ff */
[----:B-1----:R-:W-:-:S04]  /*0ba0*/  IMAD.WIDE.U32 R12, R15, 0x2, R12 ;  /* 0x000000020f0c7825 */ /* 0x002fc800078e000c */
[----:B0-----:R-:W-:Y:S01]  /*0bb0*/  IMAD.WIDE R26, R5, 0x4, R26 ;  /* 0x00000004051a7825 */ /* 0x001fe200078e021a */
[----:B------:R-:W4:Y:S04]  /*0bc0*/  @!P4 LDG.E.U16.CONSTANT R3, desc[UR10][R12.64+0x2] ;  /* 0x0000020a0c03c981 */ /* 0x000f28000c1e9500 */
[----:B------:R-:W4:Y:S01]  /*0bd0*/  LDG.E.CONSTANT R5, desc[UR10][R26.64] ;  /* 0x0000000a1a057981 */ /* 0x000f22000c1e9900 */
[----:B------:R-:W-:-:S03]  /*0be0*/  VIADD R11, R17, 0x3 ;  /* 0x00000003110b7836 */ /* 0x000fc60000000000 */
[----:B------:R0:W4:Y:S02]  /*0bf0*/  LDG.E.U16.CONSTANT R19, desc[UR10][R12.64] ;  /* 0x0000000a0c137981 */ /* 0x000124000c1e9500 */
[----:B------:R-:W-:Y:S01]  /*0c00*/  ISETP.GE.AND P5, PT, R11, UR9, PT ;  /* 0x000000090b007c0c */ /* 0x000fe2000bfa6270 */
[----:B------:R-:W-:-:S12]  /*0c10*/  IMAD.MOV.U32 R14, RZ, RZ, 0x3f800000 ;  /* 0x3f800000ff0e7424 */ /* 0x000fd800078e00ff */
[----:B------:R1:W5:Y:S01]  /*0c20*/  @!P5 LDG.E.CONSTANT R14, desc[UR10][R20.64+0x4] ;  /* 0x0000040a140ed981 */ /* 0x000362000c1e9900 */
[----:B0-----:R-:W-:Y:S01]  /*0c30*/  IMAD.MOV.U32 R13, RZ, RZ, RZ ;  /* 0x000000ffff0d7224 */ /* 0x001fe200078e00ff */
[----:B------:R-:W-:Y:S01]  /*0c40*/  BSSY.RECONVERGENT B2, `(.L_x_127) ;  /* 0x000001c000027945 */ /* 0x000fe20003800200 */
[----:B---3--:R-:W-:-:S04]  /*0c50*/  PRMT R11, R4, 0x8880, RZ ;  /* 0x00008880040b7816 */ /* 0x008fc800000000ff */
[----:B------:R-:W-:-:S04]  /*0c60*/  PRMT R11, R11, 0x7710, RZ ;  /* 0x000077100b0b7816 */ /* 0x000fc800000000ff */
[----:B------:R-:W-:-:S04]  /*0c70*/  SHF.L.U32 R25, R11, 0x4, RZ ;  /* 0x000000040b197819 */ /* 0x000fc800000006ff */
[----:B------:R-:W-:-:S04]  /*0c80*/  PRMT R25, R25, 0x8880, RZ ;  /* 0x0000888019197816 */ /* 0x000fc800000000ff */
[----:B------:R-:W-:-:S04]  /*0c90*/  SHF.R.S32.HI R25, RZ, 0x7, R25 ;  /* 0x00000007ff197819 */ /* 0x000fc80000011419 */
[----:B------:R-:W-:-:S04]  /*0ca0*/  LOP3.LUT R12, R25, 0xfff0, RZ, 0xc0, !PT ;  /* 0x0000fff0190c7812 */ /* 0x000fc800078ec0ff */
[----:B------:R-:W-:Y:S01]  /*0cb0*/  LOP3.LUT R12, R12, 0xf, R11, 0xf8, !PT ;  /* 0x0000000f0c0c7812 */ /* 0x000fe200078ef80b */
[----:B--2---:R-:W-:Y:S08]  /*0cc0*/  MUFU.RCP R25, R28 ;  /* 0x0000001c00197308 */ /* 0x004ff00000001000 */
[----:B------:R-:W0:Y:S01]  /*0cd0*/  I2F.S16 R12, R12 ;  /* 0x0000000c000c7306 */ /* 0x000e220000101400 */
[----:B----4-:R-:W-:-:S02]  /*0ce0*/  @!P4 HADD2.F32 R13, -RZ, R3.H0_H0 ;  /* 0x20000003ff0dc230 */ /* 0x010fc40000004100 */
[----:B0-----:R-:W-:-:S03]  /*0cf0*/  FMUL R3, R5, R12 ;  /* 0x0000000c05037220 */ /* 0x001fc60000400000 */
[----:B------:R-:W-:Y:S01]  /*0d00*/  FMUL R13, R13, R0 ;  /* 0x000000000d0d7220 */ /* 0x000fe20000400000 */
[----:B------:R-:W-:Y:S01]  /*0d10*/  FFMA R0, -R28, R25, 1 ;  /* 0x3f8000001c007423 */ /* 0x000fe20000000119 */
[----:B------:R-:W0:Y:S03]  /*0d20*/  FCHK P0, R3, R28 ;  /* 0x0000001c03007302 */ /* 0x000e260000000000 */
[----:B------:R-:W-:Y:S01]  /*0d30*/  FFMA R0, R25, R0, R25 ;  /* 0x0000000019007223 */ /* 0x000fe20000000019 */
[----:B------:R-:W-:-:S03]  /*0d40*/  HADD2.F32 R26, -RZ, R19.H0_H0 ;  /* 0x20000013ff1a7230 */ /* 0x000fc60000004100 */
[----:B------:R-:W-:Y:S02]  /*0d50*/  FFMA R19, R3, R0, RZ ;  /* 0x0000000003137223 */ /* 0x000fe400000000ff */
[----:B------:R-:W-:Y:S02]  /*0d60*/  FFMA R13, R26, R18, R13 ;  /* 0x000000121a0d7223 */ /* 0x000fe4000000000d */
[----:B------:R-:W-:Y:S01]  /*0d70*/  FFMA R12, -R28, R19, R3 ;  /* 0x000000131c0c7223 */ /* 0x000fe20000000103 */
[----:B------:R-:W-:Y:S01]  /*0d80*/  LOP3.LUT R18, R11, 0xf0, RZ, 0xc0, !PT ;  /* 0x000000f00b127812 */ /* 0x000fe200078ec0ff */
[----:B------:R-:W-:Y:S02]  /*0d90*/  FADD R24, R13, R24 ;  /* 0x000000180d187221 */ /* 0x000fe40000000000 */
[----:B------:R-:W-:Y:S01]  /*0da0*/  FFMA R19, R0, R12, R19 ;  /* 0x0000000c00137223 */ /* 0x000fe20000000013 */
[----:B01----:R-:W-:Y:S06]  /*0db0*/  @!P0 BRA `(.L_x_128) ;  /* 0x0000000000108947 */ /* 0x003fec0003800000 */
[----:B------:R-:W-:Y:S01]  /*0dc0*/  IMAD.MOV.U32 R0, RZ, RZ, R28 ;  /* 0x000000ffff007224 */ /* 0x000fe200078e001c */
[----:B------:R-:W-:-:S07]  /*0dd0*/  MOV R12, 0xdf0 ;  /* 0x00000df0000c7802 */ /* 0x000fce0000000f00 */
[----:B-----5:R-:W-:Y:S05]  /*0de0*/  CALL.REL.NOINC `($__internal_2_$__cuda_sm3x_div_rn_noftz_f32_slowpath) ;  /* 0x0000001c005c7944 */ /* 0x020fea0003c00000 */
[----:B------:R-:W-:-:S07]  /*0df0*/  MOV R19, R0 ;  /* 0x0000000000137202 */ /* 0x000fce0000000f00 */
.L_x_128:
[----:B------:R-:W-:Y:S05]  /*0e00*/  BSYNC.RECONVERGENT B2 ;  /* 0x0000000000027941 */ /* 0x000fea0003800200 */
.L_x_127:
[----:B------:R-:W-:Y:S01]  /*0e10*/  PRMT R0, R4, 0x8880, RZ ;  /* 0x0000888004007816 */ /* 0x000fe200000000ff */
[----:B-----5:R-:W0:Y:S01]  /*0e20*/  MUFU.RCP R11, R14 ;  /* 0x0000000e000b7308 */ /* 0x020e220000001000 */
[----:B------:R-:W-:Y:S02]  /*0e30*/  BSSY.RECONVERGENT B2, `(.L_x_129) ;  /* 0x0000011000027945 */ /* 0x000fe40003800200 */
[----:B------:R-:W-:-:S04]  /*0e40*/  SHF.R.S32.HI R0, RZ, 0x7, R0 ;  /* 0x00000007ff007819 */ /* 0x000fc80000011400 */
[----:B------:R-:W-:-:S04]  /*0e50*/  LOP3.LUT R3, R0, 0xfff0, RZ, 0xc0, !PT ;  /* 0x0000fff000037812 */ /* 0x000fc800078ec0ff */
[----:B------:R-:W-:-:S06]  /*0e60*/  LEA.HI R18, R18, R3, RZ, 0x1c ;  /* 0x0000000312127211 */ /* 0x000fcc00078fe0ff */
        /* <DEDUP_REMOVED lines=12> */
[----:B------:R-:W-:-:S07]  /*0f30*/  IMAD.MOV.U32 R4, RZ, RZ, R0 ;  /* 0x000000ffff047224 */ /* 0x000fce00078e0000 */
.L_x_130:
[----:B------:R-:W-:Y:S05]  /*0f40*/  BSYNC.RECONVERGENT B2 ;  /* 0x0000000000027941 */ /* 0x000fea0003800200 */
.L_x_129:
[----:B------:R-:W2:Y:S04]  /*0f50*/  @!P5 LDG.E.U16.CONSTANT R0, desc[UR10][R22.64] ;  /* 0x0000000a1600d981 */ /* 0x000ea8000c1e9500 */
[----:B------:R-:W3:Y:S01]  /*0f60*/  LDG.E.U16.CONSTANT R3, desc[UR10][R22.64+-0x2] ;  /* 0xfffffe0a16037981 */ /* 0x000ee2000c1e9500 */
[----:B------:R-:W-:Y:S01]  /*0f70*/  HFMA2 R5, -RZ, RZ, 0, 0 ;  /* 0x00000000ff057431 */ /* 0x000fe200000001ff */
[----:B------:R-:W-:Y:S01]  /*0f80*/  UIADD3 UR4, UPT, UPT, UR4, 0x2, URZ ;  /* 0x0000000204047890 */ /* 0x000fe2000fffe0ff */
[----:B------:R-:W-:Y:S01]  /*0f90*/  IADD3 R20, P1, PT, R20, 0x10, RZ ;  /* 0x0000001014147810 */ /* 0x000fe20007f3e0ff */
[----:B------:R-:W-:Y:S01]  /*0fa0*/  VIADD R15, R15, 0x4 ;  /* 0x000000040f0f7836 */ /* 0x000fe20000000000 */
[----:B------:R-:W-:Y:S01]  /*0fb0*/  IADD3 R17, PT, PT, R17, 0x4, RZ ;  /* 0x0000000411117810 */ /* 0x000fe20007ffe0ff */
[----:B------:R-:W-:Y:S01]  /*0fc0*/  UISETP.NE.AND UP0, UPT, UR4, URZ, UPT ;  /* 0x000000ff0400728c */ /* 0x000fe2000bf05270 */
[----:B------:R-:W-:-:S02]  /*0fd0*/  VIADD R16, R16, 0x2 ;  /* 0x0000000210107836 */ /* 0x000fc40000000000 */
[----:B------:R-:W-:Y:S02]  /*0fe0*/  IMAD.X R21, RZ, RZ, R21, P1 ;  /* 0x000000ffff157224 */ /* 0x000fe400008e0615 */
[----:B--2---:R-:W-:Y:S01]  /*0ff0*/  @!P5 HADD2.F32 R5, -RZ, R0.H0_H0 ;  /* 0x20000000ff05d230 */ /* 0x004fe20000004100 */
[----:B------:R-:W-:Y:S01]  /*1000*/  IADD3 R0, P0, PT, R22, 0x8, RZ ;  /* 0x0000000816007810 */ /* 0x000fe20007f1e0ff */
[----:B---3--:R-:W-:-:S03]  /*1010*/  HADD2.F32 R3, -RZ, R3.H0_H0 ;  /* 0x20000003ff037230 */ /* 0x008fc60000004100 */
[----:B------:R-:W-:Y:S01]  /*1020*/  FMUL R4, R5, R4 ;  /* 0x0000000405047220 */ /* 0x000fe20000400000 */
[----:B------:R-:W-:-:S03]  /*1030*/  IMAD.X R11, RZ, RZ, R23, P0 ;  /* 0x000000ffff0b7224 */ /* 0x000fc600000e0617 */
[----:B------:R-:W-:-:S04]  /*1040*/  FFMA R19, R3, R19, R4 ;  /* 0x0000001303137223 */ /* 0x000fc80000000004 */
[----:B------:R-:W-:Y:S01]  /*1050*/  FADD R24, R24, R19 ;  /* 0x0000001318187221 */ /* 0x000fe20000000000 */
[----:B------:R-:W-:Y:S06]  /*1060*/  BRA.U UP0, `(.L_x_131) ;  /* 0xfffffff500107547 */ /* 0x000fec000b83ffff */
[----:B------:R-:W-:-:S07]  /*1070*/  MOV R2, R17 ;  /* 0x0000001100027202 */ /* 0x000fce0000000f00 */
.L_x_122:
[----:B------:R-:W-:-:S09]  /*1080*/  ULOP3.LUT UP0, URZ, UR8, 0x2, URZ, 0xc0, !UPT ;  /* 0x0000000208ff7892 */ /* 0x000fd2000f80c0ff */
[----:B------:R-:W-:Y:S05]  /*1090*/  BRA.U UP0, `(.L_x_120) ;  /* 0x0000001900947547 */ /* 0x000fea000b800000 */
[----:B------:R-:W0:Y:S01]  /*10a0*/  LDC R11, c[0x0][0x3bc] ;  /* 0x0000ef00ff0b7b82 */ /* 0x000e220000000800 */
[----:B------:R-:W1:Y:S01]  /*10b0*/  LDCU.64 UR4, c[0x0][0x388] ;  /* 0x00007100ff0477ac */ /* 0x000e620008000a00 */
[----:B------:R-:W-:Y:S02]  /*10c0*/  LEA.HI R7, R2, R7, RZ, 0x1f ;  /* 0x0000000702077211 */ /* 0x000fe400078ff8ff */
[----:B0-----:R-:W-:-:S04]  /*10d0*/  IABS R15, R11 ;  /* 0x0000000b000f7213 */ /* 0x001fc80000000000 */
[----:B------:R-:W0:Y:S08]  /*10e0*/  I2F.RP R3, R15 ;  /* 0x0000000f00037306 */ /* 0x000e300000209400 */
[----:B0-----:R-:W0:Y:S02]  /*10f0*/  MUFU.RCP R3, R3 ;  /* 0x0000000300037308 */ /* 0x001e240000001000 */
[----:B0-----:R-:W-:-:S06]  /*1100*/  VIADD R4, R3, 0xffffffe ;  /* 0x0ffffffe03047836 */ /* 0x001fcc0000000000 */
[----:B------:R0:W2:Y:S02]  /*1110*/  F2I.FTZ.U32.TRUNC.NTZ R5, R4 ;  /* 0x0000000400057305 */ /* 0x0000a4000021f000 */
[----:B0-----:R-:W-:Y:S01]  /*1120*/  MOV R4, RZ ;  /* 0x000000ff00047202 */ /* 0x001fe20000000f00 */
[----:B--2---:R-:W-:-:S04]  /*1130*/  IMAD.MOV R0, RZ, RZ, -R5 ;  /* 0x000000ffff007224 */ /* 0x004fc800078e0a05 */
[----:B------:R-:W-:Y:S01]  /*1140*/  IMAD R13, R0, R15, RZ ;  /* 0x0000000f000d7224 */ /* 0x000fe200078e02ff */
[----:B------:R-:W-:-:S03]  /*1150*/  IABS R0, R2 ;  /* 0x0000000200007213 */ /* 0x000fc60000000000 */
[----:B------:R-:W-:Y:S01]  /*1160*/  IMAD.HI.U32 R13, R5, R13, R4 ;  /* 0x0000000d050d7227 */ /* 0x000fe200078e0004 */
[----:B-1----:R-:W-:Y:S01]  /*1170*/  IADD3 R4, P0, PT, R7, UR4, RZ ;  /* 0x0000000407047c10 */ /* 0x002fe2000ff1e0ff */
[----:B------:R-:W0:Y:S04]  /*1180*/  LDCU UR4, c[0x0][0x3b8] ;  /* 0x00007700ff0477ac */ /* 0x000e280008000800 */
[----:B------:R-:W-:Y:S02]  /*1190*/  IMAD.HI.U32 R3, R13, R0, RZ ;  /* 0x000000000d037227 */ /* 0x000fe400078e00ff */
[----:B------:R-:W1:Y:S02]  /*11a0*/  LDC.64 R12, c[0x0][0x3a0] ;  /* 0x0000e800ff0c7b82 */ /* 0x000e640000000a00 */
[----:B------:R-:W-:-:S04]  /*11b0*/  IMAD.MOV R5, RZ, RZ, -R3 ;  /* 0x000000ffff057224 */ /* 0x000fc800078e0a03 */
[----:B------:R-:W-:Y:S01]  /*11c0*/  IMAD R0, R15, R5, R0 ;  /* 0x000000050f007224 */ /* 0x000fe200078e0200 */
[----:B------:R-:W-:-:S04]  /*11d0*/  LEA.HI.X.SX32 R5, R7, UR5, 0x1, P0 ;  /* 0x0000000507057c11 */ /* 0x000fc800080f0eff */
[----:B------:R-:W-:Y:S01]  /*11e0*/  ISETP.GT.U32.AND P1, PT, R15, R0, PT ;  /* 0x000000000f00720c */ /* 0x000fe20003f24070 */
[----:B------:R-:W2:-:S12]  /*11f0*/  LDG.E.U8.CONSTANT R4, desc[UR10][R4.64] ;  /* 0x0000000a04047981 */ /* 0x000e98000c1e9100 */
[----:B------:R-:W-:Y:S01]  /*1200*/  @!P1 IMAD.IADD R0, R0, 0x1, -R15 ;  /* 0x0000000100009824 */ /* 0x000fe200078e0a0f */
[----:B------:R-:W-:Y:S01]  /*1210*/  @!P1 IADD3 R3, PT, PT, R3, 0x1, RZ ;  /* 0x0000000103039810 */ /* 0x000fe20007ffe0ff */
[----:B-1----:R-:W-:Y:S01]  /*1220*/  IMAD.WIDE.U32 R12, R2, 0x4, R12 ;  /* 0x00000004020c7825 */ /* 0x002fe200078e000c */
[----:B------:R-:W-:Y:S02]  /*1230*/  ISETP.NE.AND P1, PT, R11, RZ, PT ;  /* 0x000000ff0b00720c */ /* 0x000fe40003f25270 */
[----:B------:R-:W-:Y:S02]  /*1240*/  ISETP.GE.U32.AND P0, PT, R0, R15, PT ;  /* 0x0000000f0000720c */ /* 0x000fe40003f06070 */
[----:B------:R-:W-:Y:S01]  /*1250*/  LOP3.LUT R0, R2, R11, RZ, 0x3c, !PT ;  /* 0x0000000b02007212 */ /* 0x000fe200078e3cff */
[----:B------:R-:W1:Y:S03]  /*1260*/  LDC.64 R14, c[0x0][0x390] ;  /* 0x0000e400ff0e7b82 */ /* 0x000e660000000a00 */
[----:B------:R-:W-:-:S02]  /*1270*/  ISETP.GE.AND P2, PT, R0, RZ, PT ;  /* 0x000000ff0000720c */ /* 0x000fc40003f46270 */
[----:B------:R-:W3:Y:S05]  /*1280*/  LDG.E.CONSTANT R0, desc[UR10][R12.64] ;  /* 0x0000000a0c007981 */ /* 0x000eea000c1e9900 */
[----:B------:R-:W-:-:S06]  /*1290*/  @P0 VIADD R3, R3, 0x1 ;  /* 0x0000000103030836 */ /* 0x000fcc0000000000 */
[----:B------:R-:W-:Y:S01]  /*12a0*/  @!P2 IMAD.MOV R3, RZ, RZ, -R3 ;  /* 0x000000ffff03a224 */ /* 0x000fe200078e0a03 */
[----:B------:R-:W-:-:S04]  /*12b0*/  @!P1 LOP3.LUT R3, RZ, R11, RZ, 0x33, !PT ;  /* 0x0000000bff039212 */ /* 0x000fc800078e33ff */
[----:B------:R-:W-:-:S05]  /*12c0*/  IADD3 R7, PT, PT, R6, R3, RZ ;  /* 0x0000000306077210 */ /* 0x000fca0007ffe0ff */
[----:B-1----:R-:W-:-:S06]  /*12d0*/  IMAD.WIDE R6, R7, 0x4, R14 ;  /* 0x0000000407067825 */ /* 0x002fcc00078e020e */
[----:B------:R-:W4:Y:S01]  /*12e0*/  LDG.E.CONSTANT R6, desc[UR10][R6.64] ;  /* 0x0000000a06067981 */ /* 0x000f22000c1e9900 */
[----:B------:R-:W-:-:S05]  /*12f0*/  VIADD R3, R2, 0x1 ;  /* 0x0000000102037836 */ /* 0x000fca0000000000 */
[----:B0-----:R-:W-:Y:S01]  /*1300*/  ISETP.GE.AND P4, PT, R3, UR4, PT ;  /* 0x0000000403007c0c */ /* 0x001fe2000bf86270 */
[----:B------:R-:W-:-:S12]  /*1310*/  IMAD.MOV.U32 R14, RZ, RZ, 0x3f800000 ;  /* 0x3f800000ff0e7424 */ /* 0x000fd800078e00ff */
[----:B------:R0:W5:Y:S01]  /*1320*/  @!P4 LDG.E.CONSTANT R14, desc[UR10][R12.64+0x4] ;  /* 0x0000040a0c0ec981 */ /* 0x000162000c1e9900 */
[----:B------:R-:W-:Y:S01]  /*1330*/  BSSY.RECONVERGENT B2, `(.L_x_132) ;  /* 0x0000016000027945 */ /* 0x000fe20003800200 */
[----:B--2---:R-:W-:-:S04]  /*1340*/  PRMT R16, R4, 0x8880, RZ ;  /* 0x0000888004107816 */ /* 0x004fc800000000ff */
[----:B------:R-:W-:-:S04]  /*1350*/  PRMT R16, R16, 0x7710, RZ ;  /* 0x0000771010107816 */ /* 0x000fc800000000ff */
[----:B------:R-:W-:-:S04]  /*1360*/  SHF.L.U32 R3, R16, 0x4, RZ ;  /* 0x0000000410037819 */ /* 0x000fc800000006ff */
[----:B------:R-:W-:-:S04]  /*1370*/  PRMT R3, R3, 0x8880, RZ ;  /* 0x0000888003037816 */ /* 0x000fc800000000ff */
[----:B------:R-:W-:-:S04]  /*1380*/  SHF.R.S32.HI R3, RZ, 0x7, R3 ;  /* 0x00000007ff037819 */ /* 0x000fc80000011403 */
[----:B------:R-:W-:-:S04]  /*1390*/  LOP3.LUT R3, R3, 0xfff0, RZ, 0xc0, !PT ;  /* 0x0000fff003037812 */ /* 0x000fc800078ec0ff */
[----:B------:R-:W-:Y:S01]  /*13a0*/  LOP3.LUT R11, R3, 0xf, R16, 0xf8, !PT ;  /* 0x0000000f030b7812 */ /* 0x000fe200078ef810 */
[----:B---3--:R-:W0:Y:S08]  /*13b0*/  MUFU.RCP R5, R0 ;  /* 0x0000000000057308 */ /* 0x008e300000001000 */
[----:B------:R-:W4:Y:S01]  /*13c0*/  I2F.S16 R3, R11 ;  /* 0x0000000b00037306 */ /* 0x000f220000101400 */
[----:B0-----:R-:W-:Y:S01]  /*13d0*/  FFMA R12, -R0, R5, 1 ;  /* 0x3f800000000c7423 */ /* 0x001fe20000000105 */
[----:B----4-:R-:W-:-:S06]  /*13e0*/  FMUL R3, R6, R3 ;  /* 0x0000000306037220 */ /* 0x010fcc0000400000 */
[----:B------:R-:W0:Y:S01]  /*13f0*/  FCHK P0, R3, R0 ;  /* 0x0000000003007302 */ /* 0x000e220000000000 */
[----:B------:R-:W-:-:S04]  /*1400*/  FFMA R12, R5, R12, R5 ;  /* 0x0000000c050c7223 */ /* 0x000fc80000000005 */
[----:B------:R-:W-:-:S04]  /*1410*/  FFMA R7, R3, R12, RZ ;  /* 0x0000000c03077223 */ /* 0x000fc800000000ff */
[----:B------:R-:W-:-:S04]  /*1420*/  FFMA R5, -R0, R7, R3 ;  /* 0x0000000700057223 */ /* 0x000fc80000000103 */
[----:B------:R-:W-:Y:S01]  /*1430*/  FFMA R7, R12, R5, R7 ;  /* 0x000000050c077223 */ /* 0x000fe20000000007 */
[----:B------:R-:W-:Y:S01]  /*1440*/  LOP3.LUT R5, R16, 0xf0, RZ, 0xc0, !PT ;  /* 0x000000f010057812 */ /* 0x000fe200078ec0ff */
[----:B0-----:R-:W-:Y:S06]  /*1450*/  @!P0 BRA `(.L_x_133) ;  /* 0x00000000000c8947 */ /* 0x001fec0003800000 */
[----:B------:R-:W-:-:S07]  /*1460*/  MOV R12, 0x1480 ;  /* 0x00001480000c7802 */ /* 0x000fce0000000f00 */
[----:B-----5:R-:W-:Y:S05]  /*1470*/  CALL.REL.NOINC `($__internal_2_$__cuda_sm3x_div_rn_noftz_f32_slowpath) ;  /* 0x0000001400b87944 */ /* 0x020fea0003c00000 */
[----:B------:R-:W-:-:S07]  /*1480*/  IMAD.MOV.U32 R7, RZ, RZ, R0 ;  /* 0x000000ffff077224 */ /* 0x000fce00078e0000 */
.L_x_133:
[----:B------:R-:W-:Y:S05]  /*1490*/  BSYNC.RECONVERGENT B2 ;  /* 0x0000000000027941 */ /* 0x000fea0003800200 */
.L_x_132:
        /* <DEDUP_REMOVED lines=18> */
[----:B------:R-:W-:-:S07]  /*15c0*/  MOV R6, R0 ;  /* 0x0000000000067202 */ /* 0x000fce0000000f00 */
.L_x_135:
[----:B------:R-:W-:Y:S05]  /*15d0*/  BSYNC.RECONVERGENT B2 ;  /* 0x0000000000027941 */ /* 0x000fea0003800200 */
.L_x_134:
[----:B------:R-:W0:Y:S01]  /*15e0*/  LDC.64 R4, c[0x0][0x380] ;  /* 0x0000e000ff047b82 */ /* 0x000e220000000a00 */
[----:B------:R-:W-:-:S04]  /*15f0*/  IMAD.IADD R3, R8, 0x1, R2 ;  /* 0x0000000108037824 */ /* 0x000fc800078e0202 */
[----:B0-----:R-:W-:-:S05]  /*1600*/  IMAD.WIDE.U32 R2, R3, 0x2, R4 ;  /* 0x0000000203027825 */ /* 0x001fca00078e0004 */
[----:B------:R-:W2:Y:S04]  /*1610*/  @!P4 LDG.E.U16.CONSTANT R4, desc[UR10][R2.64+0x2] ;  /* 0x0000020a0204c981 */ /* 0x000ea8000c1e9500 */
[----:B------:R-:W3:Y:S01]  /*1620*/  LDG.E.U16.CONSTANT R0, desc[UR10][R2.64] ;  /* 0x0000000a02007981 */ /* 0x000ee2000c1e9500 */
[----:B------:R-:W-:Y:S02]  /*1630*/  IMAD.MOV.U32 R5, RZ, RZ, RZ ;  /* 0x000000ffff057224 */ /* 0x000fe400078e00ff */
[----:B--2---:R-:W-:Y:S02]  /*1640*/  @!P4 HADD2.F32 R5, -RZ, R4.H0_H0 ;  /* 0x20000004ff05c230 */ /* 0x004fe40000004100 */
[----:B---3--:R-:W-:-:S03]  /*1650*/  HADD2.F32 R11, -RZ, R0.H0_H0 ;  /* 0x20000000ff0b7230 */ /* 0x008fc60000004100 */
[----:B------:R-:W-:-:S04]  /*1660*/  FMUL R6, R5, R6 ;  /* 0x0000000605067220 */ /* 0x000fc80000400000 */
[----:B------:R-:W-:-:S04]  /*1670*/  FFMA R7, R11, R7, R6 ;  /* 0x000000070b077223 */ /* 0x000fc80000000006 */
[----:B------:R-:W-:Y:S01]  /*1680*/  FADD R24, R24, R7 ;  /* 0x0000000718187221 */ /* 0x000fe20000000000 */
[----:B------:R-:W-:Y:S06]  /*1690*/  BRA `(.L_x_120) ;  /* 0x0000001400147947 */ /* 0x000fec0003800000 */
.L_x_121:
[----:B------:R-:W-:Y:S01]  /*16a0*/  UISETP.GE.U32.AND UP0, UPT, UR5, 0x3, UPT ;  /* 0x000000030500788c */ /* 0x000fe2000bf06070 */
[----:B------:R-:W-:Y:S02]  /*16b0*/  HFMA2 R24, -RZ, RZ, 0, 0 ;  /* 0x00000000ff187431 */ /* 0x000fe400000001ff */
[----:B------:R-:W-:-:S06]  /*16c0*/  IMAD.MOV.U32 R2, RZ, RZ, RZ ;  /* 0x000000ffff027224 */ /* 0x000fcc00078e00ff */
[----:B------:R-:W-:Y:S05]  /*16d0*/  BRA.U !UP0, `(.L_x_136) ;  /* 0x0000000d086c7547 */ /* 0x000fea000b800000 */
[----:B------:R-:W0:Y:S01]  /*16e0*/  LDC.64 R2, c[0x0][0x380] ;  /* 0x0000e000ff027b82 */ /* 0x000e220000000a00 */
[----:B------:R-:W1:Y:S01]  /*16f0*/  LDCU.64 UR6, c[0x0][0x3a0] ;  /* 0x00007400ff0677ac */ /* 0x000e620008000a00 */
[----:B------:R-:W-:Y:S01]  /*1700*/  MOV R24, RZ ;  /* 0x000000ff00187202 */ /* 0x000fe20000000f00 */
[----:B------:R-:W-:Y:S01]  /*1710*/  IMAD.MOV.U32 R5, RZ, RZ, RZ ;  /* 0x000000ffff057224 */ /* 0x000fe200078e00ff */
[----:B------:R-:W-:Y:S01]  /*1720*/  ULEA.HI UR4, UR8, 0x1, URZ, 0x1f ;  /* 0x0000000108047891 */ /* 0x000fe2000f8ff8ff */
[----:B------:R-:W-:Y:S01]  /*1730*/  IMAD.MOV.U32 R4, RZ, RZ, R7 ;  /* 0x000000ffff047224 */ /* 0x000fe200078e0007 */
[----:B------:R-:W2:Y:S02]  /*1740*/  LDCU UR5, c[0x0][0x3b8] ;  /* 0x00007700ff0577ac */ /* 0x000ea40008000800 */
[----:B------:R-:W-:Y:S01]  /*1750*/  ULOP3.LUT UR4, UR4, 0x7ffffffe, URZ, 0xc0, !UPT ;  /* 0x7ffffffe04047892 */ /* 0x000fe2000f8ec0ff */
[----:B------:R-:W3:Y:S03]  /*1760*/  LDCU.64 UR12, c[0x0][0x388] ;  /* 0x00007100ff0c77ac */ /* 0x000ee60008000a00 */
[----:B------:R-:W-:-:S02]  /*1770*/  UIADD3 UR4, UPT, UPT, -UR4, URZ, URZ ;  /* 0x000000ff04047290 */ /* 0x000fc4000fffe1ff */
[----:B-1----:R-:W-:-:S04]  /*1780*/  UIADD3 UR6, UP0, UPT, UR6, 0x8, URZ ;  /* 0x0000000806067890 */ /* 0x002fc8000ff1e0ff */
[----:B------:R-:W-:Y:S01]  /*1790*/  UIADD3.X UR7, UPT, UPT, URZ, UR7, URZ, UP0, !UPT ;  /* 0x00000007ff077290 */ /* 0x000fe200087fe4ff */
[----:B0-----:R-:W-:-:S04]  /*17a0*/  IMAD.WIDE.U32 R2, R8, 0x2, R2 ;  /* 0x0000000208027825 */ /* 0x001fc800078e0002 */
[----:B------:R-:W-:Y:S01]  /*17b0*/  IMAD.U32 R18, RZ, RZ, UR6 ;  /* 0x00000006ff127e24 */ /* 0x000fe2000f8e00ff */
[----:B------:R-:W-:Y:S01]  /*17c0*/  IADD3 R0, P0, PT, R2, 0x6, RZ ;  /* 0x0000000602007810 */ /* 0x000fe20007f1e0ff */
[----:B------:R-:W-:Y:S01]  /*17d0*/  IMAD.U32 R19, RZ, RZ, UR7 ;  /* 0x00000007ff137e24 */ /* 0x000fe2000f8e00ff */
[----:B------:R-:W-:-:S03]  /*17e0*/  MOV R2, R8 ;  /* 0x0000000800027202 */ /* 0x000fc60000000f00 */
[----:B--23--:R-:W-:-:S08]  /*17f0*/  IMAD.X R11, RZ, RZ, R3, P0 ;  /* 0x000000ffff0b7224 */ /* 0x00cfd000000e0603 */
.L_x_145:
[----:B------:R-:W0:Y:S01]  /*1800*/  LDC R16, c[0x0][0x3bc] ;  /* 0x0000ef00ff107b82 */ /* 0x000e220000000800 */
[----:B------:R-:W-:Y:S01]  /*1810*/  IABS R20, R5 ;  /* 0x0000000500147213 */ /* 0x000fe20000000000 */
[----:B------:R-:W2:Y:S01]  /*1820*/  LDG.E.CONSTANT R26, desc[UR10][R18.64+-0x8] ;  /* 0xfffff80a121a7981 */ /* 0x000ea2000c1e9900 */
[----:B------:R-:W-:-:S04]  /*1830*/  IADD3 R30, P0, PT, R4, UR12, RZ ;  /* 0x0000000c041e7c10 */ /* 0x000fc8000ff1e0ff */
[----:B------:R-:W-:-:S05]  /*1840*/  LEA.HI.X.SX32 R31, R4, UR13, 0x1, P0 ;  /* 0x0000000d041f7c11 */ /* 0x000fca00080f0eff */
[----:B------:R-:W3:Y:S01]  /*1850*/  LDG.E.U8.CONSTANT R23, desc[UR10][R30.64] ;  /* 0x0000000a1e177981 */ /* 0x000ee2000c1e9100 */
[----:B0-----:R-:W-:-:S04]  /*1860*/  IABS R15, R16 ;  /* 0x00000010000f7213 */ /* 0x001fc80000000000 */
[----:B------:R-:W0:Y:S08]  /*1870*/  I2F.RP R14, R15 ;  /* 0x0000000f000e7306 */ /* 0x000e300000209400 */
[----:B0-----:R-:W0:Y:S02]  /*1880*/  MUFU.RCP R14, R14 ;  /* 0x0000000e000e7308 */ /* 0x001e240000001000 */
[----:B0-----:R-:W-:-:S06]  /*1890*/  IADD3 R17, PT, PT, R14, 0xffffffe, RZ ;  /* 0x0ffffffe0e117810 */ /* 0x001fcc0007ffe0ff */
[----:B------:R-:W0:Y:S02]  /*18a0*/  F2I.FTZ.U32.TRUNC.NTZ R13, R17 ;  /* 0x00000011000d7305 */ /* 0x000e24000021f000 */
[----:B0-----:R-:W-:-:S04]  /*18b0*/  IMAD.MOV R12, RZ, RZ, -R13 ;  /* 0x000000ffff0c7224 */ /* 0x001fc800078e0a0d */
[----:B------:R-:W-:Y:S01]  /*18c0*/  IMAD R3, R12, R15, RZ ;  /* 0x0000000f0c037224 */ /* 0x000fe200078e02ff */
[----:B------:R-:W-:-:S05]  /*18d0*/  MOV R12, RZ ;  /* 0x000000ff000c7202 */ /* 0x000fca0000000f00 */
[----:B------:R-:W-:-:S04]  /*18e0*/  IMAD.HI.U32 R3, R13, R3, R12 ;  /* 0x000000030d037227 */ /* 0x000fc800078e000c */
[----:B------:R-:W-:-:S04]  /*18f0*/  IMAD.MOV.U32 R12, RZ, RZ, R20 ;  /* 0x000000ffff0c7224 */ /* 0x000fc800078e0014 */
[----:B------:R-:W-:-:S05]  /*1900*/  IMAD.HI.U32 R3, R3, R12, RZ ;  /* 0x0000000c03037227 */ /* 0x000fca00078e00ff */
[----:B------:R-:W-:-:S05]  /*1910*/  IADD3 R13, PT, PT, -R3, RZ, RZ ;  /* 0x000000ff030d7210 */ /* 0x000fca0007ffe1ff */
[----:B------:R-:W-:-:S05]  /*1920*/  IMAD R12, R15, R13, R12 ;  /* 0x0000000d0f0c7224 */ /* 0x000fca00078e020c */
[----:B------:R-:W-:-:S13]  /*1930*/  ISETP.GT.U32.AND P1, PT, R15, R12, PT ;  /* 0x0000000c0f00720c */ /* 0x000fda0003f24070 */
[----:B------:R-:W-:-:S05]  /*1940*/  @!P1 IMAD.IADD R12, R12, 0x1, -R15 ;  /* 0x000000010c0c9824 */ /* 0x000fca00078e0a0f */
[----:B------:R-:W-:Y:S02]  /*1950*/  ISETP.GE.U32.AND P0, PT, R12, R15, PT ;  /* 0x0000000f0c00720c */ /* 0x000fe40003f06070 */
[----:B------:R-:W-:Y:S01]  /*1960*/  LOP3.LUT R12, R5, R16, RZ, 0x3c, !PT ;  /* 0x00000010050c7212 */ /* 0x000fe200078e3cff */
[----:B------:R-:W0:Y:S01]  /*1970*/  LDC.64 R14, c[0x0][0x390] ;  /* 0x0000e400ff0e7b82 */ /* 0x000e220000000a00 */
[----:B------:R-:W-:Y:S02]  /*1980*/  @!P1 IADD3 R3, PT, PT, R3, 0x1, RZ ;  /* 0x0000000103039810 */ /* 0x000fe40007ffe0ff */
[----:B------:R-:W-:Y:S02]  /*1990*/  ISETP.GE.AND P2, PT, R12, RZ, PT ;  /* 0x000000ff0c00720c */ /* 0x000fe40003f46270 */
[----:B------:R-:W-:-:S03]  /*19a0*/  ISETP.NE.AND P1, PT, R16, RZ, PT ;  /* 0x000000ff1000720c */ /* 0x000fc60003f25270 */
[----:B------:R-:W1:Y:S02]  /*19b0*/  LDC.64 R12, c[0x0][0x398] ;  /* 0x0000e600ff0c7b82 */ /* 0x000e640000000a00 */
[----:B------:R-:W-:-:S06]  /*19c0*/  @P0 VIADD R3, R3, 0x1 ;  /* 0x0000000103030836 */ /* 0x000fcc0000000000 */
[----:B------:R-:W-:Y:S02]  /*19d0*/  @!P2 IADD3 R3, PT, PT, -R3, RZ, RZ ;  /* 0x000000ff0303a210 */ /* 0x000fe40007ffe1ff */
[----:B------:R-:W-:-:S05]  /*19e0*/  @!P1 LOP3.LUT R3, RZ, R16, RZ, 0x33, !PT ;  /* 0x00000010ff039212 */ /* 0x000fca00078e33ff */
[----:B------:R-:W-:-:S04]  /*19f0*/  IMAD.IADD R3, R6, 0x1, R3 ;  /* 0x0000000106037824 */ /* 0x000fc800078e0203 */
[----:B0-----:R-:W-:-:S04]  /*1a00*/  IMAD.WIDE R16, R3, 0x4, R14 ;  /* 0x0000000403107825 */ /* 0x001fc800078e020e */
[----:B-1----:R-:W-:Y:S01]  /*1a10*/  IMAD.WIDE R12, R3, 0x4, R12 ;  /* 0x00000004030c7825 */ /* 0x002fe200078e020c */
[----:B------:R0:W4:Y:S04]  /*1a20*/  LDG.E.CONSTANT R20, desc[UR10][R16.64] ;  /* 0x0000000a10147981 */ /* 0x000128000c1e9900 */
[----:B------:R1:W4:Y:S01]  /*1a30*/  LDG.E.CONSTANT R21, desc[UR10][R12.64] ;  /* 0x0000000a0c157981 */ /* 0x000322000c1e9900 */
[----:B------:R-:W-:-:S04]  /*1a40*/  IADD3 R3, PT, PT, R5, 0x1, RZ ;  /* 0x0000000105037810 */ /* 0x000fc80007ffe0ff */
[----:B------:R-:W-:Y:S01]  /*1a50*/  ISETP.GE.AND P4, PT, R3, UR5, PT ;  /* 0x0000000503007c0c */ /* 0x000fe2000bf86270 */
[----:B------:R-:W-:-:S12]  /*1a60*/  IMAD.MOV.U32 R15, RZ, RZ, 0x3f800000 ;  /* 0x3f800000ff0f7424 */ /* 0x000fd800078e00ff */
[----:B------:R1:W5:Y:S01]  /*1a70*/  @!P4 LDG.E.CONSTANT R15, desc[UR10][R18.64+-0x4] ;  /* 0xfffffc0a120fc981 */ /* 0x000362000c1e9900 */
[----:B------:R-:W-:Y:S01]  /*1a80*/  BSSY.RECONVERGENT B2, `(.L_x_137) ;  /* 0x000001a000027945 */ /* 0x000fe20003800200 */
[----:B0-----:R-:W-:Y:S01]  /*1a90*/  IMAD.MOV.U32 R16, RZ, RZ, R0 ;  /* 0x000000ffff107224 */ /* 0x001fe200078e0000 */
[----:B------:R-:W-:Y:S02]  /*1aa0*/  MOV R17, R11 ;  /* 0x0000000b00117202 */ /* 0x000fe40000000f00 */
[----:B---3--:R-:W-:-:S04]  /*1ab0*/  PRMT R28, R23, 0x8880, RZ ;  /* 0x00008880171c7816 */ /* 0x008fc800000000ff */
[----:B------:R-:W-:-:S04]  /*1ac0*/  PRMT R28, R28, 0x7710, RZ ;  /* 0x000077101c1c7816 */ /* 0x000fc800000000ff */
[----:B------:R-:W-:-:S04]  /*1ad0*/  SHF.L.U32 R3, R28, 0x4, RZ ;  /* 0x000000041c037819 */ /* 0x000fc800000006ff */
[----:B------:R-:W-:-:S04]  /*1ae0*/  PRMT R3, R3, 0x8880, RZ ;  /* 0x0000888003037816 */ /* 0x000fc800000000ff */
[----:B------:R-:W-:-:S04]  /*1af0*/  SHF.R.S32.HI R3, RZ, 0x7, R3 ;  /* 0x00000007ff037819 */ /* 0x000fc80000011403 */
[----:B------:R-:W-:-:S04]  /*1b00*/  LOP3.LUT R3, R3, 0xfff0, RZ, 0xc0, !PT ;  /* 0x0000fff003037812 */ /* 0x000fc800078ec0ff */
[----:B-1----:R-:W-:-:S06]  /*1b10*/  LOP3.LUT R12, R3, 0xf, R28, 0xf8, !PT ;  /* 0x0000000f030c7812 */ /* 0x002fcc00078ef81c */
[----:B------:R-:W-:Y:S08]  /*1b20*/  I2F.S16 R12, R12 ;  /* 0x0000000c000c7306 */ /* 0x000ff00000101400 */
[----:B--2---:R-:W0:Y:S02]  /*1b30*/  MUFU.RCP R13, R26 ;  /* 0x0000001a000d7308 */ /* 0x004e240000001000 */
[----:B0-----:R-:W-:-:S04]  /*1b40*/  FFMA R14, -R26, R13, 1 ;  /* 0x3f8000001a0e7423 */ /* 0x001fc8000000010d */
[----:B------:R-:W-:Y:S01]  /*1b50*/  FFMA R14, R13, R14, R13 ;  /* 0x0000000e0d0e7223 */ /* 0x000fe2000000000d */
[----:B----4-:R-:W-:-:S04]  /*1b60*/  FADD R3, -R21, R12 ;  /* 0x0000000c15037221 */ /* 0x010fc80000000100 */
[----:B------:R-:W-:-:S04]  /*1b70*/  FMUL R3, R20, R3 ;  /* 0x0000000314037220 */ /* 0x000fc80000400000 */
[----:B------:R-:W0:Y:S01]  /*1b80*/  FCHK P0, R3, R26 ;  /* 0x0000001a03007302 */ /* 0x000e220000000000 */
[----:B------:R-:W-:-:S04]  /*1b90*/  FFMA R13, R3, R14, RZ ;  /* 0x0000000e030d7223 */ /* 0x000fc800000000ff */
[----:B------:R-:W-:-:S04]  /*1ba0*/  FFMA R22, -R26, R13, R3 ;  /* 0x0000000d1a167223 */ /* 0x000fc80000000103 */
[----:B------:R-:W-:Y:S01]  /*1bb0*/  FFMA R22, R14, R22, R13 ;  /* 0x000000160e167223 */ /* 0x000fe2000000000d */
[----:B------:R-:W-:Y:S01]  /*1bc0*/  LOP3.LUT R14, R28, 0xf0, RZ, 0xc0, !PT ;  /* 0x000000f01c0e7812 */ /* 0x000fe200078ec0ff */
[----:B0-----:R-:W-:Y:S06]  /*1bd0*/  @!P0 BRA `(.L_x_138) ;  /* 0x0000000000108947 */ /* 0x001fec0003800000 */
[----:B------:R-:W-:Y:S01]  /*1be0*/  IMAD.MOV.U32 R0, RZ, RZ, R26 ;  /* 0x000000ffff007224 */ /* 0x000fe200078e001a */
[----:B------:R-:W-:-:S07]  /*1bf0*/  MOV R12, 0x1c10 ;  /* 0x00001c10000c7802 */ /* 0x000fce0000000f00 */
[----:B-----5:R-:W-:Y:S05]  /*1c00*/  CALL.REL.NOINC `($__internal_2_$__cuda_sm3x_div_rn_noftz_f32_slowpath) ;  /* 0x0000000c00d47944 */ /* 0x020fea0003c00000 */
[----:B------:R-:W-:-:S07]  /*1c10*/  MOV R22, R0 ;  /* 0x0000000000167202 */ /* 0x000fce0000000f00 */
.L_x_138:
[----:B------:R-:W-:Y:S05]  /*1c20*/  BSYNC.RECONVERGENT B2 ;  /* 0x0000000000027941 */ /* 0x000fea0003800200 */
.L_x_137:
        /* <DEDUP_REMOVED lines=9> */
[----:B-1----:R-:W-:-:S04]  /*1cc0*/  FADD R3, -R21, R14 ;  /* 0x0000000e15037221 */ /* 0x002fc80000000100 */
[----:B------:R-:W-:-:S04]  /*1cd0*/  FMUL R3, R20, R3 ;  /* 0x0000000314037220 */ /* 0x000fc80000400000 */
        /* <DEDUP_REMOVED lines=9> */
.L_x_140:
[----:B------:R-:W-:Y:S05]  /*1d70*/  BSYNC.RECONVERGENT B2 ;  /* 0x0000000000027941 */ /* 0x000fea0003800200 */
.L_x_139:
[----:B------:R-:W0:Y:S01]  /*1d80*/  LDC R3, c[0x0][0x3bc] ;  /* 0x0000ef00ff037b82 */ /* 0x000e220000000800 */
[----:B------:R-:W-:-:S05]  /*1d90*/  VIADD R0, R5, 0x2 ;  /* 0x0000000205007836 */ /* 0x000fca0000000000 */
[----:B------:R-:W-:Y:S02]  /*1da0*/  IABS R20, R0 ;  /* 0x0000000000147213 */ /* 0x000fe40000000000 */
[----:B------:R-:W1:Y:S01]  /*1db0*/  LDC.64 R26, c[0x0][0x398] ;  /* 0x0000e600ff1a7b82 */ /* 0x000e620000000a00 */
[----:B0-----:R-:W-:-:S04]  /*1dc0*/  IABS R15, R3 ;  /* 0x00000003000f7213 */ /* 0x001fc80000000000 */
[----:B------:R-:W0:Y:S08]  /*1dd0*/  I2F.RP R14, R15 ;  /* 0x0000000f000e7306 */ /* 0x000e300000209400 */
[----:B0-----:R-:W0:Y:S02]  /*1de0*/  MUFU.RCP R14, R14 ;  /* 0x0000000e000e7308 */ /* 0x001e240000001000 */
[----:B0-----:R-:W-:-:S06]  /*1df0*/  VIADD R21, R14, 0xffffffe ;  /* 0x0ffffffe0e157836 */ /* 0x001fcc0000000000 */
[----:B------:R0:W2:Y:S02]  /*1e00*/  F2I.FTZ.U32.TRUNC.NTZ R13, R21 ;  /* 0x00000015000d7305 */ /* 0x0000a4000021f000 */
[----:B0-----:R-:W3:Y:S01]  /*1e10*/  LDG.E.U8.CONSTANT R21, desc[UR10][R30.64+0x1] ;  /* 0x0000010a1e157981 */ /* 0x001ee2000c1e9100 */
[----:B--2---:R-:W-:-:S05]  /*1e20*/  IADD3 R12, PT, PT, RZ, -R13, RZ ;  /* 0x8000000dff0c7210 */ /* 0x004fca0007ffe0ff */
[----:B------:R-:W-:Y:S02]  /*1e30*/  IMAD R23, R12, R15, RZ ;  /* 0x0000000f0c177224 */ /* 0x000fe400078e02ff */
[----:B------:R-:W-:-:S05]  /*1e40*/  HFMA2 R12, -RZ, RZ, 0, 0 ;  /* 0x00000000ff0c7431 */ /* 0x000fca00000001ff */
[----:B------:R-:W-:-:S04]  /*1e50*/  IMAD.HI.U32 R23, R13, R23, R12 ;  /* 0x000000170d177227 */ /* 0x000fc800078e000c */
[----:B------:R-:W-:-:S04]  /*1e60*/  IMAD.MOV.U32 R12, RZ, RZ, R20 ;  /* 0x000000ffff0c7224 */ /* 0x000fc800078e0014 */
[----:B------:R-:W-:-:S05]  /*1e70*/  IMAD.HI.U32 R20, R23, R12, RZ ;  /* 0x0000000c17147227 */ /* 0x000fca00078e00ff */
[----:B------:R-:W-:-:S05]  /*1e80*/  IADD3 R13, PT, PT, -R20, RZ, RZ ;  /* 0x000000ff140d7210 */ /* 0x000fca0007ffe1ff */
[----:B------:R-:W-:-:S05]  /*1e90*/  IMAD R12, R15, R13, R12 ;  /* 0x0000000d0f0c7224 */ /* 0x000fca00078e020c */
[----:B------:R-:W-:Y:S02]  /*1ea0*/  ISETP.GT.U32.AND P1, PT, R15, R12, PT ;  /* 0x0000000c0f00720c */ /* 0x000fe40003f24070 */
[----:B------:R-:W-:-:S11]  /*1eb0*/  LOP3.LUT R0, R0, R3, RZ, 0x3c, !PT ;  /* 0x0000000300007212 */ /* 0x000fd600078e3cff */
[----:B------:R-:W-:-:S05]  /*1ec0*/  @!P1 IMAD.IADD R12, R12, 0x1, -R15 ;  /* 0x000000010c0c9824 */ /* 0x000fca00078e0a0f */
[----:B------:R-:W-:Y:S02]  /*1ed0*/  ISETP.GE.U32.AND P0, PT, R12, R15, PT ;  /* 0x0000000f0c00720c */ /* 0x000fe40003f06070 */
[----:B------:R-:W0:Y:S01]  /*1ee0*/  LDC.64 R12, c[0x0][0x380] ;  /* 0x0000e000ff0c7b82 */ /* 0x000e220000000a00 */
[----:B------:R-:W-:Y:S02]  /*1ef0*/  ISETP.GE.AND P2, PT, R0, RZ, PT ;  /* 0x000000ff0000720c */ /* 0x000fe40003f46270 */
[----:B------:R-:W-:Y:S01]  /*1f00*/  @!P1 IADD3 R20, PT, PT, R20, 0x1, RZ ;  /* 0x0000000114149810 */ /* 0x000fe20007ffe0ff */
[----:B------:R-:W2:Y:S01]  /*1f10*/  LDG.E.CONSTANT R0, desc[UR10][R18.64] ;  /* 0x0000000a12007981 */ /* 0x000ea2000c1e9900 */
[----:B------:R-:W-:-:S03]  /*1f20*/  ISETP.NE.AND P1, PT, R3, RZ, PT ;  /* 0x000000ff0300720c */ /* 0x000fc60003f25270 */
[----:B------:R-:W4:Y:S03]  /*1f30*/  LDC.64 R14, c[0x0][0x390] ;  /* 0x0000e400ff0e7b82 */ /* 0x000f260000000a00 */
[----:B------:R-:W-:-:S05]  /*1f40*/  @P0 VIADD R20, R20, 0x1 ;  /* 0x0000000114140836 */ /* 0x000fca0000000000 */
[----:B------:R-:W-:Y:S02]  /*1f50*/  @!P2 IADD3 R20, PT, PT, -R20, RZ, RZ ;  /* 0x000000ff1414a210 */ /* 0x000fe40007ffe1ff */
[----:B------:R-:W-:Y:S01]  /*1f60*/  @!P1 LOP3.LUT R20, RZ, R3, RZ, 0x33, !PT ;  /* 0x00000003ff149212 */ /* 0x000fe200078e33ff */
[----:B0-----:R-:W-:-:S04]  /*1f70*/  IMAD.WIDE.U32 R12, R2, 0x2, R12 ;  /* 0x00000002020c7825 */ /* 0x001fc800078e000c */
[----:B------:R-:W-:Y:S01]  /*1f80*/  IMAD.IADD R29, R6, 0x1, R20 ;  /* 0x00000001061d7824 */ /* 0x000fe200078e0214 */
[----:B------:R-:W2:Y:S03]  /*1f90*/  @!P4 LDG.E.U16.CONSTANT R3, desc[UR10][R12.64+0x2] ;  /* 0x0000020a0c03c981 */ /* 0x000ea6000c1e9500 */
[C---:B-1----:R-:W-:Y:S01]  /*1fa0*/  IMAD.WIDE R26, R29.reuse, 0x4, R26 ;  /* 0x000000041d1a7825 */ /* 0x042fe200078e021a */
[----:B------:R0:W2:Y:S03]  /*1fb0*/  LDG.E.U16.CONSTANT R23, desc[UR10][R12.64] ;  /* 0x0000000a0c177981 */ /* 0x0000a6000c1e9500 */
[----:B----4-:R-:W-:Y:S01]  /*1fc0*/  IMAD.WIDE R28, R29, 0x4, R14 ;  /* 0x000000041d1c7825 */ /* 0x010fe200078e020e */
[----:B------:R1:W4:Y:S04]  /*1fd0*/  LDG.E.CONSTANT R20, desc[UR10][R26.64] ;  /* 0x0000000a1a147981 */ /* 0x000328000c1e9900 */
[----:B------:R-:W4:Y:S01]  /*1fe0*/  LDG.E.CONSTANT R15, desc[UR10][R28.64] ;  /* 0x0000000a1c0f7981 */ /* 0x000f22000c1e9900 */
[----:B------:R-:W-:-:S04]  /*1ff0*/  IADD3 R14, PT, PT, R5, 0x3, RZ ;  /* 0x00000003050e7810 */ /* 0x000fc80007ffe0ff */
        /* <DEDUP_REMOVED lines=8> */
[----:B-1----:R-:W-:-:S04]  /*2080*/  PRMT R26, R30, 0x8880, RZ ;  /* 0x000088801e1a7816 */ /* 0x002fc800000000ff */
[----:B------:R-:W-:-:S04]  /*2090*/  SHF.R.S32.HI R26, RZ, 0x7, R26 ;  /* 0x00000007ff1a7819 */ /* 0x000fc8000001141a */
[----:B------:R-:W-:-:S04]  /*20a0*/  LOP3.LUT R26, R26, 0xfff0, RZ, 0xc0, !PT ;  /* 0x0000fff01a1a7812 */ /* 0x000fc800078ec0ff */
[----:B------:R-:W-:-:S04]  /*20b0*/  LOP3.LUT R26, R26, 0xf, R25, 0xf8, !PT ;  /* 0x0000000f1a1a7812 */ /* 0x000fc800078ef819 */
[----:B------:R-:W4:Y:S08]  /*20c0*/  I2F.S16 R13, R26 ;  /* 0x0000001a000d7306 */ /* 0x000f300000101400 */
[----:B--2---:R-:W0:Y:S01]  /*20d0*/  MUFU.RCP R27, R0 ;  /* 0x00000000001b7308 */ /* 0x004e220000001000 */
[----:B------:R-:W-:-:S05]  /*20e0*/  @!P4 HADD2.F32 R12, -RZ, R3.H0_H0 ;  /* 0x20000003ff0cc230 */ /* 0x000fca0000004100 */
[----:B------:R-:W-:Y:S01]  /*20f0*/  FMUL R11, R12, R11 ;  /* 0x0000000b0c0b7220 */ /* 0x000fe20000400000 */
[----:B----4-:R-:W-:-:S04]  /*2100*/  FADD R12, -R20, R13 ;  /* 0x0000000d140c7221 */ /* 0x010fc80000000100 */
[----:B------:R-:W-:Y:S01]  /*2110*/  FMUL R3, R15, R12 ;  /* 0x0000000c0f037220 */ /* 0x000fe20000400000 */
[----:B0-----:R-:W-:-:S03]  /*2120*/  FFMA R28, -R0, R27, 1 ;  /* 0x3f800000001c7423 */ /* 0x001fc6000000011b */
[----:B------:R-:W0:Y:S01]  /*2130*/  FCHK P0, R3, R0 ;  /* 0x0000000003007302 */ /* 0x000e220000000000 */
        /* <DEDUP_REMOVED lines=8> */
[----:B0-----:R-:W-:Y:S06]  /*21c0*/  @!P0 BRA `(.L_x_142) ;  /* 0x00000000000c8947 */ /* 0x001fec0003800000 */
[----:B------:R-:W-:-:S07]  /*21d0*/  MOV R12, 0x21f0 ;  /* 0x000021f0000c7802 */ /* 0x000fce0000000f00 */
[----:B-----5:R-:W-:Y:S05]  /*21e0*/  CALL.REL.NOINC `($__internal_2_$__cuda_sm3x_div_rn_noftz_f32_slowpath) ;  /* 0x00000008005c7944 */ /* 0x020fea0003c00000 */
[----:B------:R-:W-:-:S07]  /*21f0*/  MOV R23, R0 ;  /* 0x0000000000177202 */ /* 0x000fce0000000f00 */
.L_x_142:
[----:B------:R-:W-:Y:S05]  /*2200*/  BSYNC.RECONVERGENT B2 ;  /* 0x0000000000027941 */ /* 0x000fea0003800200 */
.L_x_141:
        /* <DEDUP_REMOVED lines=20> */
.L_x_144:
[----:B------:R-:W-:Y:S05]  /*2350*/  BSYNC.RECONVERGENT B2 ;  /* 0x0000000000027941 */ /* 0x000fea0003800200 */
.L_x_143:
[----:B------:R-:W2:Y:S04]  /*2360*/  @!P5 LDG.E.U16.CONSTANT R0, desc[UR10][R16.64] ;  /* 0x0000000a1000d981 */ /* 0x000ea8000c1e9500 */
[----:B------:R-:W3:Y:S01]  /*2370*/  LDG.E.U16.CONSTANT R3, desc[UR10][R16.64+-0x2] ;  /* 0xfffffe0a10037981 */ /* 0x000ee2000c1e9500 */
[----:B------:R-:W-:Y:S01]  /*2380*/  UIADD3 UR4, UPT, UPT, UR4, 0x2, URZ ;  /* 0x0000000204047890 */ /* 0x000fe2000fffe0ff */
[----:B------:R-:W-:Y:S01]  /*2390*/  IMAD.MOV.U32 R12, RZ, RZ, RZ ;  /* 0x000000ffff0c7224 */ /* 0x000fe200078e00ff */
[----:B------:R-:W-:Y:S01]  /*23a0*/  IADD3 R18, P1, PT, R18, 0x10, RZ ;  /* 0x0000001012127810 */ /* 0x000fe20007f3e0ff */
[----:B------:R-:W-:Y:S01]  /*23b0*/  VIADD R2, R2, 0x4 ;  /* 0x0000000402027836 */ /* 0x000fe20000000000 */
[----:B------:R-:W-:Y:S01]  /*23c0*/  UISETP.NE.AND UP0, UPT, UR4, URZ, UPT ;  /* 0x000000ff0400728c */ /* 0x000fe2000bf05270 */
[----:B------:R-:W-:-:S02]  /*23d0*/  IADD3 R5, PT, PT, R5, 0x4, RZ ;  /* 0x0000000405057810 */ /* 0x000fc40007ffe0ff */
[----:B------:R-:W-:Y:S01]  /*23e0*/  IMAD.X R19, RZ, RZ, R19, P1 ;  /* 0x000000ffff137224 */ /* 0x000fe200008e0613 */
[----:B------:R-:W-:Y:S01]  /*23f0*/  IADD3 R4, PT, PT, R4, 0x2, RZ ;  /* 0x0000000204047810 */ /* 0x000fe20007ffe0ff */
[----:B--2---:R-:W-:Y:S01]  /*2400*/  @!P5 HADD2.F32 R12, -RZ, R0.H0_H0 ;  /* 0x20000000ff0cd230 */ /* 0x004fe20000004100 */
[----:B------:R-:W-:Y:S01]  /*2410*/  IADD3 R0, P0, PT, R16, 0x8, RZ ;  /* 0x0000000810007810 */ /* 0x000fe20007f1e0ff */
[----:B---3--:R-:W-:-:S03]  /*2420*/  HADD2.F32 R3, -RZ, R3.H0_H0 ;  /* 0x20000003ff037230 */ /* 0x008fc60000004100 */
[----:B------:R-:W-:Y:S01]  /*2430*/  FMUL R12, R12, R11 ;  /* 0x0000000b0c0c7220 */ /* 0x000fe20000400000 */
[----:B------:R-:W-:-:S03]  /*2440*/  IADD3.X R11, PT, PT, RZ, R17, RZ, P0, !PT ;  /* 0x00000011ff0b7210 */ /* 0x000fc600007fe4ff */
[----:B------:R-:W-:-:S04]  /*2450*/  FFMA R23, R3, R23, R12 ;  /* 0x0000001703177223 */ /* 0x000fc8000000000c */
[----:B------:R-:W-:Y:S01]  /*2460*/  FADD R24, R24, R23 ;  /* 0x0000001718187221 */ /* 0x000fe20000000000 */
[----:B------:R-:W-:Y:S06]  /*2470*/  BRA.U UP0, `(.L_x_145) ;  /* 0xfffffff100e07547 */ /* 0x000fec000b83ffff */
[----:B------:R-:W-:-:S07]  /*2480*/  IMAD.MOV.U32 R2, RZ, RZ, R5 ;  /* 0x000000ffff027224 */ /* 0x000fce00078e0005 */
.L_x_136:
[----:B------:R-:W-:-:S09]  /*2490*/  ULOP3.LUT UP0, URZ, UR8, 0x2, URZ, 0xc0, !UPT ;  /* 0x0000000208ff7892 */ /* 0x000fd2000f80c0ff */
[----:B------:R-:W-:Y:S05]  /*24a0*/  BRA.U UP0, `(.L_x_120) ;  /* 0x0000000500907547 */ /* 0x000fea000b800000 */
[----:B------:R-:W0:Y:S01]  /*24b0*/  LDC R3, c[0x0][0x3bc] ;  /* 0x0000ef00ff037b82 */ /* 0x000e220000000800 */
[----:B------:R-:W1:Y:S01]  /*24c0*/  LDCU.64 UR4, c[0x0][0x388] ;  /* 0x00007100ff0477ac */ /* 0x000e620008000a00 */
[----:B------:R-:W-:-:S06]  /*24d0*/  LEA.HI R7, R2, R7, RZ, 0x1f ;  /* 0x0000000702077211 */ /* 0x000fcc00078ff8ff */
[----:B------:R-:W2:Y:S08]  /*24e0*/  LDC.64 R18, c[0x0][0x398] ;  /* 0x0000e600ff127b82 */ /* 0x000eb00000000a00 */
[----:B------:R-:W3:Y:S01]  /*24f0*/  LDC.64 R16, c[0x0][0x390] ;  /* 0x0000e400ff107b82 */ /* 0x000ee20000000a00 */
[----:B0-----:R-:W-:-:S04]  /*2500*/  IABS R15, R3 ;  /* 0x00000003000f7213 */ /* 0x001fc80000000000 */
[----:B------:R-:W0:Y:S08]  /*2510*/  I2F.RP R11, R15 ;  /* 0x0000000f000b7306 */ /* 0x000e300000209400 */
[----:B0-----:R-:W0:Y:S02]  /*2520*/  MUFU.RCP R11, R11 ;  /* 0x0000000b000b7308 */ /* 0x001e240000001000 */
[----:B0-----:R-:W-:-:S06]  /*2530*/  IADD3 R4, PT, PT, R11, 0xffffffe, RZ ;  /* 0x0ffffffe0b047810 */ /* 0x001fcc0007ffe0ff */
[----:B------:R0:W4:Y:S02]  /*2540*/  F2I.FTZ.U32.TRUNC.NTZ R5, R4 ;  /* 0x0000000400057305 */ /* 0x000124000021f000 */
[----:B0-----:R-:W-:Y:S02]  /*2550*/  HFMA2 R4, -RZ, RZ, 0, 0 ;  /* 0x00000000ff047431 */ /* 0x001fe400000001ff */
[----:B----4-:R-:W-:-:S04]  /*2560*/  IMAD.MOV R0, RZ, RZ, -R5 ;  /* 0x000000ffff007224 */ /* 0x010fc800078e0a05 */
        /* <DEDUP_REMOVED lines=11> */
[----:B------:R-:W4:-:S12]  /*2620*/  LDG.E.U8.CONSTANT R4, desc[UR10][R4.64] ;  /* 0x0000000a04047981 */ /* 0x000f18000c1e9100 */
[-C--:B------:R-:W-:Y:S01]  /*2630*/  @!P1 IADD3 R0, PT, PT, R0, -R15.reuse, RZ ;  /* 0x8000000f00009210 */ /* 0x080fe20007ffe0ff */
[----:B------:R-:W-:Y:S01]  /*2640*/  @!P1 VIADD R11, R11, 0x1 ;  /* 0x000000010b0b9836 */ /* 0x000fe20000000000 */
[----:B------:R-:W-:Y:S01]  /*2650*/  ISETP.NE.AND P1, PT, R3, RZ, PT ;  /* 0x000000ff0300720c */ /* 0x000fe20003f25270 */
[----:B-1----:R-:W-:Y:S01]  /*2660*/  IMAD.WIDE.U32 R12, R2, 0x4, R12 ;  /* 0x00000004020c7825 */ /* 0x002fe200078e000c */
[----:B------:R-:W-:Y:S02]  /*2670*/  ISETP.GE.U32.AND P0, PT, R0, R15, PT ;  /* 0x0000000f0000720c */ /* 0x000fe40003f06070 */
[----:B------:R-:W-:-:S04]  /*2680*/  LOP3.LUT R0, R2, R3, RZ, 0x3c, !PT ;  /* 0x0000000302007212 */ /* 0x000fc800078e3cff */
[----:B------:R-:W-:Y:S02]  /*2690*/  ISETP.GE.AND P2, PT, R0, RZ, PT ;  /* 0x000000ff0000720c */ /* 0x000fe40003f46270 */
[----:B------:R-:W4:Y:S05]  /*26a0*/  LDG.E.CONSTANT R0, desc[UR10][R12.64] ;  /* 0x0000000a0c007981 */ /* 0x000f2a000c1e9900 */
[----:B------:R-:W-:-:S06]  /*26b0*/  @P0 IADD3 R11, PT, PT, R11, 0x1, RZ ;  /* 0x000000010b0b0810 */ /* 0x000fcc0007ffe0ff */
[----:B------:R-:W-:Y:S01]  /*26c0*/  @!P2 IMAD.MOV R11, RZ, RZ, -R11 ;  /* 0x000000ffff0ba224 */ /* 0x000fe200078e0a0b */
[----:B------:R-:W-:-:S04]  /*26d0*/  @!P1 LOP3.LUT R11, RZ, R3, RZ, 0x33, !PT ;  /* 0x00000003ff0b9212 */ /* 0x000fc800078e33ff */
[----:B------:R-:W-:-:S05]  /*26e0*/  IADD3 R11, PT, PT, R6, R11, RZ ;  /* 0x0000000b060b7210 */ /* 0x000fca0007ffe0ff */
[----:B--2---:R-:W-:-:S04]  /*26f0*/  IMAD.WIDE R18, R11, 0x4, R18 ;  /* 0x000000040b127825 */ /* 0x004fc800078e0212 */
[----:B---3--:R-:W-:Y:S01]  /*2700*/  IMAD.WIDE R16, R11, 0x4, R16 ;  /* 0x000000040b107825 */ /* 0x008fe200078e0210 */
[----:B------:R-:W2:Y:S04]  /*2710*/  LDG.E.CONSTANT R6, desc[UR10][R18.64] ;  /* 0x0000000a12067981 */ /* 0x000ea8000c1e9900 */
[----:B------:R-:W3:Y:S01]  /*2720*/  LDG.E.CONSTANT R7, desc[UR10][R16.64] ;  /* 0x0000000a10077981 */ /* 0x000ee2000c1e9900 */
[----:B------:R-:W-:-:S05]  /*2730*/  VIADD R3, R2, 0x1 ;  /* 0x0000000102037836 */ /* 0x000fca0000000000 */
[----:B0-----:R-:W-:Y:S02]  /*2740*/  ISETP.GE.AND P4, PT, R3, UR4, PT ;  /* 0x0000000403007c0c */ /* 0x001fe4000bf86270 */
[----:B------:R-:W-:-:S11]  /*2750*/  MOV R15, 0x3f800000 ;  /* 0x3f800000000f7802 */ /* 0x000fd60000000f00 */
[----:B------:R2:W5:Y:S01]  /*2760*/  @!P4 LDG.E.CONSTANT R15, desc[UR10][R12.64+0x4] ;  /* 0x0000040a0c0fc981 */ /* 0x000562000c1e9900 */
[----:B------:R-:W-:Y:S01]  /*2770*/  BSSY.RECONVERGENT B2, `(.L_x_146) ;  /* 0x0000017000027945 */ /* 0x000fe20003800200 */
[----:B----4-:R-:W-:-:S04]  /*2780*/  PRMT R20, R4, 0x8880, RZ ;  /* 0x0000888004147816 */ /* 0x010fc800000000ff */
[----:B------:R-:W-:-:S05]  /*2790*/  PRMT R20, R20, 0x7710, RZ ;  /* 0x0000771014147816 */ /* 0x000fca00000000ff */
[----:B------:R-:W-:-:S05]  /*27a0*/  IMAD.SHL.U32 R3, R20, 0x10, RZ ;  /* 0x0000001014037824 */ /* 0x000fca00078e00ff */
[----:B------:R-:W-:-:S04]  /*27b0*/  PRMT R3, R3, 0x8880, RZ ;  /* 0x0000888003037816 */ /* 0x000fc800000000ff */
[----:B------:R-:W-:-:S04]  /*27c0*/  SHF.R.S32.HI R3, RZ, 0x7, R3 ;  /* 0x00000007ff037819 */ /* 0x000fc80000011403 */
[----:B------:R-:W-:-:S04]  /*27d0*/  LOP3.LUT R3, R3, 0xfff0, RZ, 0xc0, !PT ;  /* 0x0000fff003037812 */ /* 0x000fc800078ec0ff */
[----:B------:R-:W-:-:S06]  /*27e0*/  LOP3.LUT R11, R3, 0xf, R20, 0xf8, !PT ;  /* 0x0000000f030b7812 */ /* 0x000fcc00078ef814 */
[----:B------:R-:W2:Y:S08]  /*27f0*/  I2F.S16 R11, R11 ;  /* 0x0000000b000b7306 */ /* 0x000eb00000101400 */
[----:B------:R-:W0:Y:S01]  /*2800*/  MUFU.RCP R5, R0 ;  /* 0x0000000000057308 */ /* 0x000e220000001000 */
[----:B--2---:R-:W-:-:S04]  /*2810*/  FADD R12, -R6, R11 ;  /* 0x0000000b060c7221 */ /* 0x004fc80000000100 */
[----:B---3--:R-:W-:Y:S01]  /*2820*/  FMUL R3, R7, R12 ;  /* 0x0000000c07037220 */ /* 0x008fe20000400000 */
[----:B0-----:R-:W-:-:S03]  /*2830*/  FFMA R14, -R0, R5, 1 ;  /* 0x3f800000000e7423 */ /* 0x001fc60000000105 */
        /* <DEDUP_REMOVED lines=9> */
[----:B------:R-:W-:-:S07]  /*28d0*/  MOV R14, R0 ;  /* 0x00000000000e7202 */ /* 0x000fce0000000f00 */
.L_x_147:
[----:B------:R-:W-:Y:S05]  /*28e0*/  BSYNC.RECONVERGENT B2 ;  /* 0x0000000000027941 */ /* 0x000fea0003800200 */
.L_x_146:
[----:B------:R-:W-:Y:S01]  /*28f0*/  PRMT R0, R4, 0x8880, RZ ;  /* 0x0000888004007816 */ /* 0x000fe200000000ff */
[----:B------:R-:W-:Y:S01]  /*2900*/  BSSY.RECONVERGENT B2, `(.L_x_148) ;  /* 0x0000013000027945 */ /* 0x000fe20003800200 */
[----:B-----5:R-:W0:Y:S02]  /*2910*/  MUFU.RCP R4, R15 ;  /* 0x0000000f00047308 */ /* 0x020e240000001000 */
        /* <DEDUP_REMOVED lines=17> */
.L_x_149:
[----:B------:R-:W-:Y:S05]  /*2a30*/  BSYNC.RECONVERGENT B2 ;  /* 0x0000000000027941 */ /* 0x000fea0003800200 */
.L_x_148:
[----:B------:R-:W0:Y:S01]  /*2a40*/  LDC.64 R4, c[0x0][0x380] ;  /* 0x0000e000ff047b82 */ /* 0x000e220000000a00 */
[----:B------:R-:W-:-:S04]  /*2a50*/  IMAD.IADD R3, R8, 0x1, R2 ;  /* 0x0000000108037824 */ /* 0x000fc800078e0202 */
[----:B0-----:R-:W-:-:S05]  /*2a60*/  IMAD.WIDE.U32 R2, R3, 0x2, R4 ;  /* 0x0000000203027825 */ /* 0x001fca00078e0004 */
[----:B------:R-:W2:Y:S04]  /*2a70*/  @!P4 LDG.E.U16.CONSTANT R4, desc[UR10][R2.64+0x2] ;  /* 0x0000020a0204c981 */ /* 0x000ea8000c1e9500 */
[----:B------:R-:W3:Y:S01]  /*2a80*/  LDG.E.U16.CONSTANT R0, desc[UR10][R2.64] ;  /* 0x0000000a02007981 */ /* 0x000ee2000c1e9500 */
[----:B------:R-:W-:Y:S02]  /*2a90*/  HFMA2 R5, -RZ, RZ, 0, 0 ;  /* 0x00000000ff057431 */ /* 0x000fe400000001ff */
[----:B--2---:R-:W-:Y:S02]  /*2aa0*/  @!P4 HADD2.F32 R5, -RZ, R4.H0_H0 ;  /* 0x20000004ff05c230 */ /* 0x004fe40000004100 */
[----:B---3--:R-:W-:-:S03]  /*2ab0*/  HADD2.F32 R0, -RZ, R0.H0_H0 ;  /* 0x20000000ff007230 */ /* 0x008fc60000004100 */
[----:B------:R-:W-:-:S04]  /*2ac0*/  FMUL R5, R5, R6 ;  /* 0x0000000605057220 */ /* 0x000fc80000400000 */
[----:B------:R-:W-:-:S04]  /*2ad0*/  FFMA R5, R0, R14, R5 ;  /* 0x0000000e00057223 */ /* 0x000fc80000000005 */
[----:B------:R-:W-:-:S07]  /*2ae0*/  FADD R24, R24, R5 ;  /* 0x0000000518187221 */ /* 0x000fce0000000000 */
.L_x_120:
[----:B------:R-:W0:Y:S01]  /*2af0*/  LDC.64 R2, c[0x0][0x3a8] ;  /* 0x0000ea00ff027b82 */ /* 0x000e220000000a00 */
[----:B------:R-:W1:Y:S01]  /*2b00*/  LDCU UR4, c[0x0][0x3b4] ;  /* 0x00007680ff0477ac */ /* 0x000e620008000800 */
[----:B------:R-:W-:Y:S01]  /*2b10*/  F2FP.F16.F32.PACK_AB R24, RZ, R24 ;  /* 0x00000018ff18723e */ /* 0x000fe200000000ff */
[----:B-1----:R-:W-:-:S04]  /*2b20*/  IMAD R9, R9, UR4, R10 ;  /* 0x0000000409097c24 */ /* 0x002fc8000f8e020a */
[----:B0-----:R-:W-:-:S05]  /*2b30*/  IMAD.WIDE R2, R9, 0x2, R2 ;  /* 0x0000000209027825 */ /* 0x001fca00078e0202 */
[----:B------:R-:W-:Y:S01]  /*2b40*/  STG.E.U16 desc[UR10][R2.64], R24 ;  /* 0x0000001802007986 */ /* 0x000fe2000c10150a */
[----:B------:R-:W-:Y:S05]  /*2b50*/  EXIT ;  /* 0x000000000000794d */ /* 0x000fea0003800000 */
        .weak           $__internal_2_$__cuda_sm3x_div_rn_noftz_f32_slowpath
        .type           $__internal_2_$__cuda_sm3x_div_rn_noftz_f32_slowpath,@function
        .size           $__internal_2_$__cuda_sm3x_div_rn_noftz_f32_slowpath,(.L_x_214 - $__internal_2_$__cuda_sm3x_div_rn_noftz_f32_slowpath)
$__internal_2_$__cuda_sm3x_div_rn_noftz_f32_slowpath:
[----:B------:R-:W-:Y:S01]  /*2b60*/  SHF.R.U32.HI R11, RZ, 0x17, R0 ;  /* 0x00000017ff0b7819 */ /* 0x000fe20000011600 */
[----:B------:R-:W-:Y:S01]  /*2b70*/  BSSY.RECONVERGENT B0, `(.L_x_150) ;  /* 0x0000062000007945 */ /* 0x000fe20003800200 */
[----:B------:R-:W-:Y:S02]  /*2b80*/  SHF.R.U32.HI R25, RZ, 0x17, R3 ;  /* 0x00000017ff197819 */ /* 0x000fe40000011603 */
[----:B------:R-:W-:Y:S02]  /*2b90*/  LOP3.LUT R11, R11, 0xff, RZ, 0xc0, !PT ;  /* 0x000000ff0b0b7812 */ /* 0x000fe400078ec0ff */
        /* <DEDUP_REMOVED lines=30> */
.L_x_151:
[----:B------:R-:W-:Y:S01]  /*2d80*/  LEA R27, R11, 0xc0800000, 0x17 ;  /* 0xc08000000b1b7811 */ /* 0x000fe200078eb8ff */
[----:B------:R-:W-:Y:S01]  /*2d90*/  BSSY.RECONVERGENT B1, `(.L_x_156) ;  /* 0x0000036000017945 */ /* 0x000fe20003800200 */
[----:B------:R-:W-:-:S03]  /*2da0*/  IADD3 R28, PT, PT, R25, -0x7f, RZ ;  /* 0xffffff81191c7810 */ /* 0x000fc60007ffe0ff */
[----:B------:R-:W-:Y:S02]  /*2db0*/  IMAD.IADD R27, R0, 0x1, -R27 ;  /* 0x00000001001b7824 */ /* 0x000fe400078e0a1b */
[C---:B------:R-:W-:Y:S01]  /*2dc0*/  IMAD R0, R28.reuse, -0x800000, R3 ;  /* 0xff8000001c007824 */ /* 0x040fe200078e0203 */
[----:B------:R-:W-:Y:S01]  /*2dd0*/  IADD3 R28, PT, PT, R28, 0x7f, -R11 ;  /* 0x0000007f1c1c7810 */ /* 0x000fe20007ffe80b */
[----:B------:R-:W0:Y:S01]  /*2de0*/  MUFU.RCP R26, R27 ;  /* 0x0000001b001a7308 */ /* 0x000e220000001000 */
[----:B------:R-:W-:-:S03]  /*2df0*/  FADD.FTZ R25, -R27, -RZ ;  /* 0x800000ff1b197221 */ /* 0x000fc60000010100 */
[----:B------:R-:W-:Y:S02]  /*2e00*/  IMAD.IADD R13, R28, 0x1, R13 ;  /* 0x000000011c0d7824 */ /* 0x000fe400078e020d */
[----:B0-----:R-:W-:-:S04]  /*2e10*/  FFMA R3, R26, R25, 1 ;  /* 0x3f8000001a037423 */ /* 0x001fc80000000019 */
[----:B------:R-:W-:-:S04]  /*2e20*/  FFMA R3, R26, R3, R26 ;  /* 0x000000031a037223 */ /* 0x000fc8000000001a */
[----:B------:R-:W-:-:S04]  /*2e30*/  FFMA R28, R0, R3, RZ ;  /* 0x00000003001c7223 */ /* 0x000fc800000000ff */
[----:B------:R-:W-:-:S04]  /*2e40*/  FFMA R26, R25, R28, R0 ;  /* 0x0000001c191a7223 */ /* 0x000fc80000000000 */
[----:B------:R-:W-:-:S04]  /*2e50*/  FFMA R26, R3, R26, R28 ;  /* 0x0000001a031a7223 */ /* 0x000fc8000000001c */
[----:B------:R-:W-:-:S04]  /*2e60*/  FFMA R25, R25, R26, R0 ;  /* 0x0000001a19197223 */ /* 0x000fc80000000000 */
        /* <DEDUP_REMOVED lines=14> */
[CCC-:B------:R-:W-:Y:S01]  /*2f50*/  FFMA.RP R13, R3.reuse, R25.reuse, R26.reuse ;  /* 0x00000019030d7223 */ /* 0x1c0fe2000000801a */
[CCC-:B------:R-:W-:Y:S01]  /*2f60*/  FFMA.RM R28, R3.reuse, R25.reuse, R26.reuse ;  /* 0x00000019031c7223 */ /* 0x1c0fe2000000401a */
[----:B------:R-:W-:Y:S01]  /*2f70*/  FFMA.RZ R3, R3, R25, R26 ;  /* 0x0000001903037223 */ /* 0x000fe2000000c01a */
[C---:B------:R-:W-:Y:S02]  /*2f80*/  ISETP.NE.AND P1, PT, R11.reuse, RZ, PT ;  /* 0x000000ff0b00720c */ /* 0x040fe40003f25270 */
[----:B------:R-:W-:Y:S02]  /*2f90*/  ISETP.NE.AND P2, PT, R11, RZ, PT ;  /* 0x000000ff0b00720c */ /* 0x000fe40003f45270 */
[----:B------:R-:W-:Y:S02]  /*2fa0*/  LOP3.LUT R3, R3, 0x7fffff, RZ, 0xc0, !PT ;  /* 0x007fffff03037812 */ /* 0x000fe400078ec0ff */
[----:B------:R-:W-:Y:S02]  /*2fb0*/  FSETP.NEU.FTZ.AND P0, PT, R13, R28, PT ;  /* 0x0000001c0d00720b */ /* 0x000fe40003f1d000 */
[----:B------:R-:W-:Y:S01]  /*2fc0*/  IADD3 R13, PT, PT, R11, 0x20, RZ ;  /* 0x000000200b0d7810 */ /* 0x000fe20007ffe0ff */
[----:B------:R-:W-:Y:S01]  /*2fd0*/  IMAD.MOV R11, RZ, RZ, -R11 ;  /* 0x000000ffff0b7224 */ /* 0x000fe200078e0a0b */
[----:B------:R-:W-:-:S04]  /*2fe0*/  LOP3.LUT R26, R3, 0x800000, RZ, 0xfc, !PT ;  /* 0x00800000031a7812 */ /* 0x000fc800078efcff */
[----:B------:R-:W-:Y:S02]  /*2ff0*/  SHF.L.U32 R13, R26, R13, RZ ;  /* 0x0000000d1a0d7219 */ /* 0x000fe400000006ff */
        /* <DEDUP_REMOVED lines=11> */
.L_x_158:
[----:B------:R-:W-:-:S04]  /*30b0*/  LOP3.LUT R0, R0, 0x80000000, RZ, 0xc0, !PT ;  /* 0x8000000000007812 */ /* 0x000fc800078ec0ff */
[----:B------:R-:W-:Y:S01]  /*30c0*/  LOP3.LUT R0, R0, 0x7f800000, RZ, 0xfc, !PT ;  /* 0x7f80000000007812 */ /* 0x000fe200078efcff */
[----:B------:R-:W-:Y:S06]  /*30d0*/  BRA `(.L_x_159) ;  /* 0x0000000000047947 */ /* 0x000fec0003800000 */
.L_x_157:
[----:B------:R-:W-:-:S07]  /*30e0*/  IMAD R0, R13, 0x800000, R0 ;  /* 0x008000000d007824 */ /* 0x000fce00078e0200 */
.L_x_159:
[----:B------:R-:W-:Y:S05]  /*30f0*/  BSYNC.RECONVERGENT B1 ;  /* 0x0000000000017941 */ /* 0x000fea0003800200 */
.L_x_156:
[----:B------:R-:W-:Y:S05]  /*3100*/  BRA `(.L_x_160) ;  /* 0x0000000000207947 */ /* 0x000fea0003800000 */
.L_x_155:
[----:B------:R-:W-:-:S04]  /*3110*/  LOP3.LUT R0, R0, 0x80000000, R3, 0x48, !PT ;  /* 0x8000000000007812 */ /* 0x000fc800078e4803 */
[----:B------:R-:W-:Y:S01]  /*3120*/  LOP3.LUT R0, R0, 0x7f800000, RZ, 0xfc, !PT ;  /* 0x7f80000000007812 */ /* 0x000fe200078efcff */
[----:B------:R-:W-:Y:S06]  /*3130*/  BRA `(.L_x_160) ;  /* 0x0000000000147947 */ /* 0x000fec0003800000 */
.L_x_154:
[----:B------:R-:W-:Y:S01]  /*3140*/  LOP3.LUT R0, R0, 0x80000000, R3, 0x48, !PT ;  /* 0x8000000000007812 */ /* 0x000fe200078e4803 */
[----:B------:R-:W-:Y:S06]  /*3150*/  BRA `(.L_x_160) ;  /* 0x00000000000c7947 */ /* 0x000fec0003800000 */
.L_x_153:
[----:B------:R-:W0:Y:S01]  /*3160*/  MUFU.RSQ R0, -QNAN ;  /* 0xffc0000000007908 */ /* 0x000e220000001400 */
[----:B------:R-:W-:Y:S05]  /*3170*/  BRA `(.L_x_160) ;  /* 0x0000000000047947 */ /* 0x000fea0003800000 */
.L_x_152:
[----:B------:R-:W-:-:S07]  /*3180*/  FADD.FTZ R0, R3, R0 ;  /* 0x0000000003007221 */ /* 0x000fce0000010000 */
.L_x_160:
[----:B------:R-:W-:Y:S05]  /*3190*/  BSYNC.RECONVERGENT B0 ;  /* 0x0000000000007941 */ /* 0x000fea0003800200 */
.L_x_150:
[----:B------:R-:W-:-:S04]  /*31a0*/  HFMA2 R13, -RZ, RZ, 0, 0 ;  /* 0x00000000ff0d7431 */ /* 0x000fc800000001ff */
[----:B0-----:R-:W-:Y:S05]  /*31b0*/  RET.REL.NODEC R12 `(_Z35awq_gemm_with_channel_scales_kernelPK6__halfPKhPKfS5_S5_PS_iiii) ;  /* 0xffffffcc0c907950 */ /* 0x001fea0003c3ffff */
.L_x_161:
        /* <DEDUP_REMOVED lines=12> */
.L_x_214:


//--------------------- .text._Z27awq_gemm_w4a16_tiled_kernelPK6__halfPKhPKfS5_PS_iiii --------------------------
	.section	.text._Z27awq_gemm_w4a16_tiled_kernelPK6__halfPKhPKfS5_PS_iiii,"ax",@progbits
	.align	128
        .global         _Z27awq_gemm_w4a16_tiled_kernelPK6__halfPKhPKfS5_PS_iiii
        .type           _Z27awq_gemm_w4a16_tiled_kernelPK6__halfPKhPKfS5_PS_iiii,@function
        .size           _Z27awq_gemm_w4a16_tiled_kernelPK6__halfPKhPKfS5_PS_iiii,(.L_x_215 - _Z27awq_gemm_w4a16_tiled_kernelPK6__halfPKhPKfS5_PS_iiii)
        .other          _Z27awq_gemm_w4a16_tiled_kernelPK6__halfPKhPKfS5_PS_iiii,@"STO_CUDA_ENTRY STV_DEFAULT"
_Z27awq_gemm_w4a16_tiled_kernelPK6__halfPKhPKfS5_PS_iiii:
.text._Z27awq_gemm_w4a16_tiled_kernelPK6__halfPKhPKfS5_PS_iiii:
[----:B------:R-:W-:Y:S08]  /*0000*/  LDC R1, c[0x0][0x37c] ;  /* 0x0000df00ff017b82 */ /* 0x000ff00000000800 */
[----:B------:R-:W0:Y:S01]  /*0010*/  LDC R10, c[0x0][0x3b0] ;  /* 0x0000ec00ff0a7b82 */ /* 0x000e220000000800 */
[----:B------:R-:W1:Y:S01]  /*0020*/  S2R R5, SR_CTAID.Y ;  /* 0x0000000000057919 */ /* 0x000e620000002600 */
[----:B------:R-:W2:Y:S01]  /*0030*/  LDCU.64 UR12, c[0x0][0x358] ;  /* 0x00006b00ff0c77ac */ /* 0x000ea20008000a00 */
[----:B------:R-:W-:Y:S01]  /*0040*/  IMAD.MOV.U32 R3, RZ, RZ, RZ ;  /* 0x000000ffff037224 */ /* 0x000fe200078e00ff */
[----:B------:R-:W1:Y:S01]  /*0050*/  S2R R0, SR_TID.Y ;  /* 0x0000000000007919 */ /* 0x000e620000002200 */
[----:B------:R-:W3:Y:S01]  /*0060*/  S2R R7, SR_CTAID.X ;  /* 0x0000000000077919 */ /* 0x000ee20000002500 */
[----:B------:R-:W3:Y:S01]  /*0070*/  S2R R2, SR_TID.X ;  /* 0x0000000000027919 */ /* 0x000ee20000002100 */
[----:B0-----:R-:W-:Y:S01]  /*0080*/  ISETP.GE.AND P0, PT, R10, 0x1, PT ;  /* 0x000000010a00780c */ /* 0x001fe20003f06270 */
[----:B-1----:R-:W-:-:S02]  /*0090*/  IMAD R5, R5, 0x10, R0 ;  /* 0x0000001005057824 */ /* 0x002fc400078e0200 */
[----:B---3--:R-:W-:-:S10]  /*00a0*/  IMAD R4, R7, 0x10, R2 ;  /* 0x0000001007047824 */ /* 0x008fd400078e0202 */
[----:B--2---:R-:W-:Y:S05]  /*00b0*/  @!P0 BRA `(.L_x_162) ;  /* 0x0000004400d88947 */ /* 0x004fea0003800000 */
[----:B------:R-:W0:Y:S01]  /*00c0*/  LDC R11, c[0x0][0x3b4] ;  /* 0x0000ed00ff0b7b82 */ /* 0x000e220000000800 */
[----:B------:R-:W1:Y:S01]  /*00d0*/  LDCU UR14, c[0x0][0x360] ;  /* 0x00006c00ff0e77ac */ /* 0x000e620008000800 */
[----:B------:R-:W2:Y:S06]  /*00e0*/  LDCU UR11, c[0x0][0x364] ;  /* 0x00006c80ff0b77ac */ /* 0x000eac0008000800 */
[----:B------:R-:W3:Y:S01]  /*00f0*/  S2UR UR5, SR_CgaCtaId ;  /* 0x00000000000579c3 */ /* 0x000ee20000008800 */
[----:B------:R-:W-:Y:S01]  /*0100*/  UMOV UR4, 0x400 ;  /* 0x0000040000047882 */ /* 0x000fe20000000000 */
[----:B-1----:R-:W-:-:S02]  /*0110*/  ULOP3.LUT UR7, UR14, 0xffff, URZ, 0xc0, !UPT ;  /* 0x0000ffff0e077892 */ /* 0x002fc4000f8ec0ff */
[----:B--2---:R-:W-:Y:S01]  /*0120*/  USHF.L.U32 UR15, UR11, 0x1, URZ ;  /* 0x000000010b0f7899 */ /* 0x004fe200080006ff */
[----:B0-----:R-:W-:Y:S02]  /*0130*/  IABS R9, R11 ;  /* 0x0000000b00097213 */ /* 0x001fe40000000000 */
[----:B------:R-:W-:Y:S02]  /*0140*/  IADD3 R3, PT, PT, R10, -0x1, R11 ;  /* 0xffffffff0a037810 */ /* 0x000fe40007ffe00b */
[----:B------:R-:W0:Y:S01]  /*0150*/  I2F.RP R8, R9 ;  /* 0x0000000900087306 */ /* 0x000e220000209400 */
[----:B---3--:R-:W-:Y:S02]  /*0160*/  ULEA UR6, UR5, UR4, 0x18 ;  /* 0x0000000405067291 */ /* 0x008fe4000f8ec0ff */
[----:B------:R-:W-:-:S04]  /*0170*/  UIADD3 UR4, UPT, UPT, UR4, 0x1000, URZ ;  /* 0x0000100004047890 */ /* 0x000fc8000fffe0ff */
[----:B------:R-:W-:Y:S01]  /*0180*/  ULEA UR4, UR5, UR4, 0x18 ;  /* 0x0000000405047291 */ /* 0x000fe2000f8ec0ff */
[----:B0-----:R-:W0:Y:S02]  /*0190*/  MUFU.RCP R8, R8 ;  /* 0x0000000800087308 */ /* 0x001e240000001000 */
[----:B0-----:R-:W-:-:S06]  /*01a0*/  VIADD R6, R8, 0xffffffe ;  /* 0x0ffffffe08067836 */ /* 0x001fcc0000000000 */
[----:B------:R0:W1:Y:S02]  /*01b0*/  F2I.FTZ.U32.TRUNC.NTZ R7, R6 ;  /* 0x0000000600077305 */ /* 0x000064000021f000 */
[----:B0-----:R-:W-:Y:S02]  /*01c0*/  IMAD.MOV.U32 R6, RZ, RZ, RZ ;  /* 0x000000ffff067224 */ /* 0x001fe400078e00ff */
[----:B-1----:R-:W-:-:S04]  /*01d0*/  IMAD.MOV R12, RZ, RZ, -R7 ;  /* 0x000000ffff0c7224 */ /* 0x002fc800078e0a07 */
[----:B------:R-:W-:Y:S01]  /*01e0*/  IMAD R13, R12, R9, RZ ;  /* 0x000000090c0d7224 */ /* 0x000fe200078e02ff */
[----:B------:R-:W-:Y:S02]  /*01f0*/  IABS R12, R3 ;  /* 0x00000003000c7213 */ /* 0x000fe40000000000 */
[----:B------:R-:W-:Y:S01]  /*0200*/  LOP3.LUT R3, R3, R11, RZ, 0x3c, !PT ;  /* 0x0000000b03037212 */ /* 0x000fe200078e3cff */
[----:B------:R-:W-:Y:S01]  /*0210*/  IMAD.HI.U32 R7, R7, R13, R6 ;  /* 0x0000000d07077227 */ /* 0x000fe200078e0006 */
[----:B------:R-:W-:Y:S02]  /*0220*/  MOV R13, 0x370 ;  /* 0x00000370000d7802 */ /* 0x000fe40000000f00 */
[----:B------:R-:W-:Y:S02]  /*0230*/  ISETP.GE.AND P2, PT, R3, RZ, PT ;  /* 0x000000ff0300720c */ /* 0x000fe40003f46270 */
[----:B------:R-:W-:Y:S01]  /*0240*/  SHF.R.U32.HI R3, RZ, 0x1, R10 ;  /* 0x00000001ff037819 */ /* 0x000fe2000001160a */
[----:B------:R-:W-:-:S04]  /*0250*/  IMAD.HI.U32 R7, R7, R12, RZ ;  /* 0x0000000c07077227 */ /* 0x000fc800078e00ff */
[----:B------:R-:W-:-:S04]  /*0260*/  IMAD.MOV R8, RZ, RZ, -R7 ;  /* 0x000000ffff087224 */ /* 0x000fc800078e0a07 */
[----:B------:R-:W-:Y:S01]  /*0270*/  IMAD R6, R9, R8, R12 ;  /* 0x0000000809067224 */ /* 0x000fe200078e020c */
[----:B------:R-:W-:-:S04]  /*0280*/  LEA R8, R2, UR4, 0x8 ;  /* 0x0000000402087c11 */ /* 0x000fc8000f8e40ff */
[----:B------:R-:W-:-:S13]  /*0290*/  ISETP.GT.U32.AND P1, PT, R9, R6, PT ;  /* 0x000000060900720c */ /* 0x000fda0003f24070 */
[----:B------:R-:W-:Y:S02]  /*02a0*/  @!P1 IMAD.IADD R6, R6, 0x1, -R9 ;  /* 0x0000000106069824 */ /* 0x000fe400078e0a09 */
[----:B------:R-:W-:Y:S01]  /*02b0*/  @!P1 VIADD R7, R7, 0x1 ;  /* 0x0000000107079836 */ /* 0x000fe20000000000 */
[----:B------:R-:W-:Y:S02]  /*02c0*/  ISETP.NE.AND P1, PT, R11, RZ, PT ;  /* 0x000000ff0b00720c */ /* 0x000fe40003f25270 */
[----:B------:R-:W-:Y:S01]  /*02d0*/  ISETP.GE.U32.AND P0, PT, R6, R9, PT ;  /* 0x000000090600720c */ /* 0x000fe20003f06070 */
[----:B------:R-:W-:-:S12]  /*02e0*/  IMAD R6, R4, R3, RZ ;  /* 0x0000000304067224 */ /* 0x000fd800078e02ff */
[----:B------:R-:W-:-:S05]  /*02f0*/  @P0 VIADD R7, R7, 0x1 ;  /* 0x0000000107070836 */ /* 0x000fca0000000000 */
[----:B------:R-:W-:Y:S02]  /*0300*/  MOV R9, R7 ;  /* 0x0000000700097202 */ /* 0x000fe40000000f00 */
[----:B------:R-:W-:Y:S01]  /*0310*/  LEA R7, R0, UR6, 0x8 ;  /* 0x0000000600077c11 */ /* 0x000fe2000f8e40ff */
[----:B------:R-:W-:Y:S02]  /*0320*/  UMOV UR6, 0x3f ;  /* 0x0000003f00067882 */ /* 0x000fe40000000000 */
[----:B------:R-:W-:Y:S01]  /*0330*/  @!P2 IMAD.MOV R9, RZ, RZ, -R9 ;  /* 0x000000ffff09a224 */ /* 0x000fe200078e0a09 */
[----:B------:R-:W-:-:S05]  /*0340*/  @!P1 LOP3.LUT R9, RZ, R11, RZ, 0x33, !PT ;  /* 0x0000000bff099212 */ /* 0x000fca00078e33ff */
[----:B------:R-:W-:-:S07]  /*0350*/  IMAD R9, R4, R9, RZ ;  /* 0x0000000904097224 */ /* 0x000fce00078e02ff */
[----:B------:R-:W-:Y:S05]  /*0360*/  CALL.REL.NOINC `($__internal_3_$__cuda_sm20_div_u16) ;  /* 0x0000004400547944 */ /* 0x000fea0003c00000 */
[----:B------:R-:W-:Y:S01]  /*0370*/  UIADD3 UR4, UPT, UPT, UR4, 0x1, URZ ;  /* 0x0000000104047890 */ /* 0x000fe2000fffe0ff */
[----:B------:R-:W-:Y:S01]  /*0380*/  MOV R13, 0x3c0 ;  /* 0x000003c0000d7802 */ /* 0x000fe20000000f00 */
[----:B------:R-:W-:Y:S02]  /*0390*/  ULOP3.LUT UR7, UR15, 0xffff, URZ, 0xc0, !UPT ;  /* 0x0000ffff0f077892 */ /* 0x000fe4000f8ec0ff */
[----:B------:R-:W-:-:S12]  /*03a0*/  ULOP3.LUT UR5, UR4, 0xffff, URZ, 0xc0, !UPT ;  /* 0x0000ffff04057892 */ /* 0x000fd8000f8ec0ff */
[----:B------:R-:W-:Y:S05]  /*03b0*/  CALL.REL.NOINC `($__internal_3_$__cuda_sm20_div_u16) ;  /* 0x0000004400407944 */ /* 0x000fea0003c00000 */
[----:B------:R-:W-:Y:S01]  /*03c0*/  UIADD3 UR6, UPT, UPT, UR4, 0x1, URZ ;  /* 0x0000000104067890 */ /* 0x000fe2000fffe0ff */
[----:B------:R-:W-:Y:S01]  /*03d0*/  IMAD.MOV.U32 R3, RZ, RZ, RZ ;  /* 0x000000ffff037224 */ /* 0x000fe200078e00ff */
[----:B------:R-:W-:Y:S02]  /*03e0*/  ULOP3.LUT UR4, UR5, 0x7c, URZ, 0xc0, !UPT ;  /* 0x0000007c05047892 */ /* 0x000fe4000f8ec0ff */
[----:B------:R-:W-:Y:S02]  /*03f0*/  ULOP3.LUT UR6, UR6, 0xffff, URZ, 0xc0, !UPT ;  /* 0x0000ffff06067892 */ /* 0x000fe4000f8ec0ff */
[----:B------:R-:W-:Y:S02]  /*0400*/  UIADD3 UR7, UPT, UPT, -UR4, URZ, URZ ;  /* 0x000000ff04077290 */ /* 0x000fe4000fffe1ff */
[----:B------:R-:W-:Y:S02]  /*0410*/  ULOP3.LUT UR8, UR5, 0x3, URZ, 0xc0, !UPT ;  /* 0x0000000305087892 */ /* 0x000fe4000f8ec0ff */
[----:B------:R-:W-:-:S02]  /*0420*/  ULOP3.LUT UR18, UR6, 0x3, URZ, 0xc0, !UPT ;  /* 0x0000000306127892 */ /* 0x000fc4000f8ec0ff */
[----:B------:R-:W-:Y:S01]  /*0430*/  ULOP3.LUT UR9, UR6, 0x7c, URZ, 0xc0, !UPT ;  /* 0x0000007c06097892 */ /* 0x000fe2000f8ec0ff */
[----:B------:R-:W-:-:S11]  /*0440*/  UMOV UR4, URZ ;  /* 0x000000ff00047c82 */ /* 0x000fd60008000000 */
.L_x_201:
[----:B------:R-:W-:Y:S02]  /*0450*/  IMAD.U32 R10, RZ, RZ, UR14 ;  /* 0x0000000eff0a7e24 */ /* 0x000fe4000f8e00ff */
[----:B------:R-:W-:-:S03]  /*0460*/  IMAD.MOV.U32 R11, RZ, RZ, RZ ;  /* 0x000000ffff0b7224 */ /* 0x000fc600078e00ff */
[----:B------:R-:W-:-:S13]  /*0470*/  ISETP.GT.U32.AND P0, PT, R10, 0x15, PT ;  /* 0x000000150a00780c */ /* 0x000fda0003f04070 */
[----:B--2---:R-:W-:Y:S05]  /*0480*/  @P0 BRA `(.L_x_163) ;  /* 0x00000004005c0947 */ /* 0x004fea0003800000 */
[----:B------:R-:W0:Y:S01]  /*0490*/  S2R R0, SR_TID.Y ;  /* 0x0000000000007919 */ /* 0x000e220000002200 */
[----:B------:R-:W1:Y:S01]  /*04a0*/  S2UR UR6, SR_CgaCtaId ;  /* 0x00000000000679c3 */ /* 0x000e620000008800 */
[----:B------:R-:W2:Y:S01]  /*04b0*/  LDCU UR16, c[0x0][0x3b0] ;  /* 0x00007600ff1077ac */ /* 0x000ea20008000800 */
[----:B------:R-:W-:Y:S01]  /*04c0*/  IMAD.U32 R13, RZ, RZ, UR14 ;  /* 0x0000000eff0d7e24 */ /* 0x000fe2000f8e00ff */
[C---:B------:R-:W-:Y:S01]  /*04d0*/  IADD3 R10, PT, PT, R2.reuse, UR4, RZ ;  /* 0x00000004020a7c10 */ /* 0x040fe2000fffe0ff */
[----:B------:R-:W-:Y:S01]  /*04e0*/  IMAD.U32 R15, RZ, RZ, UR14 ;  /* 0x0000000eff0f7e24 */ /* 0x000fe2000f8e00ff */
[----:B------:R-:W-:Y:S01]  /*04f0*/  UMOV UR5, 0x400 ;  /* 0x0000040000057882 */ /* 0x000fe20000000000 */
[--C-:B------:R-:W-:Y:S01]  /*0500*/  IMAD R22, R13, 0x2, R2.reuse ;  /* 0x000000020d167824 */ /* 0x100fe200078e0202 */
[----:B------:R-:W3:Y:S01]  /*0510*/  LDCU UR17, c[0x0][0x3b0] ;  /* 0x00007600ff1177ac */ /* 0x000ee20008000800 */
[----:B------:R-:W-:Y:S02]  /*0520*/  VIADD R12, R2, UR14 ;  /* 0x0000000e020c7c36 */ /* 0x000fe40008000000 */
[----:B------:R-:W-:Y:S01]  /*0530*/  IMAD R16, R15, 0x3, R2 ;  /* 0x000000030f107824 */ /* 0x000fe200078e0202 */
[----:B------:R-:W4:Y:S01]  /*0540*/  LDCU UR10, c[0x0][0x3a8] ;  /* 0x00007500ff0a77ac */ /* 0x000f220008000800 */
[----:B------:R-:W-:-:S02]  /*0550*/  IMAD.U32 R26, RZ, RZ, UR14 ;  /* 0x0000000eff1a7e24 */ /* 0x000fc4000f8e00ff */
[----:B------:R-:W-:Y:S02]  /*0560*/  IMAD.U32 R14, RZ, RZ, UR14 ;  /* 0x0000000eff0e7e24 */ /* 0x000fe4000f8e00ff */
[----:B------:R-:W-:Y:S02]  /*0570*/  VIADD R24, R12, UR4 ;  /* 0x000000040c187c36 */ /* 0x000fe40008000000 */
[----:B------:R-:W-:Y:S02]  /*0580*/  IMAD.MOV.U32 R11, RZ, RZ, RZ ;  /* 0x000000ffff0b7224 */ /* 0x000fe400078e00ff */
[C---:B--2---:R-:W-:Y:S02]  /*0590*/  IMAD R15, R5.reuse, UR16, R2 ;  /* 0x00000010050f7c24 */ /* 0x044fe4000f8e0202 */
[----:B------:R-:W-:Y:S01]  /*05a0*/  VIADD R22, R22, UR4 ;  /* 0x0000000416167c36 */ /* 0x000fe20008000000 */
[----:B-1----:R-:W-:Y:S01]  /*05b0*/  ULEA UR5, UR6, UR5, 0x18 ;  /* 0x0000000506057291 */ /* 0x002fe2000f8ec0ff */
[----:B------:R-:W-:-:S02]  /*05c0*/  IMAD R20, R5, UR16, R24 ;  /* 0x0000001005147c24 */ /* 0x000fc4000f8e0218 */
[----:B0-----:R-:W-:-:S04]  /*05d0*/  IMAD.SHL.U32 R13, R0, 0x100, RZ ;  /* 0x00000100000d7824 */ /* 0x001fc800078e00ff */
[--C-:B------:R-:W-:Y:S02]  /*05e0*/  IMAD R19, R12, 0x4, R13.reuse ;  /* 0x000000040c137824 */ /* 0x100fe400078e020d */
[----:B------:R-:W-:Y:S02]  /*05f0*/  IMAD R18, R2, 0x4, R13 ;  /* 0x0000000402127824 */ /* 0x000fe400078e020d */
[----:B------:R-:W-:Y:S02]  /*0600*/  VIADD R13, R15, UR4 ;  /* 0x000000040f0d7c36 */ /* 0x000fe40008000000 */
[----:B------:R-:W-:Y:S01]  /*0610*/  VIADD R12, R16, UR4 ;  /* 0x00000004100c7c36 */ /* 0x000fe20008000000 */
[----:B------:R-:W-:Y:S01]  /*0620*/  IADD3 R18, PT, PT, R18, UR5, RZ ;  /* 0x0000000512127c10 */ /* 0x000fe2000fffe0ff */
[--C-:B------:R-:W-:Y:S02]  /*0630*/  IMAD R21, R26, 0x2, R13.reuse ;  /* 0x000000021a157824 */ /* 0x100fe400078e020d */
[----:B------:R-:W-:-:S02]  /*0640*/  IMAD R23, R14, 0x3, R13 ;  /* 0x000000030e177824 */ /* 0x000fc400078e020d */
[----:B------:R-:W-:Y:S01]  /*0650*/  VIADD R19, R19, UR5 ;  /* 0x0000000513137c36 */ /* 0x000fe20008000000 */
[----:B---34-:R-:W-:-:S06]  /*0660*/  UMOV UR5, UR7 ;  /* 0x0000000700057c82 */ /* 0x018fcc0008000000 */
.L_x_164:
[----:B------:R-:W-:Y:S02]  /*0670*/  ISETP.GE.AND P0, PT, R10, UR17, PT ;  /* 0x000000110a007c0c */ /* 0x000fe4000bf06270 */
[C---:B------:R-:W-:Y:S02]  /*0680*/  ISETP.GE.AND P1, PT, R5.reuse, UR10, PT ;  /* 0x0000000a05007c0c */ /* 0x040fe4000bf26270 */
[----:B------:R-:W-:Y:S02]  /*0690*/  ISETP.GE.OR P0, PT, R5, UR10, P0 ;  /* 0x0000000a05007c0c */ /* 0x000fe40008706670 */
[----:B------:R-:W-:Y:S02]  /*06a0*/  ISETP.LT.AND P2, PT, R24, UR17, !P1 ;  /* 0x0000001118007c0c */ /* 0x000fe4000cf41270 */
[----:B------:R-:W-:Y:S02]  /*06b0*/  ISETP.LT.AND P3, PT, R22, UR17, !P1 ;  /* 0x0000001116007c0c */ /* 0x000fe4000cf61270 */
[----:B------:R-:W-:-:S07]  /*06c0*/  ISETP.LT.AND P1, PT, R12, UR17, !P1 ;  /* 0x000000110c007c0c */ /* 0x000fce000cf21270 */
[----:B------:R-:W0:Y:S08]  /*06d0*/  @!P0 LDC.64 R28, c[0x0][0x380] ;  /* 0x0000e000ff1c8b82 */ /* 0x000e300000000a00 */
[----:B------:R-:W1:Y:S08]  /*06e0*/  @P2 LDC.64 R26, c[0x0][0x380] ;  /* 0x0000e000ff1a2b82 */ /* 0x000e700000000a00 */
[----:B------:R-:W2:Y:S08]  /*06f0*/  @P3 LDC.64 R16, c[0x0][0x380] ;  /* 0x0000e000ff103b82 */ /* 0x000eb00000000a00 */
[----:B------:R-:W3:Y:S01]  /*0700*/  @P1 LDC.64 R14, c[0x0][0x380] ;  /* 0x0000e000ff0e1b82 */ /* 0x000ee20000000a00 */
[----:B0-----:R-:W-:-:S05]  /*0710*/  @!P0 IMAD.WIDE.U32 R28, R13, 0x2, R28 ;  /* 0x000000020d1c8825 */ /* 0x001fca00078e001c */
[----:B------:R0:W4:Y:S01]  /*0720*/  @!P0 LDG.E.U16.CONSTANT R25, desc[UR12][R28.64] ;  /* 0x0000000c1c198981 */ /* 0x000122000c1e9500 */
[----:B-1----:R-:W-:-:S06]  /*0730*/  @P2 IMAD.WIDE.U32 R26, R20, 0x2, R26 ;  /* 0x00000002141a2825 */ /* 0x002fcc00078e001a */
[----:B------:R-:W5:Y:S01]  /*0740*/  @P2 LDG.E.U16.CONSTANT R26, desc[UR12][R26.64] ;  /* 0x0000000c1a1a2981 */ /* 0x000f62000c1e9500 */
[----:B--2---:R-:W-:-:S06]  /*0750*/  @P3 IMAD.WIDE.U32 R16, R21, 0x2, R16 ;  /* 0x0000000215103825 */ /* 0x004fcc00078e0010 */
[----:B------:R1:W2:Y:S01]  /*0760*/  @P3 LDG.E.U16.CONSTANT R16, desc[UR12][R16.64] ;  /* 0x0000000c10103981 */ /* 0x0002a2000c1e9500 */
[----:B---3--:R-:W-:-:S06]  /*0770*/  @P1 IMAD.WIDE.U32 R14, R23, 0x2, R14 ;  /* 0x00000002170e1825 */ /* 0x008fcc00078e000e */
[----:B------:R3:W2:Y:S01]  /*0780*/  @P1 LDG.E.U16.CONSTANT R14, desc[UR12][R14.64] ;  /* 0x0000000c0e0e1981 */ /* 0x0006a2000c1e9500 */
[----:B0-----:R-:W-:Y:S01]  /*0790*/  IMAD.U32 R28, RZ, RZ, UR14 ;  /* 0x0000000eff1c7e24 */ /* 0x001fe2000f8e00ff */
[----:B------:R-:W-:Y:S01]  /*07a0*/  UIADD3 UR5, UPT, UPT, UR5, 0x4, URZ ;  /* 0x0000000405057890 */ /* 0x000fe2000fffe0ff */
[----:B-1----:R-:W-:-:S03]  /*07b0*/  IMAD.U32 R17, RZ, RZ, UR14 ;  /* 0x0000000eff117e24 */ /* 0x002fc6000f8e00ff */
[----:B------:R-:W-:Y:S01]  /*07c0*/  IADD3 R11, PT, PT, R28, UR14, R11 ;  /* 0x0000000e1c0b7c10 */ /* 0x000fe2000fffe00b */
[----:B---3--:R-:W-:Y:S01]  /*07d0*/  IMAD.U32 R15, RZ, RZ, UR14 ;  /* 0x0000000eff0f7e24 */ /* 0x008fe2000f8e00ff */
[----:B------:R-:W-:Y:S01]  /*07e0*/  UISETP.NE.AND UP0, UPT, UR5, URZ, UPT ;  /* 0x000000ff0500728c */ /* 0x000fe2000bf05270 */
[--C-:B------:R-:W-:Y:S02]  /*07f0*/  IMAD R17, R17, 0xc, R18.reuse ;  /* 0x0000000c11117824 */ /* 0x100fe400078e0212 */
[----:B------:R-:W-:Y:S02]  /*0800*/  IMAD R15, R15, 0x8, R18 ;  /* 0x000000080f0f7824 */ /* 0x000fe400078e0212 */
[----:B------:R-:W-:Y:S02]  /*0810*/  IMAD.U32 R27, RZ, RZ, UR14 ;  /* 0x0000000eff1b7e24 */ /* 0x000fe4000f8e00ff */
[----:B------:R-:W-:Y:S02]  /*0820*/  IMAD.U32 R29, RZ, RZ, UR14 ;  /* 0x0000000eff1d7e24 */ /* 0x000fe4000f8e00ff */
[----:B------:R-:W-:-:S02]  /*0830*/  IMAD R10, R27, 0x4, R10 ;  /* 0x000000041b0a7824 */ /* 0x000fc400078e020a */
[----:B------:R-:W-:Y:S02]  /*0840*/  IMAD R22, R27, 0x4, R22 ;  /* 0x000000041b167824 */ /* 0x000fe400078e0216 */
[----:B------:R-:W-:Y:S02]  /*0850*/  IMAD R12, R29, 0x4, R12 ;  /* 0x000000041d0c7824 */ /* 0x000fe400078e020c */
[----:B----4-:R-:W-:-:S05]  /*0860*/  @!P0 HADD2.F32 R25, -RZ, R25.H0_H0 ;  /* 0x20000019ff198230 */ /* 0x010fca0000004100 */
[----:B------:R0:W-:Y:S01]  /*0870*/  @!P0 STS [R18], R25 ;  /* 0x0000001912008388 */ /* 0x0001e20000000800 */
[----:B-----5:R-:W-:-:S03]  /*0880*/  @P2 HADD2.F32 R28, -RZ, R26.H0_H0 ;  /* 0x2000001aff1c2230 */ /* 0x020fc60000004100 */
[----:B------:R-:W-:Y:S04]  /*0890*/  @P0 STS [R18], RZ ;  /* 0x000000ff12000388 */ /* 0x000fe80000000800 */
[----:B------:R-:W-:Y:S01]  /*08a0*/  @!P2 STS [R19], RZ ;  /* 0x000000ff1300a388 */ /* 0x000fe20000000800 */
[----:B--2---:R-:W-:-:S03]  /*08b0*/  @P3 HADD2.F32 R16, -RZ, R16.H0_H0 ;  /* 0x20000010ff103230 */ /* 0x004fc60000004100 */
[----:B------:R-:W-:Y:S01]  /*08c0*/  @P2 STS [R19], R28 ;  /* 0x0000001c13002388 */ /* 0x000fe20000000800 */
[----:B------:R-:W-:-:S03]  /*08d0*/  IMAD.U32 R26, RZ, RZ, UR14 ;  /* 0x0000000eff1a7e24 */ /* 0x000fc6000f8e00ff */
[----:B------:R-:W-:Y:S01]  /*08e0*/  @!P3 STS [R15], RZ ;  /* 0x000000ff0f00b388 */ /* 0x000fe20000000800 */
[----:B------:R-:W-:-:S03]  /*08f0*/  @P1 HADD2.F32 R14, -RZ, R14.H0_H0 ;  /* 0x2000000eff0e1230 */ /* 0x000fc60000004100 */
[----:B------:R1:W-:Y:S01]  /*0900*/  @P3 STS [R15], R16 ;  /* 0x000000100f003388 */ /* 0x0003e20000000800 */
[----:B0-----:R-:W-:-:S03]  /*0910*/  MOV R25, UR14 ;  /* 0x0000000e00197c02 */ /* 0x001fc60008000f00 */
[----:B------:R-:W-:Y:S04]  /*0920*/  @!P1 STS [R17], RZ ;  /* 0x000000ff11009388 */ /* 0x000fe80000000800 */
[----:B------:R0:W-:Y:S01]  /*0930*/  @P1 STS [R17], R14 ;  /* 0x0000000e11001388 */ /* 0x0001e20000000800 */
[----:B-1----:R-:W-:Y:S02]  /*0940*/  IMAD.U32 R15, RZ, RZ, UR14 ;  /* 0x0000000eff0f7e24 */ /* 0x002fe4000f8e00ff */
[----:B------:R-:W-:Y:S01]  /*0950*/  IMAD.U32 R16, RZ, RZ, UR14 ;  /* 0x0000000eff107e24 */ /* 0x000fe2000f8e00ff */
[C---:B------:R-:W-:Y:S01]  /*0960*/  IADD3 R11, PT, PT, R26.reuse, UR14, R11 ;  /* 0x0000000e1a0b7c10 */ /* 0x040fe2000fffe00b */
[----:B------:R-:W-:Y:S02]  /*0970*/  IMAD R24, R25, 0x4, R24 ;  /* 0x0000000419187824 */ /* 0x000fe400078e0218 */
[----:B0-----:R-:W-:Y:S01]  /*0980*/  IMAD.U32 R14, RZ, RZ, UR14 ;  /* 0x0000000eff0e7e24 */ /* 0x001fe2000f8e00ff */
[----:B------:R-:W-:Y:S01]  /*0990*/  LEA R20, R15, R20, 0x2 ;  /* 0x000000140f147211 */ /* 0x000fe200078e10ff */
[----:B------:R-:W-:-:S02]  /*09a0*/  IMAD R13, R26, 0x4, R13 ;  /* 0x000000041a0d7824 */ /* 0x000fc400078e020d */
[----:B------:R-:W-:Y:S02]  /*09b0*/  IMAD R18, R25, 0x10, R18 ;  /* 0x0000001019127824 */ /* 0x000fe400078e0212 */
[----:B------:R-:W-:Y:S02]  /*09c0*/  IMAD R19, R16, 0x10, R19 ;  /* 0x0000001010137824 */ /* 0x000fe400078e0213 */
[----:B------:R-:W-:Y:S02]  /*09d0*/  IMAD R21, R14, 0x4, R21 ;  /* 0x000000040e157824 */ /* 0x000fe400078e0215 */
[----:B------:R-:W-:Y:S01]  /*09e0*/  IMAD R23, R26, 0x4, R23 ;  /* 0x000000041a177824 */ /* 0x000fe200078e0217 */
[----:B------:R-:W-:Y:S06]  /*09f0*/  BRA.U UP0, `(.L_x_164) ;  /* 0xfffffffd001c7547 */ /* 0x000fec000b83ffff */
.L_x_163:
[----:B------:R-:W-:-:S09]  /*0a00*/  UISETP.NE.AND UP0, UPT, UR8, URZ, UPT ;  /* 0x000000ff0800728c */ /* 0x000fd2000bf05270 */
[----:B------:R-:W-:Y:S05]  /*0a10*/  BRA.U !UP0, `(.L_x_165) ;  /* 0x0000000108bc7547 */ /* 0x000fea000b800000 */
[----:B------:R-:W0:Y:S01]  /*0a20*/  LDCU UR5, c[0x0][0x3a8] ;  /* 0x00007500ff0577ac */ /* 0x000e220008000800 */
[----:B------:R-:W-:Y:S01]  /*0a30*/  IADD3 R14, PT, PT, R11, UR4, R2 ;  /* 0x000000040b0e7c10 */ /* 0x000fe2000fffe002 */
[----:B------:R-:W1:Y:S01]  /*0a40*/  LDCU UR6, c[0x0][0x3b0] ;  /* 0x00007600ff0677ac */ /* 0x000e620008000800 */
[----:B0-----:R-:W-:-:S04]  /*0a50*/  ISETP.GE.AND P0, PT, R5, UR5, PT ;  /* 0x0000000505007c0c */ /* 0x001fc8000bf06270 */
[----:B-1----:R-:W-:-:S13]  /*0a60*/  ISETP.LT.AND P1, PT, R14, UR6, !P0 ;  /* 0x000000060e007c0c */ /* 0x002fda000c721270 */
[----:B------:R-:W0:Y:S01]  /*0a70*/  @P1 LDC.64 R12, c[0x0][0x380] ;  /* 0x0000e000ff0c1b82 */ /* 0x000e220000000a00 */
[----:B------:R-:W-:-:S04]  /*0a80*/  @P1 IMAD R15, R5, UR6, R14 ;  /* 0x00000006050f1c24 */ /* 0x000fc8000f8e020e */
[----:B0-----:R-:W-:-:S06]  /*0a90*/  @P1 IMAD.WIDE.U32 R12, R15, 0x2, R12 ;  /* 0x000000020f0c1825 */ /* 0x001fcc00078e000c */
[----:B------:R-:W2:Y:S01]  /*0aa0*/  @P1 LDG.E.U16.CONSTANT R12, desc[UR12][R12.64] ;  /* 0x0000000c0c0c1981 */ /* 0x000ea2000c1e9500 */
[----:B------:R-:W-:Y:S01]  /*0ab0*/  IMAD.IADD R10, R2, 0x1, R11 ;  /* 0x00000001020a7824 */ /* 0x000fe200078e020b */
[----:B------:R-:W-:-:S03]  /*0ac0*/  UISETP.NE.AND UP0, UPT, UR8, 0x1, UPT ;  /* 0x000000010800788c */ /* 0x000fc6000bf05270 */
[----:B------:R-:W-:-:S05]  /*0ad0*/  IMAD R10, R10, 0x4, R7 ;  /* 0x000000040a0a7824 */ /* 0x000fca00078e0207 */
[----:B------:R0:W-:Y:S01]  /*0ae0*/  @!P1 STS [R10], RZ ;  /* 0x000000ff0a009388 */ /* 0x0001e20000000800 */
[----:B--2---:R-:W-:-:S05]  /*0af0*/  @P1 HADD2.F32 R15, -RZ, R12.H0_H0 ;  /* 0x2000000cff0f1230 */ /* 0x004fca0000004100 */
[----:B------:R0:W-:Y:S01]  /*0b00*/  @P1 STS [R10], R15 ;  /* 0x0000000f0a001388 */ /* 0x0001e20000000800 */
[----:B------:R-:W-:Y:S05]  /*0b10*/  BRA.U !UP0, `(.L_x_165) ;  /* 0x00000001087c7547 */ /* 0x000fea000b800000 */
[----:B------:R-:W-:-:S05]  /*0b20*/  VIADD R14, R14, UR14 ;  /* 0x0000000e0e0e7c36 */ /* 0x000fca0008000000 */
[----:B------:R-:W-:-:S13]  /*0b30*/  ISETP.LT.AND P1, PT, R14, UR6, !P0 ;  /* 0x000000060e007c0c */ /* 0x000fda000c721270 */
[----:B------:R-:W1:Y:S01]  /*0b40*/  @P1 LDC.64 R12, c[0x0][0x380] ;  /* 0x0000e000ff0c1b82 */ /* 0x000e620000000a00 */
[----:B0-----:R-:W-:-:S04]  /*0b50*/  @P1 IMAD R15, R5, UR6, R14 ;  /* 0x00000006050f1c24 */ /* 0x001fc8000f8e020e */
[----:B-1----:R-:W-:-:S06]  /*0b60*/  @P1 IMAD.WIDE.U32 R12, R15, 0x2, R12 ;  /* 0x000000020f0c1825 */ /* 0x002fcc00078e000c */
[----:B------:R-:W2:Y:S01]  /*0b70*/  @P1 LDG.E.U16.CONSTANT R12, desc[UR12][R12.64] ;  /* 0x0000000c0c0c1981 */ /* 0x000ea2000c1e9500 */
[----:B------:R-:W-:Y:S01]  /*0b80*/  VIADD R15, R11, UR14 ;  /* 0x0000000e0b0f7c36 */ /* 0x000fe20008000000 */
[----:B------:R-:W-:-:S03]  /*0b90*/  UISETP.NE.AND UP0, UPT, UR8, 0x2, UPT ;  /* 0x000000020800788c */ /* 0x000fc6000bf05270 */
[----:B------:R-:W-:-:S04]  /*0ba0*/  IMAD.IADD R10, R15, 0x1, R2 ;  /* 0x000000010f0a7824 */ /* 0x000fc800078e0202 */
[----:B------:R-:W-:-:S05]  /*0bb0*/  IMAD R10, R10, 0x4, R7 ;  /* 0x000000040a0a7824 */ /* 0x000fca00078e0207 */
[----:B------:R1:W-:Y:S01]  /*0bc0*/  @!P1 STS [R10], RZ ;  /* 0x000000ff0a009388 */ /* 0x0003e20000000800 */
[----:B--2---:R-:W-:-:S05]  /*0bd0*/  @P1 HADD2.F32 R11, -RZ, R12.H0_H0 ;  /* 0x2000000cff0b1230 */ /* 0x004fca0000004100 */
[----:B------:R1:W-:Y:S01]  /*0be0*/  @P1 STS [R10], R11 ;  /* 0x0000000b0a001388 */ /* 0x0003e20000000800 */
[----:B------:R-:W-:Y:S05]  /*0bf0*/  BRA.U !UP0, `(.L_x_165) ;  /* 0x0000000108447547 */ /* 0x000fea000b800000 */
[----:B------:R-:W-:Y:S01]  /*0c00*/  IADD3 R14, PT, PT, R14, UR14, RZ ;  /* 0x0000000e0e0e7c10 */ /* 0x000fe2000fffe0ff */
[----:B------:R-:W-:Y:S01]  /*0c10*/  VIADD R15, R15, UR14 ;  /* 0x0000000e0f0f7c36 */ /* 0x000fe20008000000 */
[----:B------:R-:W-:Y:S02]  /*0c20*/  BSSY.RECONVERGENT B0, `(.L_x_165) ;  /* 0x000000e000007945 */ /* 0x000fe40003800200 */
[----:B------:R-:W-:-:S13]  /*0c30*/  ISETP.LT.AND P0, PT, R14, UR6, !P0 ;  /* 0x000000060e007c0c */ /* 0x000fda000c701270 */
[----:B-1----:R-:W-:-:S04]  /*0c40*/  @!P0 IMAD.IADD R10, R15, 0x1, R2 ;  /* 0x000000010f0a8824 */ /* 0x002fc800078e0202 */
[----:B------:R-:W-:-:S05]  /*0c50*/  @!P0 IMAD R10, R10, 0x4, R7 ;  /* 0x000000040a0a8824 */ /* 0x000fca00078e0207 */
[----:B------:R0:W-:Y:S01]  /*0c60*/  @!P0 STS [R10], RZ ;  /* 0x000000ff0a008388 */ /* 0x0001e20000000800 */
[----:B------:R-:W-:Y:S05]  /*0c70*/  @!P0 BRA `(.L_x_166) ;  /* 0x0000000000208947 */ /* 0x000fea0003800000 */
[----:B0-----:R-:W0:Y:S01]  /*0c80*/  LDC.64 R10, c[0x0][0x380] ;  /* 0x0000e000ff0a7b82 */ /* 0x001e220000000a00 */
[----:B------:R-:W-:-:S04]  /*0c90*/  IMAD R13, R5, UR6, R14 ;  /* 0x00000006050d7c24 */ /* 0x000fc8000f8e020e */
[----:B0-----:R-:W-:-:S06]  /*0ca0*/  IMAD.WIDE.U32 R10, R13, 0x2, R10 ;  /* 0x000000020d0a7825 */ /* 0x001fcc00078e000a */
[----:B------:R-:W2:Y:S01]  /*0cb0*/  LDG.E.U16.CONSTANT R10, desc[UR12][R10.64] ;  /* 0x0000000c0a0a7981 */ /* 0x000ea2000c1e9500 */
[----:B------:R-:W-:-:S04]  /*0cc0*/  IMAD.IADD R12, R15, 0x1, R2 ;  /* 0x000000010f0c7824 */ /* 0x000fc800078e0202 */
[----:B------:R-:W-:Y:S02]  /*0cd0*/  IMAD R13, R12, 0x4, R7 ;  /* 0x000000040c0d7824 */ /* 0x000fe400078e0207 */
[----:B--2---:R-:W-:-:S05]  /*0ce0*/  HADD2.F32 R12, -RZ, R10.H0_H0 ;  /* 0x2000000aff0c7230 */ /* 0x004fca0000004100 */
[----:B------:R1:W-:Y:S02]  /*0cf0*/  STS [R13], R12 ;  /* 0x0000000c0d007388 */ /* 0x0003e40000000800 */
.L_x_166:
[----:B------:R-:W-:Y:S05]  /*0d00*/  BSYNC.RECONVERGENT B0 ;  /* 0x0000000000007941 */ /* 0x000fea0003800200 */
.L_x_165:
[----:B------:R-:W2:Y:S01]  /*0d10*/  LDCU.64 UR16, c[0x0][0x398] ;  /* 0x00007300ff1077ac */ /* 0x000ea20008000a00 */
[----:B01----:R-:W-:Y:S01]  /*0d20*/  LEA R10, R0, UR4, 0x1 ;  /* 0x00000004000a7c11 */ /* 0x003fe2000f8e08ff */
[----:B--2---:R-:W-:-:S04]  /*0d30*/  UISETP.NE.U32.AND UP0, UPT, UR16, URZ, UPT ;  /* 0x000000ff1000728c */ /* 0x004fc8000bf05070 */
[----:B------:R-:W-:-:S09]  /*0d40*/  UISETP.NE.AND.EX UP0, UPT, UR17, URZ, UPT, UP0 ;  /* 0x000000ff1100728c */ /* 0x000fd2000bf05300 */
[----:B------:R-:W-:Y:S05]  /*0d50*/  BRA.U UP0, `(.L_x_167) ;  /* 0x0000001900e87547 */ /* 0x000fea000b800000 */
[----:B------:R-:W-:Y:S01]  /*0d60*/  UISETP.GT.U32.AND UP0, UPT, UR11, 0xa, UPT ;  /* 0x0000000a0b00788c */ /* 0x000fe2000bf04070 */
[----:B------:R-:W-:-:S08]  /*0d70*/  UMOV UR5, URZ ;  /* 0x000000ff00057c82 */ /* 0x000fd00008000000 */
[----:B------:R-:W-:Y:S05]  /*0d80*/  BRA.U UP0, `(.L_x_168) ;  /* 0x0000000d00cc7547 */ /* 0x000fea000b800000 */
[----:B------:R-:W0:Y:S01]  /*0d90*/  LDC R11, c[0x0][0x3b4] ;  /* 0x0000ed00ff0b7b82 */ /* 0x000e220000000800 */
[----:B------:R-:W1:Y:S01]  /*0da0*/  LDCU UR5, c[0x0][0x3ac] ;  /* 0x00007580ff0577ac */ /* 0x000e620008000800 */
[----:B------:R-:W2:Y:S06]  /*0db0*/  LDCU UR21, c[0x0][0x3b0] ;  /* 0x00007600ff1577ac */ /* 0x000eac0008000800 */
[----:B------:R-:W3:Y:S01]  /*0dc0*/  LDC.64 R14, c[0x0][0x390] ;  /* 0x0000e400ff0e7b82 */ /* 0x000ee20000000a00 */
[----:B------:R-:W4:Y:S01]  /*0dd0*/  LDCU.64 UR16, c[0x0][0x388] ;  /* 0x00007100ff1077ac */ /* 0x000f220008000a00 */
[----:B------:R-:W-:Y:S01]  /*0de0*/  UMOV UR6, URZ ;  /* 0x000000ff00067c82 */ /* 0x000fe20008000000 */
[----:B-1----:R-:W-:Y:S01]  /*0df0*/  ISETP.GE.AND P3, PT, R4, UR5, PT ;  /* 0x0000000504007c0c */ /* 0x002fe2000bf66270 */
[----:B--2---:R-:W-:-:S12]  /*0e00*/  UMOV UR5, URZ ;  /* 0x000000ff00057c82 */ /* 0x004fd80008000000 */
.L_x_177:
[C---:B0-----:R-:W-:Y:S01]  /*0e10*/  VIADD R19, R10.reuse, UR5 ;  /* 0x000000050a137c36 */ /* 0x041fe20008000000 */
[----:B------:R-:W-:Y:S01]  /*0e20*/  UIADD3 UR19, UPT, UPT, UR15, UR5, URZ ;  /* 0x000000050f137290 */ /* 0x000fe2000fffe0ff */
[----:B------:R-:W-:Y:S01]  /*0e30*/  BSSY.RECONVERGENT B0, `(.L_x_169) ;  /* 0x0000041000007945 */ /* 0x000fe20003800200 */
[----:B------:R-:W-:Y:S02]  /*0e40*/  UIADD3 UR6, UPT, UPT, UR6, 0x4, URZ ;  /* 0x0000000406067890 */ /* 0x000fe4000fffe0ff */
[----:B------:R-:W-:Y:S01]  /*0e50*/  UIADD3 UR20, UPT, UPT, UR15, UR19, URZ ;  /* 0x000000130f147290 */ /* 0x000fe2000fffe0ff */
[----:B------:R-:W-:Y:S01]  /*0e60*/  ISETP.GE.OR P4, PT, R19, UR21, P3 ;  /* 0x0000001513007c0c */ /* 0x000fe20009f86670 */
[----:B------:R-:W-:Y:S01]  /*0e70*/  VIADD R18, R10, UR19 ;  /* 0x000000130a127c36 */ /* 0x000fe20008000000 */
[----:B------:R-:W-:Y:S02]  /*0e80*/  UISETP.NE.AND UP0, UPT, UR6, UR9, UPT ;  /* 0x000000090600728c */ /* 0x000fe4000bf05270 */
[----:B------:R-:W-:-:S02]  /*0e90*/  UIADD3 UR10, UPT, UPT, UR15, UR20, URZ ;  /* 0x000000140f0a7290 */ /* 0x000fc4000fffe0ff */
[----:B----4-:R-:W-:Y:S01]  /*0ea0*/  VIADD R12, R10, UR20 ;  /* 0x000000140a0c7c36 */ /* 0x010fe20008000000 */
[----:B------:R-:W-:-:S03]  /*0eb0*/  ISETP.GE.OR P2, PT, R18, UR21, P3 ;  /* 0x0000001512007c0c */ /* 0x000fc60009f46670 */
[----:B------:R-:W-:Y:S01]  /*0ec0*/  VIADD R13, R10, UR10 ;  /* 0x0000000a0a0d7c36 */ /* 0x000fe20008000000 */
[----:B------:R-:W-:-:S04]  /*0ed0*/  ISETP.GE.OR P1, PT, R12, UR21, P3 ;  /* 0x000000150c007c0c */ /* 0x000fc80009f26670 */
[----:B------:R-:W-:Y:S01]  /*0ee0*/  ISETP.GE.OR P0, PT, R13, UR21, P3 ;  /* 0x000000150d007c0c */ /* 0x000fe20009f06670 */
[----:B-12---:R-:W-:-:S12]  /*0ef0*/  @P4 BRA `(.L_x_170) ;  /* 0x0000000000d04947 */ /* 0x006fd80003800000 */
[----:B0-----:R-:W-:Y:S02]  /*0f00*/  IABS R21, R11 ;  /* 0x0000000b00157213 */ /* 0x001fe40000000000 */
[----:B------:R-:W-:Y:S02]  /*0f10*/  IABS R24, R19 ;  /* 0x0000001300187213 */ /* 0x000fe40000000000 */
[----:B------:R-:W0:Y:S08]  /*0f20*/  I2F.RP R20, R21 ;  /* 0x0000001500147306 */ /* 0x000e300000209400 */
[----:B0-----:R-:W0:Y:S02]  /*0f30*/  MUFU.RCP R20, R20 ;  /* 0x0000001400147308 */ /* 0x001e240000001000 */
[----:B0-----:R-:W-:-:S06]  /*0f40*/  IADD3 R17, PT, PT, R20, 0xffffffe, RZ ;  /* 0x0ffffffe14117810 */ /* 0x001fcc0007ffe0ff */
[----:B------:R-:W0:Y:S02]  /*0f50*/  F2I.FTZ.U32.TRUNC.NTZ R17, R17 ;  /* 0x0000001100117305 */ /* 0x000e24000021f000 */
[----:B0-----:R-:W-:-:S04]  /*0f60*/  IMAD.MOV R16, RZ, RZ, -R17 ;  /* 0x000000ffff107224 */ /* 0x001fc800078e0a11 */
[----:B------:R-:W-:Y:S02]  /*0f70*/  IMAD R23, R16, R21, RZ ;  /* 0x0000001510177224 */ /* 0x000fe400078e02ff */
[----:B------:R-:W-:-:S04]  /*0f80*/  IMAD.MOV.U32 R16, RZ, RZ, RZ ;  /* 0x000000ffff107224 */ /* 0x000fc800078e00ff */
[----:B------:R-:W-:-:S06]  /*0f90*/  IMAD.HI.U32 R23, R17, R23, R16 ;  /* 0x0000001711177227 */ /* 0x000fcc00078e0010 */
[----:B------:R-:W-:-:S04]  /*0fa0*/  IMAD.HI.U32 R22, R23, R24, RZ ;  /* 0x0000001817167227 */ /* 0x000fc800078e00ff */
[----:B------:R-:W-:-:S04]  /*0fb0*/  IMAD.MOV R16, RZ, RZ, -R22 ;  /* 0x000000ffff107224 */ /* 0x000fc800078e0a16 */
[----:B------:R-:W-:Y:S01]  /*0fc0*/  IMAD R24, R21, R16, R24 ;  /* 0x0000001015187224 */ /* 0x000fe200078e0218 */
[----:B------:R-:W-:-:S04]  /*0fd0*/  LEA.HI R16, R19, R6, RZ, 0x1f ;  /* 0x0000000613107211 */ /* 0x000fc800078ff8ff */
[----:B------:R-:W-:Y:S02]  /*0fe0*/  ISETP.GT.U32.AND P4, PT, R21, R24, PT ;  /* 0x000000181500720c */ /* 0x000fe40003f84070 */
[----:B----4-:R-:W-:-:S05]  /*0ff0*/  IADD3 R16, P5, PT, R16, UR16, RZ ;  /* 0x0000001010107c10 */ /* 0x010fca000ffbe0ff */
[----:B------:R-:W-:-:S05]  /*1000*/  IMAD.X R17, RZ, RZ, UR17, P5 ;  /* 0x00000011ff117e24 */ /* 0x000fca000a8e06ff */
[----:B------:R0:W2:Y:S01]  /*1010*/  LDG.E.U8.CONSTANT R20, desc[UR12][R16.64] ;  /* 0x0000000c10147981 */ /* 0x0000a2000c1e9100 */
[----:B------:R-:W-:Y:S02]  /*1020*/  @!P4 IMAD.IADD R24, R24, 0x1, -R21 ;  /* 0x000000011818c824 */ /* 0x000fe400078e0a15 */
[----:B------:R-:W-:Y:S01]  /*1030*/  @!P4 VIADD R22, R22, 0x1 ;  /* 0x000000011616c836 */ /* 0x000fe20000000000 */
[----:B------:R-:W-:Y:S02]  /*1040*/  ISETP.NE.AND P4, PT, R11, RZ, PT ;  /* 0x000000ff0b00720c */ /* 0x000fe40003f85270 */
[----:B------:R-:W-:Y:S02]  /*1050*/  ISETP.GE.U32.AND P6, PT, R24, R21, PT ;  /* 0x000000151800720c */ /* 0x000fe40003fc6070 */
[----:B------:R-:W-:-:S04]  /*1060*/  LOP3.LUT R21, R19, R11, RZ, 0x3c, !PT ;  /* 0x0000000b13157212 */ /* 0x000fc800078e3cff */
[----:B------:R-:W-:-:S07]  /*1070*/  ISETP.GE.AND P5, PT, R21, RZ, PT ;  /* 0x000000ff1500720c */ /* 0x000fce0003fa6270 */
[----:B------:R-:W-:-:S06]  /*1080*/  @P6 VIADD R22, R22, 0x1 ;  /* 0x0000000116166836 */ /* 0x000fcc0000000000 */
[----:B------:R-:W-:Y:S01]  /*1090*/  @!P5 IMAD.MOV R22, RZ, RZ, -R22 ;  /* 0x000000ffff16d224 */ /* 0x000fe200078e0a16 */
[----:B------:R-:W-:-:S05]  /*10a0*/  @!P4 LOP3.LUT R22, RZ, R11, RZ, 0x33, !PT ;  /* 0x0000000bff16c212 */ /* 0x000fca00078e33ff */
[----:B0-----:R-:W-:-:S04]  /*10b0*/  IMAD.IADD R17, R9, 0x1, R22 ;  /* 0x0000000109117824 */ /* 0x001fc800078e0216 */
[----:B---3--:R-:W-:-:S06]  /*10c0*/  IMAD.WIDE R16, R17, 0x4, R14 ;  /* 0x0000000411107825 */ /* 0x008fcc00078e020e */
[----:B------:R0:W3:Y:S01]  /*10d0*/  LDG.E.CONSTANT R16, desc[UR12][R16.64] ;  /* 0x0000000c10107981 */ /* 0x0000e2000c1e9900 */
[----:B------:R-:W-:-:S04]  /*10e0*/  IADD3 R19, PT, PT, R19, 0x1, RZ ;  /* 0x0000000113137810 */ /* 0x000fc80007ffe0ff */
[----:B------:R-:W-:Y:S01]  /*10f0*/  ISETP.GE.AND P4, PT, R19, UR21, PT ;  /* 0x0000001513007c0c */ /* 0x000fe2000bf86270 */
[----:B--2---:R-:W-:-:S12]  /*1100*/  IMAD.SHL.U32 R19, R20, 0x10, RZ ;  /* 0x0000001014137824 */ /* 0x004fd800078e00ff */
[C---:B------:R-:W-:Y:S02]  /*1110*/  @!P4 PRMT R21, R20.reuse, 0x8880, RZ ;  /* 0x000088801415c816 */ /* 0x040fe400000000ff */
[----:B------:R-:W-:Y:S02]  /*1120*/  PRMT R22, R20, 0x8880, RZ ;  /* 0x0000888014167816 */ /* 0x000fe400000000ff */
[----:B------:R-:W-:Y:S02]  /*1130*/  PRMT R19, R19, 0x8880, RZ ;  /* 0x0000888013137816 */ /* 0x000fe400000000ff */
[----:B0-----:R-:W-:Y:S02]  /*1140*/  PRMT R17, R22, 0x7710, RZ ;  /* 0x0000771016117816 */ /* 0x001fe400000000ff */
[----:B------:R-:W-:Y:S02]  /*1150*/  SHF.R.S32.HI R19, RZ, 0x7, R19 ;  /* 0x00000007ff137819 */ /* 0x000fe40000011413 */
[----:B------:R-:W-:-:S02]  /*1160*/  @!P4 SHF.R.S32.HI R21, RZ, 0x7, R21 ;  /* 0x00000007ff15c819 */ /* 0x000fc40000011415 */
[----:B------:R-:W-:Y:S02]  /*1170*/  LOP3.LUT R19, R19, 0xfff0, RZ, 0xc0, !PT ;  /* 0x0000fff013137812 */ /* 0x000fe400078ec0ff */
[----:B------:R-:W-:Y:S02]  /*1180*/  @!P4 LOP3.LUT R17, R17, 0xf0, RZ, 0xc0, !PT ;  /* 0x000000f01111c812 */ /* 0x000fe400078ec0ff */
[----:B------:R-:W-:Y:S02]  /*1190*/  LOP3.LUT R19, R19, 0xf, R20, 0xf8, !PT ;  /* 0x0000000f13137812 */ /* 0x000fe400078ef814 */
[----:B------:R-:W-:-:S04]  /*11a0*/  @!P4 LOP3.LUT R20, R21, 0xfff0, RZ, 0xc0, !PT ;  /* 0x0000fff01514c812 */ /* 0x000fc800078ec0ff */
[----:B------:R-:W-:Y:S01]  /*11b0*/  @!P4 LEA.HI R20, R17, R20, RZ, 0x1c ;  /* 0x000000141114c211 */ /* 0x000fe200078fe0ff */
[----:B------:R-:W3:Y:S01]  /*11c0*/  I2F.S16 R19, R19 ;  /* 0x0000001300137306 */ /* 0x000ee20000101400 */
[----:B------:R-:W-:-:S05]  /*11d0*/  LEA R17, R0, UR5, 0x1 ;  /* 0x0000000500117c11 */ /* 0x000fca000f8e08ff */
[----:B------:R-:W-:Y:S02]  /*11e0*/  IMAD R22, R17, 0x4, R8 ;  /* 0x0000000411167824 */ /* 0x000fe400078e0208 */
[----:B------:R-:W0:Y:S01]  /*11f0*/  @!P4 I2F.S16 R21, R20 ;  /* 0x000000140015c306 */ /* 0x000e220000101400 */
[----:B---3--:R-:W-:-:S05]  /*1200*/  FMUL R17, R16, R19 ;  /* 0x0000001310117220 */ /* 0x008fca0000400000 */
[----:B------:R1:W-:Y:S01]  /*1210*/  STS [R22], R17 ;  /* 0x0000001116007388 */ /* 0x0003e20000000800 */
[----:B0-----:R-:W-:-:S05]  /*1220*/  @!P4 FMUL R21, R16, R21 ;  /* 0x000000151015c220 */ /* 0x001fca0000400000 */
[----:B------:R1:W-:Y:S02]  /*1230*/  @!P4 STS [R22+0x4], R21 ;  /* 0x000004151600c388 */ /* 0x0003e40000000800 */
.L_x_170:
[----:B----4-:R-:W-:Y:S05]  /*1240*/  BSYNC.RECONVERGENT B0 ;  /* 0x0000000000007941 */ /* 0x010fea0003800200 */
.L_x_169:
[----:B------:R-:W-:Y:S04]  /*1250*/  BSSY.RECONVERGENT B0, `(.L_x_171) ;  /* 0x0000036000007945 */ /* 0x000fe80003800200 */
[----:B------:R-:W-:Y:S05]  /*1260*/  @P2 BRA `(.L_x_172) ;  /* 0x0000000000d02947 */ /* 0x000fea0003800000 */
[----:B0-----:R-:W-:Y:S01]  /*1270*/  IABS R20, R11 ;  /* 0x0000000b00147213 */ /* 0x001fe20000000000 */
[----:B------:R-:W-:Y:S01]  /*1280*/  IMAD.MOV.U32 R16, RZ, RZ, RZ ;  /* 0x000000ffff107224 */ /* 0x000fe200078e00ff */
[----:B------:R-:W-:Y:S02]  /*1290*/  IABS R23, R18 ;  /* 0x0000001200177213 */ /* 0x000fe40000000000 */
[----:B------:R-:W0:Y:S08]  /*12a0*/  I2F.RP R19, R20 ;  /* 0x0000001400137306 */ /* 0x000e300000209400 */
[----:B0-----:R-:W1:Y:S02]  /*12b0*/  MUFU.RCP R19, R19 ;  /* 0x0000001300137308 */ /* 0x001e640000001000 */
[----:B-1----:R-:W-:-:S06]  /*12c0*/  VIADD R17, R19, 0xffffffe ;  /* 0x0ffffffe13117836 */ /* 0x002fcc0000000000 */
[----:B------:R-:W0:Y:S02]  /*12d0*/  F2I.FTZ.U32.TRUNC.NTZ R17, R17 ;  /* 0x0000001100117305 */ /* 0x000e24000021f000 */
[----:B0-----:R-:W-:-:S04]  /*12e0*/  IMAD.MOV R21, RZ, RZ, -R17 ;  /* 0x000000ffff157224 */ /* 0x001fc800078e0a11 */
[----:B------:R-:W-:-:S04]  /*12f0*/  IMAD R21, R21, R20, RZ ;  /* 0x0000001415157224 */ /* 0x000fc800078e02ff */
[----:B------:R-:W-:-:S06]  /*1300*/  IMAD.HI.U32 R16, R17, R21, R16 ;  /* 0x0000001511107227 */ /* 0x000fcc00078e0010 */
[----:B------:R-:W-:-:S04]  /*1310*/  IMAD.HI.U32 R21, R16, R23, RZ ;  /* 0x0000001710157227 */ /* 0x000fc800078e00ff */
[----:B------:R-:W-:-:S04]  /*1320*/  IMAD.MOV R16, RZ, RZ, -R21 ;  /* 0x000000ffff107224 */ /* 0x000fc800078e0a15 */
[----:B------:R-:W-:Y:S01]  /*1330*/  IMAD R23, R20, R16, R23 ;  /* 0x0000001014177224 */ /* 0x000fe200078e0217 */
[----:B------:R-:W-:-:S04]  /*1340*/  LEA.HI R16, R18, R6, RZ, 0x1f ;  /* 0x0000000612107211 */ /* 0x000fc800078ff8ff */
[----:B------:R-:W-:Y:S02]  /*1350*/  ISETP.GT.U32.AND P4, PT, R20, R23, PT ;  /* 0x000000171400720c */ /* 0x000fe40003f84070 */
[----:B------:R-:W-:-:S05]  /*1360*/  IADD3 R16, P2, PT, R16, UR16, RZ ;  /* 0x0000001010107c10 */ /* 0x000fca000ff5e0ff */
        /* <DEDUP_REMOVED lines=8> */
[----:B------:R-:W-:-:S06]  /*13f0*/  @P2 IADD3 R21, PT, PT, R21, 0x1, RZ ;  /* 0x0000000115152810 */ /* 0x000fcc0007ffe0ff */
[----:B------:R-:W-:Y:S01]  /*1400*/  @!P5 IMAD.MOV R21, RZ, RZ, -R21 ;  /* 0x000000ffff15d224 */ /* 0x000fe200078e0a15 */
[----:B------:R-:W-:-:S05]  /*1410*/  @!P4 LOP3.LUT R21, RZ, R11, RZ, 0x33, !PT ;  /* 0x0000000bff15c212 */ /* 0x000fca00078e33ff */
[----:B0-----:R-:W-:-:S04]  /*1420*/  IMAD.IADD R17, R9, 0x1, R21 ;  /* 0x0000000109117824 */ /* 0x001fc800078e0215 */
[----:B---3--:R-:W-:-:S06]  /*1430*/  IMAD.WIDE R16, R17, 0x4, R14 ;  /* 0x0000000411107825 */ /* 0x008fcc00078e020e */
[----:B------:R0:W3:Y:S01]  /*1440*/  LDG.E.CONSTANT R16, desc[UR12][R16.64] ;  /* 0x0000000c10107981 */ /* 0x0000e2000c1e9900 */
[----:B------:R-:W-:-:S05]  /*1450*/  VIADD R18, R18, 0x1 ;  /* 0x0000000112127836 */ /* 0x000fca0000000000 */
[----:B------:R-:W-:Y:S01]  /*1460*/  ISETP.GE.AND P2, PT, R18, UR21, PT ;  /* 0x0000001512007c0c */ /* 0x000fe2000bf46270 */
[----:B--2---:R-:W-:-:S12]  /*1470*/  IMAD.SHL.U32 R18, R19, 0x10, RZ ;  /* 0x0000001013127824 */ /* 0x004fd800078e00ff */
[C---:B------:R-:W-:Y:S02]  /*1480*/  @!P2 PRMT R20, R19.reuse, 0x8880, RZ ;  /* 0x000088801314a816 */ /* 0x040fe400000000ff */
[----:B------:R-:W-:Y:S02]  /*1490*/  PRMT R21, R19, 0x8880, RZ ;  /* 0x0000888013157816 */ /* 0x000fe400000000ff */
[----:B------:R-:W-:Y:S02]  /*14a0*/  PRMT R18, R18, 0x8880, RZ ;  /* 0x0000888012127816 */ /* 0x000fe400000000ff */
[----:B------:R-:W-:Y:S02]  /*14b0*/  PRMT R21, R21, 0x7710, RZ ;  /* 0x0000771015157816 */ /* 0x000fe400000000ff */
[----:B------:R-:W-:Y:S02]  /*14c0*/  SHF.R.S32.HI R18, RZ, 0x7, R18 ;  /* 0x00000007ff127819 */ /* 0x000fe40000011412 */
[----:B0-----:R-:W-:-:S02]  /*14d0*/  @!P2 SHF.R.S32.HI R17, RZ, 0x7, R20 ;  /* 0x00000007ff11a819 */ /* 0x001fc40000011414 */
[----:B------:R-:W-:Y:S02]  /*14e0*/  LOP3.LUT R18, R18, 0xfff0, RZ, 0xc0, !PT ;  /* 0x0000fff012127812 */ /* 0x000fe400078ec0ff */
[----:B------:R-:W-:Y:S02]  /*14f0*/  @!P2 LOP3.LUT R20, R17, 0xfff0, RZ, 0xc0, !PT ;  /* 0x0000fff01114a812 */ /* 0x000fe400078ec0ff */
[----:B------:R-:W-:Y:S02]  /*1500*/  LOP3.LUT R18, R18, 0xf, R19, 0xf8, !PT ;  /* 0x0000000f12127812 */ /* 0x000fe400078ef813 */
[----:B------:R-:W-:Y:S02]  /*1510*/  @!P2 LOP3.LUT R19, R21, 0xf0, RZ, 0xc0, !PT ;  /* 0x000000f01513a812 */ /* 0x000fe400078ec0ff */
[----:B------:R-:W3:Y:S02]  /*1520*/  I2F.S16 R17, R18 ;  /* 0x0000001200117306 */ /* 0x000ee40000101400 */
[----:B------:R-:W-:-:S02]  /*1530*/  @!P2 LEA.HI R20, R19, R20, RZ, 0x1c ;  /* 0x000000141314a211 */ /* 0x000fc400078fe0ff */
[----:B------:R-:W-:-:S04]  /*1540*/  LEA R19, R0, UR19, 0x1 ;  /* 0x0000001300137c11 */ /* 0x000fc8000f8e08ff */
[----:B------:R-:W0:Y:S01]  /*1550*/  @!P2 I2F.S16 R21, R20 ;  /* 0x000000140015a306 */ /* 0x000e220000101400 */
[----:B------:R-:W-:Y:S02]  /*1560*/  IMAD R22, R19, 0x4, R8 ;  /* 0x0000000413167824 */ /* 0x000fe400078e0208 */
[C---:B---3--:R-:W-:Y:S01]  /*1570*/  FMUL R17, R16.reuse, R17 ;  /* 0x0000001110117220 */ /* 0x048fe20000400000 */
[----:B0-----:R-:W-:-:S04]  /*1580*/  @!P2 FMUL R21, R16, R21 ;  /* 0x000000151015a220 */ /* 0x001fc80000400000 */
[----:B------:R2:W-:Y:S04]  /*1590*/  STS [R22], R17 ;  /* 0x0000001116007388 */ /* 0x0005e80000000800 */
[----:B------:R2:W-:Y:S02]  /*15a0*/  @!P2 STS [R22+0x4], R21 ;  /* 0x000004151600a388 */ /* 0x0005e40000000800 */
.L_x_172:
[----:B------:R-:W-:Y:S05]  /*15b0*/  BSYNC.RECONVERGENT B0 ;  /* 0x0000000000007941 */ /* 0x000fea0003800200 */
.L_x_171:
[----:B------:R-:W-:Y:S04]  /*15c0*/  BSSY.RECONVERGENT B0, `(.L_x_173) ;  /* 0x0000036000007945 */ /* 0x000fe80003800200 */
[----:B------:R-:W-:Y:S05]  /*15d0*/  @P1 BRA `(.L_x_174) ;  /* 0x0000000000d01947 */ /* 0x000fea0003800000 */
[----:B0-----:R-:W-:Y:S02]  /*15e0*/  IABS R19, R11 ;  /* 0x0000000b00137213 */ /* 0x001fe40000000000 */
[----:B-12---:R-:W-:Y:S02]  /*15f0*/  IABS R22, R12 ;  /* 0x0000000c00167213 */ /* 0x006fe40000000000 */
[----:B------:R-:W0:Y:S08]  /*1600*/  I2F.RP R18, R19 ;  /* 0x0000001300127306 */ /* 0x000e300000209400 */
[----:B0-----:R-:W0:Y:S02]  /*1610*/  MUFU.RCP R18, R18 ;  /* 0x0000001200127308 */ /* 0x001e240000001000 */
[----:B0-----:R-:W-:-:S06]  /*1620*/  VIADD R17, R18, 0xffffffe ;  /* 0x0ffffffe12117836 */ /* 0x001fcc0000000000 */
        /* <DEDUP_REMOVED lines=10> */
[----:B------:R-:W-:-:S04]  /*16d0*/  IADD3 R16, P1, PT, R16, UR16, RZ ;  /* 0x0000001010107c10 */ /* 0x000fc8000ff3e0ff */
[----:B------:R-:W-:-:S05]  /*16e0*/  IADD3.X R17, PT, PT, RZ, UR17, RZ, P1, !PT ;  /* 0x00000011ff117c10 */ /* 0x000fca0008ffe4ff */
[----:B------:R0:W2:Y:S02]  /*16f0*/  LDG.E.U8.CONSTANT R18, desc[UR12][R16.64] ;  /* 0x0000000c10127981 */ /* 0x0000a4000c1e9100 */
        /* <DEDUP_REMOVED lines=18> */
[----:B0-----:R-:W-:Y:S02]  /*1820*/  @!P1 SHF.R.S32.HI R17, RZ, 0x7, R20 ;  /* 0x00000007ff119819 */ /* 0x001fe40000011414 */
[----:B------:R-:W-:Y:S02]  /*1830*/  SHF.R.S32.HI R12, RZ, 0x7, R12 ;  /* 0x00000007ff0c7819 */ /* 0x000fe4000001140c */
[----:B------:R-:W-:-:S02]  /*1840*/  @!P1 LOP3.LUT R17, R17, 0xfff0, RZ, 0xc0, !PT ;  /* 0x0000fff011119812 */ /* 0x000fc400078ec0ff */
[----:B------:R-:W-:Y:S02]  /*1850*/  LOP3.LUT R19, R12, 0xfff0, RZ, 0xc0, !PT ;  /* 0x0000fff00c137812 */ /* 0x000fe400078ec0ff */
[----:B------:R-:W-:Y:S02]  /*1860*/  PRMT R12, R21, 0x7710, RZ ;  /* 0x00007710150c7816 */ /* 0x000fe400000000ff */
[----:B------:R-:W-:Y:S02]  /*1870*/  LOP3.LUT R19, R19, 0xf, R18, 0xf8, !PT ;  /* 0x0000000f13137812 */ /* 0x000fe400078ef812 */
[----:B------:R-:W-:-:S04]  /*1880*/  @!P1 LOP3.LUT R12, R12, 0xf0, RZ, 0xc0, !PT ;  /* 0x000000f00c0c9812 */ /* 0x000fc800078ec0ff */
[----:B------:R-:W-:Y:S01]  /*1890*/  @!P1 LEA.HI R18, R12, R17, RZ, 0x1c ;  /* 0x000000110c129211 */ /* 0x000fe200078fe0ff */
[----:B------:R-:W3:Y:S01]  /*18a0*/  I2F.S16 R19, R19 ;  /* 0x0000001300137306 */ /* 0x000ee20000101400 */
[----:B------:R-:W-:-:S05]  /*18b0*/  LEA R17, R0, UR20, 0x1 ;  /* 0x0000001400117c11 */ /* 0x000fca000f8e08ff */
[----:B------:R-:W-:Y:S02]  /*18c0*/  IMAD R17, R17, 0x4, R8 ;  /* 0x0000000411117824 */ /* 0x000fe400078e0208 */
[----:B------:R-:W0:Y:S01]  /*18d0*/  @!P1 I2F.S16 R21, R18 ;  /* 0x0000001200159306 */ /* 0x000e220000101400 */
[C---:B---3--:R-:W-:Y:S01]  /*18e0*/  FMUL R12, R16.reuse, R19 ;  /* 0x00000013100c7220 */ /* 0x048fe20000400000 */
[----:B0-----:R-:W-:-:S04]  /*18f0*/  @!P1 FMUL R21, R16, R21 ;  /* 0x0000001510159220 */ /* 0x001fc80000400000 */
[----:B------:R4:W-:Y:S04]  /*1900*/  STS [R17], R12 ;  /* 0x0000000c11007388 */ /* 0x0009e80000000800 */
[----:B------:R4:W-:Y:S02]  /*1910*/  @!P1 STS [R17+0x4], R21 ;  /* 0x0000041511009388 */ /* 0x0009e40000000800 */
.L_x_174:
[----:B------:R-:W-:Y:S05]  /*1920*/  BSYNC.RECONVERGENT B0 ;  /* 0x0000000000007941 */ /* 0x000fea0003800200 */
.L_x_173:
[----:B------:R-:W-:Y:S04]  /*1930*/  BSSY.RECONVERGENT B0, `(.L_x_175) ;  /* 0x0000036000007945 */ /* 0x000fe80003800200 */
[----:B------:R-:W-:Y:S05]  /*1940*/  @P0 BRA `(.L_x_176) ;  /* 0x0000000000d00947 */ /* 0x000fea0003800000 */
[----:B0-----:R-:W-:Y:S02]  /*1950*/  IABS R18, R11 ;  /* 0x0000000b00127213 */ /* 0x001fe40000000000 */
[----:B-12-4-:R-:W-:Y:S02]  /*1960*/  IABS R21, R13 ;  /* 0x0000000d00157213 */ /* 0x016fe40000000000 */
[----:B------:R-:W0:Y:S08]  /*1970*/  I2F.RP R12, R18 ;  /* 0x00000012000c7306 */ /* 0x000e300000209400 */
[----:B0-----:R-:W0:Y:S02]  /*1980*/  MUFU.RCP R12, R12 ;  /* 0x0000000c000c7308 */ /* 0x001e240000001000 */
[----:B0-----:R-:W-:-:S06]  /*1990*/  VIADD R16, R12, 0xffffffe ;  /* 0x0ffffffe0c107836 */ /* 0x001fcc0000000000 */
[----:B------:R0:W1:Y:S02]  /*19a0*/  F2I.FTZ.U32.TRUNC.NTZ R17, R16 ;  /* 0x0000001000117305 */ /* 0x000064000021f000 */
[----:B0-----:R-:W-:Y:S01]  /*19b0*/  IMAD.MOV.U32 R16, RZ, RZ, RZ ;  /* 0x000000ffff107224 */ /* 0x001fe200078e00ff */
[----:B-1----:R-:W-:-:S05]  /*19c0*/  IADD3 R19, PT, PT, RZ, -R17, RZ ;  /* 0x80000011ff137210 */ /* 0x002fca0007ffe0ff */
[----:B------:R-:W-:-:S04]  /*19d0*/  IMAD R19, R19, R18, RZ ;  /* 0x0000001213137224 */ /* 0x000fc800078e02ff */
[----:B------:R-:W-:Y:S01]  /*19e0*/  IMAD.HI.U32 R20, R17, R19, R16 ;  /* 0x0000001311147227 */ /* 0x000fe200078e0010 */
[----:B------:R-:W-:-:S04]  /*19f0*/  LEA.HI R16, R13, R6, RZ, 0x1f ;  /* 0x000000060d107211 */ /* 0x000fc800078ff8ff */
[----:B------:R-:W-:Y:S01]  /*1a00*/  IADD3 R16, P0, PT, R16, UR16, RZ ;  /* 0x0000001010107c10 */ /* 0x000fe2000ff1e0ff */
[----:B------:R-:W-:-:S04]  /*1a10*/  IMAD.HI.U32 R19, R20, R21, RZ ;  /* 0x0000001514137227 */ /* 0x000fc800078e00ff */
[----:B------:R-:W-:Y:S02]  /*1a20*/  IMAD.MOV R12, RZ, RZ, -R19 ;  /* 0x000000ffff0c7224 */ /* 0x000fe400078e0a13 */
[----:B------:R-:W-:Y:S02]  /*1a30*/  IMAD.X R17, RZ, RZ, UR17, P0 ;  /* 0x00000011ff117e24 */ /* 0x000fe400080e06ff */
[----:B------:R-:W-:-:S03]  /*1a40*/  IMAD R21, R18, R12, R21 ;  /* 0x0000000c12157224 */ /* 0x000fc600078e0215 */
[----:B------:R0:W2:Y:S02]  /*1a50*/  LDG.E.U8.CONSTANT R12, desc[UR12][R16.64] ;  /* 0x0000000c100c7981 */ /* 0x0000a4000c1e9100 */
[----:B------:R-:W-:-:S13]  /*1a60*/  ISETP.GT.U32.AND P1, PT, R18, R21, PT ;  /* 0x000000151200720c */ /* 0x000fda0003f24070 */
[----:B------:R-:W-:-:S05]  /*1a70*/  @!P1 IMAD.IADD R21, R21, 0x1, -R18 ;  /* 0x0000000115159824 */ /* 0x000fca00078e0a12 */
[----:B------:R-:W-:Y:S02]  /*1a80*/  ISETP.GE.U32.AND P0, PT, R21, R18, PT ;  /* 0x000000121500720c */ /* 0x000fe40003f06070 */
[----:B------:R-:W-:Y:S01]  /*1a90*/  LOP3.LUT R18, R13, R11, RZ, 0x3c, !PT ;  /* 0x0000000b0d127212 */ /* 0x000fe200078e3cff */
[----:B------:R-:W-:Y:S01]  /*1aa0*/  @!P1 VIADD R19, R19, 0x1 ;  /* 0x0000000113139836 */ /* 0x000fe20000000000 */
[----:B------:R-:W-:Y:S02]  /*1ab0*/  ISETP.NE.AND P1, PT, R11, RZ, PT ;  /* 0x000000ff0b00720c */ /* 0x000fe40003f25270 */
        /* <DEDUP_REMOVED lines=8> */
[----:B------:R-:W-:Y:S02]  /*1b40*/  ISETP.GE.AND P0, PT, R13, UR21, PT ;  /* 0x000000150d007c0c */ /* 0x000fe4000bf06270 */
[----:B--2---:R-:W-:-:S04]  /*1b50*/  SHF.L.U32 R13, R12, 0x4, RZ ;  /* 0x000000040c0d7819 */ /* 0x004fc800000006ff */
[----:B------:R-:W-:-:S07]  /*1b60*/  PRMT R13, R13, 0x8880, RZ ;  /* 0x000088800d0d7816 */ /* 0x000fce00000000ff */
[C---:B------:R-:W-:Y:S02]  /*1b70*/  @!P0 PRMT R18, R12.reuse, 0x8880, RZ ;  /* 0x000088800c128816 */ /* 0x040fe400000000ff */
[----:B------:R-:W-:Y:S02]  /*1b80*/  SHF.R.S32.HI R13, RZ, 0x7, R13 ;  /* 0x00000007ff0d7819 */ /* 0x000fe4000001140d */
[----:B------:R-:W-:Y:S02]  /*1b90*/  PRMT R19, R12, 0x8880, RZ ;  /* 0x000088800c137816 */ /* 0x000fe400000000ff */
[----:B------:R-:W-:Y:S02]  /*1ba0*/  LOP3.LUT R13, R13, 0xfff0, RZ, 0xc0, !PT ;  /* 0x0000fff00d0d7812 */ /* 0x000fe400078ec0ff */
[----:B------:R-:W-:Y:S02]  /*1bb0*/  PRMT R19, R19, 0x7710, RZ ;  /* 0x0000771013137816 */ /* 0x000fe400000000ff */
[----:B0-----:R-:W-:-:S02]  /*1bc0*/  @!P0 SHF.R.S32.HI R17, RZ, 0x7, R18 ;  /* 0x00000007ff118819 */ /* 0x001fc40000011412 */
[----:B------:R-:W-:Y:S02]  /*1bd0*/  LOP3.LUT R13, R13, 0xf, R12, 0xf8, !PT ;  /* 0x0000000f0d0d7812 */ /* 0x000fe400078ef80c */
[----:B------:R-:W-:Y:S02]  /*1be0*/  @!P0 LOP3.LUT R12, R19, 0xf0, RZ, 0xc0, !PT ;  /* 0x000000f0130c8812 */ /* 0x000fe400078ec0ff */
[----:B------:R-:W-:-:S04]  /*1bf0*/  @!P0 LOP3.LUT R17, R17, 0xfff0, RZ, 0xc0, !PT ;  /* 0x0000fff011118812 */ /* 0x000fc800078ec0ff */
[----:B------:R-:W-:Y:S01]  /*1c00*/  @!P0 LEA.HI R18, R12, R17, RZ, 0x1c ;  /* 0x000000110c128211 */ /* 0x000fe200078fe0ff */
[----:B------:R-:W3:Y:S08]  /*1c10*/  I2F.S16 R13, R13 ;  /* 0x0000000d000d7306 */ /* 0x000ef00000101400 */
[----:B------:R-:W0:Y:S01]  /*1c20*/  @!P0 I2F.S16 R19, R18 ;  /* 0x0000001200138306 */ /* 0x000e220000101400 */
[----:B------:R-:W-:-:S05]  /*1c30*/  LEA R17, R0, UR10, 0x1 ;  /* 0x0000000a00117c11 */ /* 0x000fca000f8e08ff */
[----:B------:R-:W-:Y:S02]  /*1c40*/  IMAD R17, R17, 0x4, R8 ;  /* 0x0000000411117824 */ /* 0x000fe400078e0208 */
[C---:B---3--:R-:W-:Y:S01]  /*1c50*/  FMUL R12, R16.reuse, R13 ;  /* 0x0000000d100c7220 */ /* 0x048fe20000400000 */
[----:B0-----:R-:W-:-:S04]  /*1c60*/  @!P0 FMUL R19, R16, R19 ;  /* 0x0000001310138220 */ /* 0x001fc80000400000 */
[----:B------:R0:W-:Y:S04]  /*1c70*/  STS [R17], R12 ;  /* 0x0000000c11007388 */ /* 0x0001e80000000800 */
[----:B------:R0:W-:Y:S02]  /*1c80*/  @!P0 STS [R17+0x4], R19 ;  /* 0x0000041311008388 */ /* 0x0001e40000000800 */
.L_x_176:
[----:B------:R-:W-:Y:S05]  /*1c90*/  BSYNC.RECONVERGENT B0 ;  /* 0x0000000000007941 */ /* 0x000fea0003800200 */
.L_x_175:
[----:B------:R-:W-:Y:S01]  /*1ca0*/  UIADD3 UR5, UPT, UPT, UR15, UR10, URZ ;  /* 0x0000000a0f057290 */ /* 0x000fe2000fffe0ff */
[----:B------:R-:W-:Y:S11]  /*1cb0*/  BRA.U UP0, `(.L_x_177) ;  /* 0xfffffff100547547 */ /* 0x000ff6000b83ffff */
.L_x_168:
[----:B------:R-:W-:-:S09]  /*1cc0*/  UISETP.NE.AND UP0, UPT, UR18, URZ, UPT ;  /* 0x000000ff1200728c */ /* 0x000fd2000bf05270 */
[----:B------:R-:W-:Y:S05]  /*1cd0*/  BRA.U !UP0, `(.L_x_178) ;  /* 0x0000002908847547 */ /* 0x000fea000b800000 */
[----:B------:R-:W5:Y:S01]  /*1ce0*/  LDCU UR6, c[0x0][0x3ac] ;  /* 0x00007580ff0677ac */ /* 0x000f620008000800 */
[----:B0-----:R-:W-:Y:S01]  /*1cf0*/  VIADD R11, R10, UR5 ;  /* 0x000000050a0b7c36 */ /* 0x001fe20008000000 */
[----:B------:R-:W-:Y:S01]  /*1d00*/  BSSY.RECONVERGENT B0, `(.L_x_179) ;  /* 0x000003d000007945 */ /* 0x000fe20003800200 */
[----:B------:R-:W0:Y:S01]  /*1d10*/  LDCU UR10, c[0x0][0x3b0] ;  /* 0x00007600ff0a77ac */ /* 0x000e220008000800 */
[----:B-----5:R-:W-:-:S04]  /*1d20*/  ISETP.GE.AND P0, PT, R4, UR6, PT ;  /* 0x0000000604007c0c */ /* 0x020fc8000bf06270 */
[----:B0-----:R-:W-:-:S13]  /*1d30*/  ISETP.GE.OR P1, PT, R11, UR10, P0 ;  /* 0x0000000a0b007c0c */ /* 0x001fda0008726670 */
[----:B------:R-:W-:Y:S05]  /*1d40*/  @P1 BRA `(.L_x_180) ;  /* 0x0000000000e01947 */ /* 0x000fea0003800000 */
[----:B------:R-:W3:Y:S01]  /*1d50*/  LDC R16, c[0x0][0x3b4] ;  /* 0x0000ed00ff107b82 */ /* 0x000ee20000000800 */
[----:B----4-:R-:W-:Y:S01]  /*1d60*/  IMAD.MOV.U32 R12, RZ, RZ, RZ ;  /* 0x000000ffff0c7224 */ /* 0x010fe200078e00ff */
[----:B------:R-:W-:Y:S01]  /*1d70*/  IABS R18, R11 ;  /* 0x0000000b00127213 */ /* 0x000fe20000000000 */
[----:B------:R-:W0:Y:S01]  /*1d80*/  LDCU.64 UR16, c[0x0][0x388] ;  /* 0x00007100ff1077ac */ /* 0x000e220008000a00 */
[----:B---3--:R-:W-:-:S04]  /*1d90*/  IABS R14, R16 ;  /* 0x00000010000e7213 */ /* 0x008fc80000000000 */
[----:B-12---:R-:W1:Y:S08]  /*1da0*/  I2F.RP R17, R14 ;  /* 0x0000000e00117306 */ /* 0x006e700000209400 */
[----:B-1----:R-:W1:Y:S02]  /*1db0*/  MUFU.RCP R17, R17 ;  /* 0x0000001100117308 */ /* 0x002e640000001000 */
[----:B-1----:R-:W-:-:S06]  /*1dc0*/  VIADD R13, R17, 0xffffffe ;  /* 0x0ffffffe110d7836 */ /* 0x002fcc0000000000 */
[----:B------:R-:W1:Y:S02]  /*1dd0*/  F2I.FTZ.U32.TRUNC.NTZ R13, R13 ;  /* 0x0000000d000d7305 */ /* 0x000e64000021f000 */
[----:B-1----:R-:W-:-:S04]  /*1de0*/  IMAD.MOV R15, RZ, RZ, -R13 ;  /* 0x000000ffff0f7224 */ /* 0x002fc800078e0a0d */
[----:B------:R-:W-:-:S04]  /*1df0*/  IMAD R15, R15, R14, RZ ;  /* 0x0000000e0f0f7224 */ /* 0x000fc800078e02ff */
[----:B------:R-:W-:-:S04]  /*1e00*/  IMAD.HI.U32 R12, R13, R15, R12 ;  /* 0x0000000f0d0c7227 */ /* 0x000fc800078e000c */
[----:B------:R-:W-:-:S04]  /*1e10*/  IMAD.MOV.U32 R15, RZ, RZ, R18 ;  /* 0x000000ffff0f7224 */ /* 0x000fc800078e0012 */
[----:B------:R-:W-:-:S04]  /*1e20*/  IMAD.HI.U32 R17, R12, R15, RZ ;  /* 0x0000000f0c117227 */ /* 0x000fc800078e00ff */
[----:B------:R-:W-:-:S04]  /*1e30*/  IMAD.MOV R12, RZ, RZ, -R17 ;  /* 0x000000ffff0c7224 */ /* 0x000fc800078e0a11 */
[----:B------:R-:W-:Y:S01]  /*1e40*/  IMAD R15, R14, R12, R15 ;  /* 0x0000000c0e0f7224 */ /* 0x000fe200078e020f */
[----:B------:R-:W-:-:S04]  /*1e50*/  LEA.HI R12, R11, R6, RZ, 0x1f ;  /* 0x000000060b0c7211 */ /* 0x000fc800078ff8ff */
[----:B------:R-:W-:Y:S02]  /*1e60*/  ISETP.GT.U32.AND P2, PT, R14, R15, PT ;  /* 0x0000000f0e00720c */ /* 0x000fe40003f44070 */
[----:B0-----:R-:W-:-:S05]  /*1e70*/  IADD3 R12, P1, PT, R12, UR16, RZ ;  /* 0x000000100c0c7c10 */ /* 0x001fca000ff3e0ff */
[----:B------:R-:W-:-:S05]  /*1e80*/  IMAD.X R13, RZ, RZ, UR17, P1 ;  /* 0x00000011ff0d7e24 */ /* 0x000fca00088e06ff */
[----:B------:R-:W2:Y:S01]  /*1e90*/  LDG.E.U8.CONSTANT R12, desc[UR12][R12.64] ;  /* 0x0000000c0c0c7981 */ /* 0x000ea2000c1e9100 */
[----:B------:R-:W-:Y:S01]  /*1ea0*/  @!P2 IMAD.IADD R15, R15, 0x1, -R14 ;  /* 0x000000010f0fa824 */ /* 0x000fe200078e0a0e */
[----:B------:R-:W-:Y:S02]  /*1eb0*/  @!P2 IADD3 R17, PT, PT, R17, 0x1, RZ ;  /* 0x000000011111a810 */ /* 0x000fe40007ffe0ff */
[----:B------:R-:W-:Y:S02]  /*1ec0*/  ISETP.NE.AND P2, PT, R16, RZ, PT ;  /* 0x000000ff1000720c */ /* 0x000fe40003f45270 */
[----:B------:R-:W-:Y:S02]  /*1ed0*/  ISETP.GE.U32.AND P1, PT, R15, R14, PT ;  /* 0x0000000e0f00720c */ /* 0x000fe40003f26070 */
[----:B------:R-:W-:-:S04]  /*1ee0*/  LOP3.LUT R14, R11, R16, RZ, 0x3c, !PT ;  /* 0x000000100b0e7212 */ /* 0x000fc800078e3cff */
[----:B------:R-:W-:Y:S02]  /*1ef0*/  ISETP.GE.AND P3, PT, R14, RZ, PT ;  /* 0x000000ff0e00720c */ /* 0x000fe40003f66270 */
[----:B------:R-:W0:Y:S05]  /*1f00*/  LDC.64 R14, c[0x0][0x390] ;  /* 0x0000e400ff0e7b82 */ /* 0x000e2a0000000a00 */
[----:B------:R-:W-:-:S06]  /*1f10*/  @P1 VIADD R17, R17, 0x1 ;  /* 0x0000000111111836 */ /* 0x000fcc0000000000 */
[----:B------:R-:W-:Y:S01]  /*1f20*/  @!P3 IMAD.MOV R17, RZ, RZ, -R17 ;  /* 0x000000ffff11b224 */ /* 0x000fe200078e0a11 */
[----:B------:R-:W-:-:S05]  /*1f30*/  @!P2 LOP3.LUT R17, RZ, R16, RZ, 0x33, !PT ;  /* 0x00000010ff11a212 */ /* 0x000fca00078e33ff */
[----:B------:R-:W-:-:S04]  /*1f40*/  IMAD.IADD R17, R9, 0x1, R17 ;  /* 0x0000000109117824 */ /* 0x000fc800078e0211 */
[----:B0-----:R-:W-:-:S05]  /*1f50*/  IMAD.WIDE R14, R17, 0x4, R14 ;  /* 0x00000004110e7825 */ /* 0x001fca00078e020e */
[----:B------:R0:W3:Y:S01]  /*1f60*/  LDG.E.CONSTANT R13, desc[UR12][R14.64] ;  /* 0x0000000c0e0d7981 */ /* 0x0000e2000c1e9900 */
[----:B------:R-:W-:-:S05]  /*1f70*/  VIADD R11, R11, 0x1 ;  /* 0x000000010b0b7836 */ /* 0x000fca0000000000 */
[----:B------:R-:W-:Y:S01]  /*1f80*/  ISETP.GE.AND P1, PT, R11, UR10, PT ;  /* 0x0000000a0b007c0c */ /* 0x000fe2000bf26270 */
[----:B--2---:R-:W-:-:S12]  /*1f90*/  IMAD.SHL.U32 R11, R12, 0x10, RZ ;  /* 0x000000100c0b7824 */ /* 0x004fd800078e00ff */
[C---:B------:R-:W-:Y:S02]  /*1fa0*/  @!P1 PRMT R16, R12.reuse, 0x8880, RZ ;  /* 0x000088800c109816 */ /* 0x040fe400000000ff */
[----:B------:R-:W-:Y:S02]  /*1fb0*/  PRMT R17, R12, 0x8880, RZ ;  /* 0x000088800c117816 */ /* 0x000fe400000000ff */
[----:B------:R-:W-:Y:S02]  /*1fc0*/  PRMT R11, R11, 0x8880, RZ ;  /* 0x000088800b0b7816 */ /* 0x000fe400000000ff */
[----:B0-----:R-:W-:Y:S02]  /*1fd0*/  PRMT R14, R17, 0x7710, RZ ;  /* 0x00007710110e7816 */ /* 0x001fe400000000ff */
[----:B------:R-:W-:Y:S02]  /*1fe0*/  @!P1 SHF.R.S32.HI R15, RZ, 0x7, R16 ;  /* 0x00000007ff0f9819 */ /* 0x000fe40000011410 */
[----:B------:R-:W-:-:S02]  /*1ff0*/  SHF.R.S32.HI R11, RZ, 0x7, R11 ;  /* 0x00000007ff0b7819 */ /* 0x000fc4000001140b */
[----:B------:R-:W-:Y:S02]  /*2000*/  @!P1 LOP3.LUT R14, R14, 0xf0, RZ, 0xc0, !PT ;  /* 0x000000f00e0e9812 */ /* 0x000fe400078ec0ff */
[----:B------:R-:W-:Y:S02]  /*2010*/  @!P1 LOP3.LUT R15, R15, 0xfff0, RZ, 0xc0, !PT ;  /* 0x0000fff00f0f9812 */ /* 0x000fe400078ec0ff */
[----:B------:R-:W-:Y:S02]  /*2020*/  LOP3.LUT R11, R11, 0xfff0, RZ, 0xc0, !PT ;  /* 0x0000fff00b0b7812 */ /* 0x000fe400078ec0ff */
[----:B------:R-:W-:Y:S02]  /*2030*/  @!P1 LEA.HI R14, R14, R15, RZ, 0x1c ;  /* 0x0000000f0e0e9211 */ /* 0x000fe400078fe0ff */
[----:B------:R-:W-:Y:S02]  /*2040*/  LOP3.LUT R11, R11, 0xf, R12, 0xf8, !PT ;  /* 0x0000000f0b0b7812 */ /* 0x000fe400078ef80c */
[----:B------:R-:W-:-:S02]  /*2050*/  LEA R15, R0, UR5, 0x1 ;  /* 0x00000005000f7c11 */ /* 0x000fc4000f8e08ff */
[----:B------:R-:W3:Y:S03]  /*2060*/  I2F.S16 R12, R11 ;  /* 0x0000000b000c7306 */ /* 0x000ee60000101400 */
[----:B------:R-:W-:-:S05]  /*2070*/  IMAD R15, R15, 0x4, R8 ;  /* 0x000000040f0f7824 */ /* 0x000fca00078e0208 */
[----:B------:R-:W0:Y:S01]  /*2080*/  @!P1 I2F.S16 R14, R14 ;  /* 0x0000000e000e9306 */ /* 0x000e220000101400 */
[C---:B---3--:R-:W-:Y:S01]  /*2090*/  FMUL R12, R13.reuse, R12 ;  /* 0x0000000c0d0c7220 */ /* 0x048fe20000400000 */
[----:B0-----:R-:W-:-:S04]  /*20a0*/  @!P1 FMUL R13, R13, R14 ;  /* 0x0000000e0d0d9220 */ /* 0x001fc80000400000 */
[----:B------:R0:W-:Y:S04]  /*20b0*/  STS [R15], R12 ;  /* 0x0000000c0f007388 */ /* 0x0001e80000000800 */
[----:B------:R0:W-:Y:S02]  /*20c0*/  @!P1 STS [R15+0x4], R13 ;  /* 0x0000040d0f009388 */ /* 0x0001e40000000800 */
.L_x_180:
[----:B------:R-:W-:Y:S05]  /*20d0*/  BSYNC.RECONVERGENT B0 ;  /* 0x0000000000007941 */ /* 0x000fea0003800200 */
.L_x_179:
[----:B------:R-:W-:-:S09]  /*20e0*/  UISETP.NE.AND UP0, UPT, UR18, 0x1, UPT ;  /* 0x000000011200788c */ /* 0x000fd2000bf05270 */
[----:B------:R-:W-:Y:S05]  /*20f0*/  BRA.U !UP0, `(.L_x_178) ;  /* 0x00000025087c7547 */ /* 0x000fea000b800000 */
[----:B------:R-:W-:Y:S01]  /*2100*/  UIADD3 UR5, UPT, UPT, UR15, UR5, URZ ;  /* 0x000000050f057290 */ /* 0x000fe2000fffe0ff */
[----:B------:R-:W-:Y:S05]  /*2110*/  BSSY.RECONVERGENT B0, `(.L_x_181) ;  /* 0x000003c000007945 */ /* 0x000fea0003800200 */
[----:B------:R-:W-:-:S05]  /*2120*/  VIADD R11, R10, UR5 ;  /* 0x000000050a0b7c36 */ /* 0x000fca0008000000 */
[----:B------:R-:W-:-:S13]  /*2130*/  ISETP.GE.OR P1, PT, R11, UR10, P0 ;  /* 0x0000000a0b007c0c */ /* 0x000fda0008726670 */
[----:B------:R-:W-:Y:S05]  /*2140*/  @P1 BRA `(.L_x_182) ;  /* 0x0000000000e01947 */ /* 0x000fea0003800000 */
[----:B------:R-:W3:Y:S01]  /*2150*/  LDC R16, c[0x0][0x3b4] ;  /* 0x0000ed00ff107b82 */ /* 0x000ee20000000800 */
[----:B0---4-:R-:W-:Y:S01]  /*2160*/  HFMA2 R12, -RZ, RZ, 0, 0 ;  /* 0x00000000ff0c7431 */ /* 0x011fe200000001ff */
        /* <DEDUP_REMOVED lines=19> */
[----:B------:R-:W-:Y:S02]  /*22a0*/  @!P2 IMAD.IADD R15, R15, 0x1, -R14 ;  /* 0x000000010f0fa824 */ /* 0x000fe400078e0a0e */
[----:B------:R-:W-:Y:S01]  /*22b0*/  @!P2 VIADD R17, R17, 0x1 ;  /* 0x000000011111a836 */ /* 0x000fe20000000000 */
        /* <DEDUP_REMOVED lines=12> */
[----:B------:R-:W-:Y:S02]  /*2380*/  ISETP.GE.AND P1, PT, R11, UR10, PT ;  /* 0x0000000a0b007c0c */ /* 0x000fe4000bf26270 */
[----:B--2---:R-:W-:-:S11]  /*2390*/  SHF.L.U32 R11, R12, 0x4, RZ ;  /* 0x000000040c0b7819 */ /* 0x004fd600000006ff */
        /* <DEDUP_REMOVED lines=15> */
[----:B---3--:R-:W-:-:S05]  /*2490*/  FMUL R12, R13, R12 ;  /* 0x0000000c0d0c7220 */ /* 0x008fca0000400000 */
[----:B------:R1:W-:Y:S01]  /*24a0*/  STS [R15], R12 ;  /* 0x0000000c0f007388 */ /* 0x0003e20000000800 */
[----:B0-----:R-:W-:-:S05]  /*24b0*/  @!P1 FMUL R13, R13, R14 ;  /* 0x0000000e0d0d9220 */ /* 0x001fca0000400000 */
[----:B------:R1:W-:Y:S02]  /*24c0*/  @!P1 STS [R15+0x4], R13 ;  /* 0x0000040d0f009388 */ /* 0x0003e40000000800 */
.L_x_182:
[----:B------:R-:W-:Y:S05]  /*24d0*/  BSYNC.RECONVERGENT B0 ;  /* 0x0000000000007941 */ /* 0x000fea0003800200 */
.L_x_181:
[----:B------:R-:W-:-:S09]  /*24e0*/  UISETP.NE.AND UP0, UPT, UR18, 0x2, UPT ;  /* 0x000000021200788c */ /* 0x000fd2000bf05270 */
[----:B------:R-:W-:Y:S05]  /*24f0*/  BRA.U !UP0, `(.L_x_178) ;  /* 0x00000021087c7547 */ /* 0x000fea000b800000 */
[----:B------:R-:W-:Y:S01]  /*2500*/  UIADD3 UR5, UPT, UPT, UR15, UR5, URZ ;  /* 0x000000050f057290 */ /* 0x000fe2000fffe0ff */
[----:B------:R-:W-:Y:S05]  /*2510*/  BSSY.RECONVERGENT B0, `(.L_x_183) ;  /* 0x000003d000007945 */ /* 0x000fea0003800200 */
[----:B01-3--:R-:W-:-:S05]  /*2520*/  VIADD R15, R10, UR5 ;  /* 0x000000050a0f7c36 */ /* 0x00bfca0008000000 */
[----:B------:R-:W-:-:S13]  /*2530*/  ISETP.GE.OR P0, PT, R15, UR10, P0 ;  /* 0x0000000a0f007c0c */ /* 0x000fda0008706670 */
[----:B------:R-:W-:Y:S05]  /*2540*/  @P0 BRA `(.L_x_184) ;  /* 0x0000000000e40947 */ /* 0x000fea0003800000 */
[----:B------:R-:W4:Y:S01]  /*2550*/  LDC R14, c[0x0][0x3b4] ;  /* 0x0000ed00ff0e7b82 */ /* 0x000f220000000800 */
[----:B------:R-:W-:Y:S01]  /*2560*/  IMAD.MOV.U32 R10, RZ, RZ, RZ ;  /* 0x000000ffff0a7224 */ /* 0x000fe200078e00ff */
[----:B------:R-:W-:Y:S01]  /*2570*/  IABS R16, R15 ;  /* 0x0000000f00107213 */ /* 0x000fe20000000000 */
[----:B------:R-:W0:Y:S01]  /*2580*/  LDCU.64 UR16, c[0x0][0x388] ;  /* 0x00007100ff1077ac */ /* 0x000e220008000a00 */
[----:B----4-:R-:W-:-:S04]  /*2590*/  IABS R12, R14 ;  /* 0x0000000e000c7213 */ /* 0x010fc80000000000 */
[----:B--2---:R-:W1:Y:S08]  /*25a0*/  I2F.RP R17, R12 ;  /* 0x0000000c00117306 */ /* 0x004e700000209400 */
        /* <DEDUP_REMOVED lines=14> */
[----:B------:R0:W2:Y:S01]  /*2690*/  LDG.E.U8.CONSTANT R10, desc[UR12][R10.64] ;  /* 0x0000000c0a0a7981 */ /* 0x0000a2000c1e9100 */
[----:B------:R-:W-:-:S05]  /*26a0*/  @!P1 IMAD.IADD R13, R13, 0x1, -R12 ;  /* 0x000000010d0d9824 */ /* 0x000fca00078e0a0c */
[----:B------:R-:W-:Y:S02]  /*26b0*/  ISETP.GE.U32.AND P0, PT, R13, R12, PT ;  /* 0x0000000c0d00720c */ /* 0x000fe40003f06070 */
[----:B------:R-:W-:Y:S02]  /*26c0*/  LOP3.LUT R12, R15, R14, RZ, 0x3c, !PT ;  /* 0x0000000e0f0c7212 */ /* 0x000fe400078e3cff */
[----:B------:R-:W-:Y:S02]  /*26d0*/  @!P1 IADD3 R16, PT, PT, R16, 0x1, RZ ;  /* 0x0000000110109810 */ /* 0x000fe40007ffe0ff */
[----:B------:R-:W-:Y:S02]  /*26e0*/  ISETP.GE.AND P2, PT, R12, RZ, PT ;  /* 0x000000ff0c00720c */ /* 0x000fe40003f46270 */
[----:B------:R-:W1:Y:S01]  /*26f0*/  LDC.64 R12, c[0x0][0x390] ;  /* 0x0000e400ff0c7b82 */ /* 0x000e620000000a00 */
[----:B------:R-:W-:-:S04]  /*2700*/  ISETP.NE.AND P1, PT, R14, RZ, PT ;  /* 0x000000ff0e00720c */ /* 0x000fc80003f25270 */
[----:B------:R-:W-:-:S06]  /*2710*/  @P0 VIADD R16, R16, 0x1 ;  /* 0x0000000110100836 */ /* 0x000fcc0000000000 */
[----:B------:R-:W-:-:S03]  /*2720*/  @!P2 IMAD.MOV R16, RZ, RZ, -R16 ;  /* 0x000000ffff10a224 */ /* 0x000fc600078e0a10 */
[----:B------:R-:W-:-:S05]  /*2730*/  @!P1 LOP3.LUT R16, RZ, R14, RZ, 0x33, !PT ;  /* 0x0000000eff109212 */ /* 0x000fca00078e33ff */
[----:B0-----:R-:W-:-:S04]  /*2740*/  IMAD.IADD R11, R9, 0x1, R16 ;  /* 0x00000001090b7824 */ /* 0x001fc800078e0210 */
[----:B-1----:R-:W-:-:S05]  /*2750*/  IMAD.WIDE R12, R11, 0x4, R12 ;  /* 0x000000040b0c7825 */ /* 0x002fca00078e020c */
[----:B------:R-:W3:Y:S01]  /*2760*/  LDG.E.CONSTANT R11, desc[UR12][R12.64] ;  /* 0x0000000c0c0b7981 */ /* 0x000ee2000c1e9900 */
[----:B------:R-:W-:-:S05]  /*2770*/  LEA R19, R0, UR5, 0x1 ;  /* 0x0000000500137c11 */ /* 0x000fca000f8e08ff */
[----:B------:R-:W-:Y:S02]  /*2780*/  IMAD R19, R19, 0x4, R8 ;  /* 0x0000000413137824 */ /* 0x000fe400078e0208 */
[----:B------:R-:W-:-:S05]  /*2790*/  VIADD R15, R15, 0x1 ;  /* 0x000000010f0f7836 */ /* 0x000fca0000000000 */
[----:B------:R-:W-:Y:S01]  /*27a0*/  ISETP.GE.AND P0, PT, R15, UR10, PT ;  /* 0x0000000a0f007c0c */ /* 0x000fe2000bf06270 */
[----:B--2---:R-:W-:-:S05]  /*27b0*/  IMAD.SHL.U32 R14, R10, 0x10, RZ ;  /* 0x000000100a0e7824 */ /* 0x004fca00078e00ff */
[----:B------:R-:W-:-:S04]  /*27c0*/  PRMT R14, R14, 0x8880, RZ ;  /* 0x000088800e0e7816 */ /* 0x000fc800000000ff */
[----:B------:R-:W-:-:S04]  /*27d0*/  SHF.R.S32.HI R14, RZ, 0x7, R14 ;  /* 0x00000007ff0e7819 */ /* 0x000fc8000001140e */
[----:B------:R-:W-:-:S04]  /*27e0*/  LOP3.LUT R17, R14, 0xfff0, RZ, 0xc0, !PT ;  /* 0x0000fff00e117812 */ /* 0x000fc800078ec0ff */
[----:B------:R-:W-:-:S04]  /*27f0*/  LOP3.LUT R17, R17, 0xf, R10, 0xf8, !PT ;  /* 0x0000000f11117812 */ /* 0x000fc800078ef80a */
[----:B------:R-:W3:Y:S02]  /*2800*/  I2F.S16 R14, R17 ;  /* 0x00000011000e7306 */ /* 0x000ee40000101400 */
[----:B---3--:R-:W-:-:S05]  /*2810*/  FMUL R14, R11, R14 ;  /* 0x0000000e0b0e7220 */ /* 0x008fca0000400000 */
[----:B------:R0:W-:Y:S01]  /*2820*/  STS [R19], R14 ;  /* 0x0000000e13007388 */ /* 0x0001e20000000800 */
[----:B------:R-:W-:Y:S05]  /*2830*/  @P0 BRA `(.L_x_184) ;  /* 0x0000000000280947 */ /* 0x000fea0003800000 */
[C---:B------:R-:W-:Y:S02]  /*2840*/  PRMT R12, R10.reuse, 0x8880, RZ ;  /* 0x000088800a0c7816 */ /* 0x040fe400000000ff */
[----:B------:R-:W-:Y:S02]  /*2850*/  PRMT R10, R10, 0x8880, RZ ;  /* 0x000088800a0a7816 */ /* 0x000fe400000000ff */
[----:B------:R-:W-:Y:S02]  /*2860*/  SHF.R.S32.HI R12, RZ, 0x7, R12 ;  /* 0x00000007ff0c7819 */ /* 0x000fe4000001140c */
[----:B------:R-:W-:Y:S02]  /*2870*/  PRMT R10, R10, 0x7710, RZ ;  /* 0x000077100a0a7816 */ /* 0x000fe400000000ff */
[----:B------:R-:W-:Y:S02]  /*2880*/  LOP3.LUT R13, R12, 0xfff0, RZ, 0xc0, !PT ;  /* 0x0000fff00c0d7812 */ /* 0x000fe400078ec0ff */
[----:B------:R-:W-:-:S04]  /*2890*/  LOP3.LUT R10, R10, 0xf0, RZ, 0xc0, !PT ;  /* 0x000000f00a0a7812 */ /* 0x000fc800078ec0ff */
[----:B------:R-:W-:-:S06]  /*28a0*/  LEA.HI R10, R10, R13, RZ, 0x1c ;  /* 0x0000000d0a0a7211 */ /* 0x000fcc00078fe0ff */
[----:B------:R-:W1:Y:S02]  /*28b0*/  I2F.S16 R10, R10 ;  /* 0x0000000a000a7306 */ /* 0x000e640000101400 */
[----:B-1----:R-:W-:-:S05]  /*28c0*/  FMUL R11, R11, R10 ;  /* 0x0000000a0b0b7220 */ /* 0x002fca0000400000 */
[----:B------:R1:W-:Y:S02]  /*28d0*/  STS [R19+0x4], R11 ;  /* 0x0000040b13007388 */ /* 0x0003e40000000800 */
.L_x_184:
[----:B------:R-:W-:Y:S05]  /*28e0*/  BSYNC.RECONVERGENT B0 ;  /* 0x0000000000007941 */ /* 0x000fea0003800200 */
.L_x_183:
[----:B------:R-:W-:Y:S05]  /*28f0*/  BRA `(.L_x_178) ;  /* 0x0000001c007c7947 */ /* 0x000fea0003800000 */
.L_x_167:
        /* <DEDUP_REMOVED lines=8> */
[----:B------:R-:W-:-:S06]  /*2980*/  UMOV UR6, URZ ;  /* 0x000000ff00067c82 */ /* 0x000fcc0008000000 */
[----:B------:R-:W0:Y:S01]  /*2990*/  LDC.64 R14, c[0x0][0x398] ;  /* 0x0000e600ff0e7b82 */ /* 0x000e220000000a00 */
[----:B-1----:R-:W-:Y:S01]  /*29a0*/  ISETP.GE.AND P0, PT, R4, UR5, PT ;  /* 0x0000000504007c0c */ /* 0x002fe2000bf06270 */
[----:B--2---:R-:W-:-:S12]  /*29b0*/  UMOV UR5, URZ ;  /* 0x000000ff00057c82 */ /* 0x004fd80008000000 */
.L_x_194:
[----:B------:R-:W-:Y:S01]  /*29c0*/  VIADD R20, R10, UR5 ;  /* 0x000000050a147c36 */ /* 0x000fe20008000000 */
[----:B------:R-:W-:Y:S01]  /*29d0*/  UIADD3 UR10, UPT, UPT, UR15, UR5, URZ ;  /* 0x000000050f0a7290 */ /* 0x000fe2000fffe0ff */
[----:B------:R-:W-:Y:S03]  /*29e0*/  BSSY.RECONVERGENT B0, `(.L_x_186) ;  /* 0x000003c000007945 */ /* 0x000fe60003800200 */
[----:B------:R-:W-:-:S13]  /*29f0*/  ISETP.GE.OR P1, PT, R20, UR17, P0 ;  /* 0x0000001114007c0c */ /* 0x000fda0008726670 */
[----:B012-4-:R-:W-:Y:S05]  /*2a00*/  @P1 BRA `(.L_x_187) ;  /* 0x0000000000e41947 */ /* 0x017fea0003800000 */
[----:B0-----:R-:W-:Y:S01]  /*2a10*/  IABS R18, R11 ;  /* 0x0000000b00127213 */ /* 0x001fe20000000000 */
[----:B------:R-:W-:Y:S01]  /*2a20*/  HFMA2 R16, -RZ, RZ, 0, 0 ;  /* 0x00000000ff107431 */ /* 0x000fe200000001ff */
[----:B------:R-:W-:Y:S02]  /*2a30*/  IABS R23, R20 ;  /* 0x0000001400177213 */ /* 0x000fe40000000000 */
[----:B------:R-:W0:Y:S08]  /*2a40*/  I2F.RP R21, R18 ;  /* 0x0000001200157306 */ /* 0x000e300000209400 */
[----:B0-----:R-:W0:Y:S02]  /*2a50*/  MUFU.RCP R21, R21 ;  /* 0x0000001500157308 */ /* 0x001e240000001000 */
[----:B0-----:R-:W-:-:S06]  /*2a60*/  VIADD R17, R21, 0xffffffe ;  /* 0x0ffffffe15117836 */ /* 0x001fcc0000000000 */
        /* <DEDUP_REMOVED lines=21> */
[----:B------:R-:W-:-:S04]  /*2bc0*/  IMAD.IADD R19, R9, 0x1, R19 ;  /* 0x0000000109137824 */ /* 0x000fc800078e0213 */
[----:B0-----:R-:W-:-:S04]  /*2bd0*/  IMAD.WIDE R16, R19, 0x4, R14 ;  /* 0x0000000413107825 */ /* 0x001fc800078e020e */
[----:B---3--:R-:W-:Y:S02]  /*2be0*/  IMAD.WIDE R18, R19, 0x4, R12 ;  /* 0x0000000413127825 */ /* 0x008fe400078e020c */
[----:B------:R0:W3:Y:S04]  /*2bf0*/  LDG.E.CONSTANT R16, desc[UR12][R16.64] ;  /* 0x0000000c10107981 */ /* 0x0000e8000c1e9900 */
[----:B------:R-:W4:Y:S01]  /*2c00*/  LDG.E.CONSTANT R18, desc[UR12][R18.64] ;  /* 0x0000000c12127981 */ /* 0x000f22000c1e9900 */
[----:B------:R-:W-:-:S05]  /*2c10*/  LEA R25, R0, UR5, 0x1 ;  /* 0x0000000500197c11 */ /* 0x000fca000f8e08ff */
[----:B0-----:R-:W-:Y:S01]  /*2c20*/  IMAD R17, R25, 0x4, R8 ;  /* 0x0000000419117824 */ /* 0x001fe200078e0208 */
[----:B------:R-:W-:-:S04]  /*2c30*/  IADD3 R20, PT, PT, R20, 0x1, RZ ;  /* 0x0000000114147810 */ /* 0x000fc80007ffe0ff */
[----:B------:R-:W-:Y:S01]  /*2c40*/  ISETP.GE.AND P1, PT, R20, UR17, PT ;  /* 0x0000001114007c0c */ /* 0x000fe2000bf26270 */
[----:B--2---:R-:W-:-:S05]  /*2c50*/  IMAD.SHL.U32 R22, R21, 0x10, RZ ;  /* 0x0000001015167824 */ /* 0x004fca00078e00ff */
[----:B------:R-:W-:-:S04]  /*2c60*/  PRMT R22, R22, 0x8880, RZ ;  /* 0x0000888016167816 */ /* 0x000fc800000000ff */
[----:B------:R-:W-:-:S04]  /*2c70*/  SHF.R.S32.HI R22, RZ, 0x7, R22 ;  /* 0x00000007ff167819 */ /* 0x000fc80000011416 */
[----:B------:R-:W-:-:S04]  /*2c80*/  LOP3.LUT R22, R22, 0xfff0, RZ, 0xc0, !PT ;  /* 0x0000fff016167812 */ /* 0x000fc800078ec0ff */
[----:B------:R-:W-:-:S04]  /*2c90*/  LOP3.LUT R22, R22, 0xf, R21, 0xf8, !PT ;  /* 0x0000000f16167812 */ /* 0x000fc800078ef815 */
[----:B------:R-:W3:Y:S02]  /*2ca0*/  I2F.S16 R23, R22 ;  /* 0x0000001600177306 */ /* 0x000ee40000101400 */
[----:B---3--:R-:W-:-:S04]  /*2cb0*/  FADD R23, -R16, R23 ;  /* 0x0000001710177221 */ /* 0x008fc80000000100 */
[----:B----4-:R-:W-:-:S05]  /*2cc0*/  FMUL R24, R18, R23 ;  /* 0x0000001712187220 */ /* 0x010fca0000400000 */
        /* <DEDUP_REMOVED lines=9> */
[----:B------:R-:W0:Y:S02]  /*2d60*/  I2F.S16 R19, R19 ;  /* 0x0000001300137306 */ /* 0x000e240000101400 */
[----:B0-----:R-:W-:-:S04]  /*2d70*/  FADD R21, -R16, R19 ;  /* 0x0000001310157221 */ /* 0x001fc80000000100 */
[----:B------:R-:W-:-:S05]  /*2d80*/  FMUL R18, R18, R21 ;  /* 0x0000001512127220 */ /* 0x000fca0000400000 */
[----:B------:R2:W-:Y:S02]  /*2d90*/  STS [R17+0x4], R18 ;  /* 0x0000041211007388 */ /* 0x0005e40000000800 */
.L_x_187:
[----:B----4-:R-:W-:Y:S05]  /*2da0*/  BSYNC.RECONVERGENT B0 ;  /* 0x0000000000007941 */ /* 0x010fea0003800200 */
.L_x_186:
[----:B------:R-:W-:Y:S01]  /*2db0*/  VIADD R20, R10, UR10 ;  /* 0x0000000a0a147c36 */ /* 0x000fe20008000000 */
[----:B------:R-:W-:Y:S01]  /*2dc0*/  UIADD3 UR16, UPT, UPT, UR15, UR10, URZ ;  /* 0x0000000a0f107290 */ /* 0x000fe2000fffe0ff */
[----:B------:R-:W-:Y:S03]  /*2dd0*/  BSSY.RECONVERGENT B0, `(.L_x_188) ;  /* 0x000003c000007945 */ /* 0x000fe60003800200 */
[----:B------:R-:W-:-:S13]  /*2de0*/  ISETP.GE.OR P1, PT, R20, UR17, P0 ;  /* 0x0000001114007c0c */ /* 0x000fda0008726670 */
[----:B------:R-:W-:Y:S05]  /*2df0*/  @P1 BRA `(.L_x_189) ;  /* 0x0000000000e41947 */ /* 0x000fea0003800000 */
[----:B0-2---:R-:W-:Y:S01]  /*2e00*/  IABS R18, R11 ;  /* 0x0000000b00127213 */ /* 0x005fe20000000000 */
        /* <DEDUP_REMOVED lines=24> */
[----:B------:R-:W-:Y:S02]  /*2f90*/  @!P3 IADD3 R19, PT, PT, -R19, RZ, RZ ;  /* 0x000000ff1313b210 */ /* 0x000fe40007ffe1ff */
[----:B------:R-:W-:-:S05]  /*2fa0*/  @!P2 LOP3.LUT R19, RZ, R11, RZ, 0x33, !PT ;  /* 0x0000000bff13a212 */ /* 0x000fca00078e33ff */
[----:B------:R-:W-:-:S04]  /*2fb0*/  IMAD.IADD R19, R9, 0x1, R19 ;  /* 0x0000000109137824 */ /* 0x000fc800078e0213 */
[----:B0-----:R-:W-:-:S04]  /*2fc0*/  IMAD.WIDE R16, R19, 0x4, R14 ;  /* 0x0000000413107825 */ /* 0x001fc800078e020e */
[----:B---3--:R-:W-:Y:S02]  /*2fd0*/  IMAD.WIDE R18, R19, 0x4, R12 ;  /* 0x0000000413127825 */ /* 0x008fe400078e020c */
[----:B------:R0:W3:Y:S04]  /*2fe0*/  LDG.E.CONSTANT R16, desc[UR12][R16.64] ;  /* 0x0000000c10107981 */ /* 0x0000e8000c1e9900 */
[----:B------:R-:W4:Y:S01]  /*2ff0*/  LDG.E.CONSTANT R18, desc[UR12][R18.64] ;  /* 0x0000000c12127981 */ /* 0x000f22000c1e9900 */
[----:B------:R-:W-:-:S05]  /*3000*/  LEA R25, R0, UR10, 0x1 ;  /* 0x0000000a00197c11 */ /* 0x000fca000f8e08ff */
[----:B0-----:R-:W-:Y:S02]  /*3010*/  IMAD R17, R25, 0x4, R8 ;  /* 0x0000000419117824 */ /* 0x001fe400078e0208 */
        /* <DEDUP_REMOVED lines=23> */
.L_x_189:
[----:B------:R-:W-:Y:S05]  /*3190*/  BSYNC.RECONVERGENT B0 ;  /* 0x0000000000007941 */ /* 0x000fea0003800200 */
.L_x_188:
        /* <DEDUP_REMOVED lines=10> */
[----:B-1--4-:R-:W-:-:S06]  /*3240*/  VIADD R17, R21, 0xffffffe ;  /* 0x0ffffffe15117836 */ /* 0x012fcc0000000000 */
        /* <DEDUP_REMOVED lines=48> */
[----:B-1----:R-:W-:-:S04]  /*3550*/  FADD R21, -R16, R19 ;  /* 0x0000001310157221 */ /* 0x002fc80000000100 */
[----:B------:R-:W-:-:S05]  /*3560*/  FMUL R18, R18, R21 ;  /* 0x0000001512127220 */ /* 0x000fca0000400000 */
[----:B------:R1:W-:Y:S02]  /*3570*/  STS [R17+0x4], R18 ;  /* 0x0000041211007388 */ /* 0x0003e40000000800 */
.L_x_191:
[----:B------:R-:W-:Y:S05]  /*3580*/  BSYNC.RECONVERGENT B0 ;  /* 0x0000000000007941 */ /* 0x000fea0003800200 */
.L_x_190:
[----:B------:R-:W-:Y:S01]  /*3590*/  VIADD R20, R10, UR5 ;  /* 0x000000050a147c36 */ /* 0x000fe20008000000 */
[----:B------:R-:W-:Y:S01]  /*35a0*/  UIADD3 UR6, UPT, UPT, UR6, 0x4, URZ ;  /* 0x0000000406067890 */ /* 0x000fe2000fffe0ff */
[----:B------:R-:W-:Y:S03]  /*35b0*/  BSSY.RECONVERGENT B0, `(.L_x_192) ;  /* 0x000003d000007945 */ /* 0x000fe60003800200 */
[----:B------:R-:W-:Y:S01]  /*35c0*/  ISETP.GE.OR P1, PT, R20, UR17, P0 ;  /* 0x0000001114007c0c */ /* 0x000fe20008726670 */
[----:B------:R-:W-:-:S12]  /*35d0*/  UISETP.NE.AND UP0, UPT, UR6, UR9, UPT ;  /* 0x000000090600728c */ /* 0x000fd8000bf05270 */
[----:B------:R-:W-:Y:S05]  /*35e0*/  @P1 BRA `(.L_x_193) ;  /* 0x0000000000e41947 */ /* 0x000fea0003800000 */
[----:B012---:R-:W-:Y:S01]  /*35f0*/  IABS R18, R11 ;  /* 0x0000000b00127213 */ /* 0x007fe20000000000 */
[----:B------:R-:W-:Y:S01]  /*3600*/  IMAD.MOV.U32 R16, RZ, RZ, RZ ;  /* 0x000000ffff107224 */ /* 0x000fe200078e00ff */
[----:B------:R-:W-:Y:S02]  /*3610*/  IABS R23, R20 ;  /* 0x0000001400177213 */ /* 0x000fe40000000000 */
[----:B------:R-:W0:Y:S08]  /*3620*/  I2F.RP R21, R18 ;  /* 0x0000001200157306 */ /* 0x000e300000209400 */
[----:B0-----:R-:W4:Y:S02]  /*3630*/  MUFU.RCP R21, R21 ;  /* 0x0000001500157308 */ /* 0x001f240000001000 */
[----:B----4-:R-:W-:-:S06]  /*3640*/  IADD3 R17, PT, PT, R21, 0xffffffe, RZ ;  /* 0x0ffffffe15117810 */ /* 0x010fcc0007ffe0ff */
        /* <DEDUP_REMOVED lines=29> */
[----:B------:R-:W-:Y:S02]  /*3820*/  ISETP.GE.AND P1, PT, R20, UR17, PT ;  /* 0x0000001114007c0c */ /* 0x000fe4000bf26270 */
[----:B--2---:R-:W-:-:S04]  /*3830*/  SHF.L.U32 R22, R21, 0x4, RZ ;  /* 0x0000000415167819 */ /* 0x004fc800000006ff */
        /* <DEDUP_REMOVED lines=20> */
.L_x_193:
[----:B------:R-:W-:Y:S05]  /*3980*/  BSYNC.RECONVERGENT B0 ;  /* 0x0000000000007941 */ /* 0x000fea0003800200 */
.L_x_192:
[----:B------:R-:W-:Y:S01]  /*3990*/  UIADD3 UR5, UPT, UPT, UR15, UR5, URZ ;  /* 0x000000050f057290 */ /* 0x000fe2000fffe0ff */
[----:B------:R-:W-:Y:S11]  /*39a0*/  BRA.U UP0, `(.L_x_194) ;  /* 0xfffffff100047547 */ /* 0x000ff6000b83ffff */
.L_x_185:
[----:B------:R-:W-:Y:S01]  /*39b0*/  UISETP.NE.AND UP0, UPT, UR18, URZ, UPT ;  /* 0x000000ff1200728c */ /* 0x000fe2000bf05270 */
[----:B------:R-:W-:Y:S08]  /*39c0*/  BSSY.RECONVERGENT B0, `(.L_x_178) ;  /* 0x00000d2000007945 */ /* 0x000ff00003800200 */
        /* <DEDUP_REMOVED lines=8> */
[----:B-12---:R-:W0:Y:S01]  /*3a50*/  LDC R18, c[0x0][0x3b4] ;  /* 0x0000ed00ff127b82 */ /* 0x006e220000000800 */
[----:B---3--:R-:W-:Y:S01]  /*3a60*/  IMAD.MOV.U32 R12, RZ, RZ, RZ ;  /* 0x000000ffff0c7224 */ /* 0x008fe200078e00ff */
[----:B------:R-:W-:Y:S01]  /*3a70*/  IABS R19, R11 ;  /* 0x0000000b00137213 */ /* 0x000fe20000000000 */
[----:B------:R-:W1:Y:S01]  /*3a80*/  LDCU.64 UR16, c[0x0][0x388] ;  /* 0x00007100ff1077ac */ /* 0x000e620008000a00 */
[----:B0-----:R-:W-:-:S04]  /*3a90*/  IABS R14, R18 ;  /* 0x00000012000e7213 */ /* 0x001fc80000000000 */
[----:B------:R-:W0:Y:S08]  /*3aa0*/  I2F.RP R15, R14 ;  /* 0x0000000e000f7306 */ /* 0x000e300000209400 */
[----:B0-----:R-:W0:Y:S02]  /*3ab0*/  MUFU.RCP R15, R15 ;  /* 0x0000000f000f7308 */ /* 0x001e240000001000 */
[----:B0-----:R-:W-:-:S06]  /*3ac0*/  VIADD R16, R15, 0xffffffe ;  /* 0x0ffffffe0f107836 */ /* 0x001fcc0000000000 */
[----:B------:R0:W4:Y:S02]  /*3ad0*/  F2I.FTZ.U32.TRUNC.NTZ R13, R16 ;  /* 0x00000010000d7305 */ /* 0x000124000021f000 */
[----:B0-----:R-:W-:-:S04]  /*3ae0*/  LEA.HI R16, R11, R6, RZ, 0x1f ;  /* 0x000000060b107211 */ /* 0x001fc800078ff8ff */
[----:B-1----:R-:W-:Y:S01]  /*3af0*/  IADD3 R16, P1, PT, R16, UR16, RZ ;  /* 0x0000001010107c10 */ /* 0x002fe2000ff3e0ff */
[----:B----4-:R-:W-:-:S04]  /*3b00*/  IMAD.MOV R17, RZ, RZ, -R13 ;  /* 0x000000ffff117224 */ /* 0x010fc800078e0a0d */
[----:B------:R-:W-:-:S04]  /*3b10*/  IMAD R17, R17, R14, RZ ;  /* 0x0000000e11117224 */ /* 0x000fc800078e02ff */
[----:B------:R-:W-:-:S04]  /*3b20*/  IMAD.HI.U32 R12, R13, R17, R12 ;  /* 0x000000110d0c7227 */ /* 0x000fc800078e000c */
[----:B------:R-:W-:Y:S02]  /*3b30*/  IMAD.MOV.U32 R13, RZ, RZ, R19 ;  /* 0x000000ffff0d7224 */ /* 0x000fe400078e0013 */
[----:B------:R-:W-:Y:S02]  /*3b40*/  IMAD.X R17, RZ, RZ, UR17, P1 ;  /* 0x00000011ff117e24 */ /* 0x000fe400088e06ff */
[----:B------:R-:W-:-:S03]  /*3b50*/  IMAD.HI.U32 R19, R12, R13, RZ ;  /* 0x0000000d0c137227 */ /* 0x000fc600078e00ff */
[----:B------:R-:W2:Y:S01]  /*3b60*/  LDG.E.U8.CONSTANT R16, desc[UR12][R16.64] ;  /* 0x0000000c10107981 */ /* 0x000ea2000c1e9100 */
[----:B------:R-:W-:-:S04]  /*3b70*/  IMAD.MOV R12, RZ, RZ, -R19 ;  /* 0x000000ffff0c7224 */ /* 0x000fc800078e0a13 */
[----:B------:R-:W-:-:S05]  /*3b80*/  IMAD R13, R14, R12, R13 ;  /* 0x0000000c0e0d7224 */ /* 0x000fca00078e020d */
[----:B------:R-:W-:Y:S02]  /*3b90*/  ISETP.GT.U32.AND P2, PT, R14, R13, PT ;  /* 0x0000000d0e00720c */ /* 0x000fe40003f44070 */
[----:B------:R-:W-:-:S11]  /*3ba0*/  LOP3.LUT R12, R11, R18, RZ, 0x3c, !PT ;  /* 0x000000120b0c7212 */ /* 0x000fd600078e3cff */
[----:B------:R-:W-:-:S04]  /*3bb0*/  @!P2 IADD3 R13, PT, PT, R13, -R14, RZ ;  /* 0x8000000e0d0da210 */ /* 0x000fc80007ffe0ff */
[----:B------:R-:W-:Y:S01]  /*3bc0*/  ISETP.GE.U32.AND P1, PT, R13, R14, PT ;  /* 0x0000000e0d00720c */ /* 0x000fe20003f26070 */
[----:B------:R-:W-:Y:S01]  /*3bd0*/  @!P2 VIADD R19, R19, 0x1 ;  /* 0x000000011313a836 */ /* 0x000fe20000000000 */
[----:B------:R-:W0:Y:S01]  /*3be0*/  LDC.64 R14, c[0x0][0x398] ;  /* 0x0000e600ff0e7b82 */ /* 0x000e220000000a00 */
[----:B------:R-:W-:Y:S02]  /*3bf0*/  ISETP.GE.AND P3, PT, R12, RZ, PT ;  /* 0x000000ff0c00720c */ /* 0x000fe40003f66270 */
[----:B------:R-:W-:-:S05]  /*3c00*/  ISETP.NE.AND P2, PT, R18, RZ, PT ;  /* 0x000000ff1200720c */ /* 0x000fca0003f45270 */
[----:B------:R-:W1:Y:S03]  /*3c10*/  LDC.64 R12, c[0x0][0x390] ;  /* 0x0000e400ff0c7b82 */ /* 0x000e660000000a00 */
[----:B------:R-:W-:-:S04]  /*3c20*/  @P1 VIADD R19, R19, 0x1 ;  /* 0x0000000113131836 */ /* 0x000fc80000000000 */
[----:B------:R-:W-:Y:S01]  /*3c30*/  @!P3 IMAD.MOV R19, RZ, RZ, -R19 ;  /* 0x000000ffff13b224 */ /* 0x000fe200078e0a13 */
[----:B------:R-:W-:-:S05]  /*3c40*/  @!P2 LOP3.LUT R19, RZ, R18, RZ, 0x33, !PT ;  /* 0x00000012ff13a212 */ /* 0x000fca00078e33ff */
[----:B------:R-:W-:-:S04]  /*3c50*/  IMAD.IADD R19, R9, 0x1, R19 ;  /* 0x0000000109137824 */ /* 0x000fc800078e0213 */
[----:B0-----:R-:W-:-:S06]  /*3c60*/  IMAD.WIDE R14, R19, 0x4, R14 ;  /* 0x00000004130e7825 */ /* 0x001fcc00078e020e */
[----:B------:R-:W3:Y:S01]  /*3c70*/  LDG.E.CONSTANT R14, desc[UR12][R14.64] ;  /* 0x0000000c0e0e7981 */ /* 0x000ee2000c1e9900 */
[----:B-1----:R-:W-:-:S06]  /*3c80*/  IMAD.WIDE R12, R19, 0x4, R12 ;  /* 0x00000004130c7825 */ /* 0x002fcc00078e020c */
[----:B------:R-:W4:Y:S01]  /*3c90*/  LDG.E.CONSTANT R12, desc[UR12][R12.64] ;  /* 0x0000000c0c0c7981 */ /* 0x000f22000c1e9900 */
        /* <DEDUP_REMOVED lines=8> */
[----:B------:R-:W-:-:S06]  /*3d20*/  LOP3.LUT R17, R17, 0xf, R16, 0xf8, !PT ;  /* 0x0000000f11117812 */ /* 0x000fcc00078ef810 */
        /* <DEDUP_REMOVED lines=16> */
.L_x_197:
[----:B------:R-:W-:Y:S05]  /*3e30*/  BSYNC.RECONVERGENT B1 ;  /* 0x0000000000017941 */ /* 0x000fea0003800200 */
.L_x_196:
[----:B------:R-:W-:-:S09]  /*3e40*/  UISETP.NE.AND UP0, UPT, UR18, 0x1, UPT ;  /* 0x000000011200788c */ /* 0x000fd2000bf05270 */
[----:B------:R-:W-:Y:S05]  /*3e50*/  BRA.U !UP0, `(.L_x_195) ;  /* 0x0000000908207547 */ /* 0x000fea000b800000 */
[----:B------:R-:W-:Y:S01]  /*3e60*/  UIADD3 UR5, UPT, UPT, UR15, UR5, URZ ;  /* 0x000000050f057290 */ /* 0x000fe2000fffe0ff */
[----:B------:R-:W-:Y:S05]  /*3e70*/  BSSY.RECONVERGENT B1, `(.L_x_198) ;  /* 0x0000042000017945 */ /* 0x000fea0003800200 */
[----:B------:R-:W-:-:S05]  /*3e80*/  VIADD R11, R10, UR5 ;  /* 0x000000050a0b7c36 */ /* 0x000fca0008000000 */
[----:B------:R-:W-:-:S13]  /*3e90*/  ISETP.GE.OR P1, PT, R11, UR10, P0 ;  /* 0x0000000a0b007c0c */ /* 0x000fda0008726670 */
[----:B------:R-:W-:Y:S05]  /*3ea0*/  @P1 BRA `(.L_x_199) ;  /* 0x0000000000f81947 */ /* 0x000fea0003800000 */
[----:B012---:R-:W0:Y:S01]  /*3eb0*/  LDC R18, c[0x0][0x3b4] ;  /* 0x0000ed00ff127b82 */ /* 0x007e220000000800 */
        /* <DEDUP_REMOVED lines=9> */
[----:B-1----:R-:W-:Y:S02]  /*3f50*/  IADD3 R16, P1, PT, R16, UR16, RZ ;  /* 0x0000001010107c10 */ /* 0x002fe4000ff3e0ff */
[----:B----4-:R-:W-:-:S05]  /*3f60*/  IADD3 R17, PT, PT, RZ, -R13, RZ ;  /* 0x8000000dff117210 */ /* 0x010fca0007ffe0ff */
        /* <DEDUP_REMOVED lines=10> */
[----:B------:R-:W-:Y:S01]  /*4010*/  @!P2 IMAD.IADD R13, R13, 0x1, -R14 ;  /* 0x000000010d0da824 */ /* 0x000fe200078e0a0e */
[----:B------:R-:W-:-:S04]  /*4020*/  ISETP.GE.AND P3, PT, R12, RZ, PT ;  /* 0x000000ff0c00720c */ /* 0x000fc80003f66270 */
[----:B------:R-:W-:Y:S01]  /*4030*/  ISETP.GE.U32.AND P1, PT, R13, R14, PT ;  /* 0x0000000e0d00720c */ /* 0x000fe20003f26070 */
[----:B------:R-:W-:Y:S01]  /*4040*/  @!P2 VIADD R19, R19, 0x1 ;  /* 0x000000011313a836 */ /* 0x000fe20000000000 */
[----:B------:R-:W0:Y:S01]  /*4050*/  LDC.64 R14, c[0x0][0x398] ;  /* 0x0000e600ff0e7b82 */ /* 0x000e220000000a00 */
[----:B------:R-:W-:-:S07]  /*4060*/  ISETP.NE.AND P2, PT, R18, RZ, PT ;  /* 0x000000ff1200720c */ /* 0x000fce0003f45270 */
        /* <DEDUP_REMOVED lines=12> */
[----:B------:R-:W-:Y:S02]  /*4130*/  ISETP.GE.AND P1, PT, R11, UR10, PT ;  /* 0x0000000a0b007c0c */ /* 0x000fe4000bf26270 */
[----:B--2---:R-:W-:-:S04]  /*4140*/  SHF.L.U32 R17, R16, 0x4, RZ ;  /* 0x0000000410117819 */ /* 0x004fc800000006ff */
        /* <DEDUP_REMOVED lines=20> */
.L_x_199:
[----:B------:R-:W-:Y:S05]  /*4290*/  BSYNC.RECONVERGENT B1 ;  /* 0x0000000000017941 */ /* 0x000fea0003800200 */
.L_x_198:
[----:B------:R-:W-:-:S09]  /*42a0*/  UISETP.NE.AND UP0, UPT, UR18, 0x2, UPT ;  /* 0x000000021200788c */ /* 0x000fd2000bf05270 */
[----:B------:R-:W-:Y:S05]  /*42b0*/  BRA.U !UP0, `(.L_x_195) ;  /* 0x0000000508087547 */ /* 0x000fea000b800000 */
[----:B------:R-:W-:-:S06]  /*42c0*/  UIADD3 UR5, UPT, UPT, UR15, UR5, URZ ;  /* 0x000000050f057290 */ /* 0x000fcc000fffe0ff */
[----:B-12-4-:R-:W-:-:S05]  /*42d0*/  VIADD R17, R10, UR5 ;  /* 0x000000050a117c36 */ /* 0x016fca0008000000 */
[----:B------:R-:W-:-:S13]  /*42e0*/  ISETP.GE.OR P0, PT, R17, UR10, P0 ;  /* 0x0000000a11007c0c */ /* 0x000fda0008706670 */
[----:B------:R-:W-:Y:S05]  /*42f0*/  @P0 BRA `(.L_x_195) ;  /* 0x0000000000f80947 */ /* 0x000fea0003800000 */
[----:B------:R-:W3:Y:S01]  /*4300*/  LDC R16, c[0x0][0x3b4] ;  /* 0x0000ed00ff107b82 */ /* 0x000ee20000000800 */
[----:B------:R-:W-:Y:S01]  /*4310*/  IMAD.MOV.U32 R10, RZ, RZ, RZ ;  /* 0x000000ffff0a7224 */ /* 0x000fe200078e00ff */
[----:B0-----:R-:W-:Y:S01]  /*4320*/  IABS R18, R17 ;  /* 0x0000001100127213 */ /* 0x001fe20000000000 */
[----:B------:R-:W0:Y:S01]  /*4330*/  LDCU.64 UR16, c[0x0][0x388] ;  /* 0x00007100ff1077ac */ /* 0x000e220008000a00 */
[----:B---3--:R-:W-:-:S04]  /*4340*/  IABS R12, R16 ;  /* 0x00000010000c7213 */ /* 0x008fc80000000000 */
[----:B------:R-:W1:Y:S08]  /*4350*/  I2F.RP R13, R12 ;  /* 0x0000000c000d7306 */ /* 0x000e700000209400 */
[----:B-1----:R-:W1:Y:S02]  /*4360*/  MUFU.RCP R13, R13 ;  /* 0x0000000d000d7308 */ /* 0x002e640000001000 */
[----:B-1----:R-:W-:-:S06]  /*4370*/  VIADD R14, R13, 0xffffffe ;  /* 0x0ffffffe0d0e7836 */ /* 0x002fcc0000000000 */
[----:B------:R1:W2:Y:S02]  /*4380*/  F2I.FTZ.U32.TRUNC.NTZ R11, R14 ;  /* 0x0000000e000b7305 */ /* 0x0002a4000021f000 */
[----:B-1----:R-:W-:-:S04]  /*4390*/  LEA.HI R14, R17, R6, RZ, 0x1f ;  /* 0x00000006110e7211 */ /* 0x002fc800078ff8ff */
[----:B0-----:R-:W-:Y:S01]  /*43a0*/  IADD3 R14, P0, PT, R14, UR16, RZ ;  /* 0x000000100e0e7c10 */ /* 0x001fe2000ff1e0ff */
[----:B--2---:R-:W-:-:S04]  /*43b0*/  IMAD.MOV R15, RZ, RZ, -R11 ;  /* 0x000000ffff0f7224 */ /* 0x004fc800078e0a0b */
[----:B------:R-:W-:-:S04]  /*43c0*/  IMAD R15, R15, R12, RZ ;  /* 0x0000000c0f0f7224 */ /* 0x000fc800078e02ff */
[----:B------:R-:W-:-:S04]  /*43d0*/  IMAD.HI.U32 R10, R11, R15, R10 ;  /* 0x0000000f0b0a7227 */ /* 0x000fc800078e000a */
[----:B------:R-:W-:Y:S02]  /*43e0*/  IMAD.MOV.U32 R11, RZ, RZ, R18 ;  /* 0x000000ffff0b7224 */ /* 0x000fe400078e0012 */
[----:B------:R-:W-:Y:S02]  /*43f0*/  IMAD.X R15, RZ, RZ, UR17, P0 ;  /* 0x00000011ff0f7e24 */ /* 0x000fe400080e06ff */
[----:B------:R-:W-:-:S03]  /*4400*/  IMAD.HI.U32 R18, R10, R11, RZ ;  /* 0x0000000b0a127227 */ /* 0x000fc600078e00ff */
[----:B------:R0:W2:Y:S01]  /*4410*/  LDG.E.U8.CONSTANT R14, desc[UR12][R14.64] ;  /* 0x0000000c0e0e7981 */ /* 0x0000a2000c1e9100 */
[----:B------:R-:W-:-:S04]  /*4420*/  IMAD.MOV R10, RZ, RZ, -R18 ;  /* 0x000000ffff0a7224 */ /* 0x000fc800078e0a12 */
[----:B------:R-:W-:-:S05]  /*4430*/  IMAD R11, R12, R10, R11 ;  /* 0x0000000a0c0b7224 */ /* 0x000fca00078e020b */
[----:B------:R-:W-:Y:S02]  /*4440*/  ISETP.GT.U32.AND P1, PT, R12, R11, PT ;  /* 0x0000000b0c00720c */ /* 0x000fe40003f24070 */
[----:B------:R-:W-:-:S11]  /*4450*/  LOP3.LUT R10, R17, R16, RZ, 0x3c, !PT ;  /* 0x00000010110a7212 */ /* 0x000fd600078e3cff */
[----:B------:R-:W-:-:S04]  /*4460*/  @!P1 IADD3 R11, PT, PT, R11, -R12, RZ ;  /* 0x8000000c0b0b9210 */ /* 0x000fc80007ffe0ff */
[----:B------:R-:W-:Y:S01]  /*4470*/  ISETP.GE.U32.AND P0, PT, R11, R12, PT ;  /* 0x0000000c0b00720c */ /* 0x000fe20003f06070 */
[----:B------:R-:W-:Y:S01]  /*4480*/  @!P1 VIADD R18, R18, 0x1 ;  /* 0x0000000112129836 */ /* 0x000fe20000000000 */
[----:B------:R-:W1:Y:S01]  /*4490*/  LDC.64 R12, c[0x0][0x398] ;  /* 0x0000e600ff0c7b82 */ /* 0x000e620000000a00 */
[----:B------:R-:W-:Y:S02]  /*44a0*/  ISETP.GE.AND P2, PT, R10, RZ, PT ;  /* 0x000000ff0a00720c */ /* 0x000fe40003f46270 */
[----:B------:R-:W-:-:S05]  /*44b0*/  ISETP.NE.AND P1, PT, R16, RZ, PT ;  /* 0x000000ff1000720c */ /* 0x000fca0003f25270 */
[----:B------:R-:W3:Y:S03]  /*44c0*/  LDC.64 R10, c[0x0][0x390] ;  /* 0x0000e400ff0a7b82 */ /* 0x000ee60000000a00 */
[----:B------:R-:W-:-:S04]  /*44d0*/  @P0 VIADD R18, R18, 0x1 ;  /* 0x0000000112120836 */ /* 0x000fc80000000000 */
[----:B------:R-:W-:Y:S01]  /*44e0*/  @!P2 IMAD.MOV R18, RZ, RZ, -R18 ;  /* 0x000000ffff12a224 */ /* 0x000fe200078e0a12 */
[----:B------:R-:W-:-:S05]  /*44f0*/  @!P1 LOP3.LUT R18, RZ, R16, RZ, 0x33, !PT ;  /* 0x00000010ff129212 */ /* 0x000fca00078e33ff */
[----:B0-----:R-:W-:-:S04]  /*4500*/  IMAD.IADD R15, R9, 0x1, R18 ;  /* 0x00000001090f7824 */ /* 0x001fc800078e0212 */
[----:B-1----:R-:W-:-:S06]  /*4510*/  IMAD.WIDE R12, R15, 0x4, R12 ;  /* 0x000000040f0c7825 */ /* 0x002fcc00078e020c */
[----:B------:R-:W4:Y:S01]  /*4520*/  LDG.E.CONSTANT R12, desc[UR12][R12.64] ;  /* 0x0000000c0c0c7981 */ /* 0x000f22000c1e9900 */
[----:B---3--:R-:W-:-:S06]  /*4530*/  IMAD.WIDE R10, R15, 0x4, R10 ;  /* 0x000000040f0a7825 */ /* 0x008fcc00078e020a */
        /* <DEDUP_REMOVED lines=10> */
[----:B------:R-:W4:Y:S02]  /*45e0*/  I2F.S16 R15, R15 ;  /* 0x0000000f000f7306 */ /* 0x000f240000101400 */
[----:B----4-:R-:W-:-:S04]  /*45f0*/  FADD R19, -R12, R15 ;  /* 0x0000000f0c137221 */ /* 0x010fc80000000100 */
        /* <DEDUP_REMOVED lines=14> */
.L_x_195:
[----:B------:R-:W-:Y:S05]  /*46e0*/  BSYNC.RECONVERGENT B0 ;  /* 0x0000000000007941 */ /* 0x000fea0003800200 */
.L_x_178:
[----:B------:R-:W-:Y:S01]  /*46f0*/  BAR.SYNC.DEFER_BLOCKING 0x0 ;  /* 0x0000000000007b1d */ /* 0x000fe20000010000 */
[----:B------:R-:W-:-:S05]  /*4700*/  IMAD.MOV.U32 R10, RZ, RZ, RZ ;  /* 0x000000ffff0a7224 */ /* 0x000fca00078e00ff */
[----:B------:R-:W0:Y:S01]  /*4710*/  LDCU UR5, c[0x0][0x3b0] ;  /* 0x00007600ff0577ac */ /* 0x000e220008000800 */
[----:B------:R-:W-:Y:S01]  /*4720*/  NOP ;  /* 0x0000000000007918 */ /* 0x000fe20000000000 */
.L_x_200:
[C---:B01-3--:R-:W-:Y:S01]  /*4730*/  LEA R13, R10.reuse, R8, 0x2 ;  /* 0x000000080a0d7211 */ /* 0x04bfe200078e10ff */
[C---:B------:R-:W-:Y:S01]  /*4740*/  IMAD R11, R10.reuse, 0x4, R7 ;  /* 0x000000040a0b7824 */ /* 0x040fe200078e0207 */
[C---:B------:R-:W-:Y:S01]  /*4750*/  ISETP.LT.U32.AND P1, PT, R10.reuse, 0x3f, PT ;  /* 0x0000003f0a00780c */ /* 0x040fe20003f21070 */
[----:B------:R-:W-:-:S03]  /*4760*/  VIADD R14, R10, 0x1 ;  /* 0x000000010a0e7836 */ /* 0x000fc60000000000 */
[----:B----4-:R-:W-:Y:S01]  /*4770*/  LDS R12, [R11] ;  /* 0x000000000b0c7984 */ /* 0x010fe20000000800 */
[----:B------:R-:W-:Y:S02]  /*4780*/  VIADD R15, R14, UR4 ;  /* 0x000000040e0f7c36 */ /* 0x000fe40008000000 */
[----:B------:R-:W-:Y:S01]  /*4790*/  IMAD.MOV.U32 R10, RZ, RZ, R14 ;  /* 0x000000ffff0a7224 */ /* 0x000fe200078e000e */
[----:B------:R-:W0:Y:S02]  /*47a0*/  LDS R13, [R13] ;  /* 0x000000000d0d7984 */ /* 0x000e240000000800 */
[----:B------:R-:W-:Y:S01]  /*47b0*/  ISETP.GE.AND P0, PT, R15, UR5, PT ;  /* 0x000000050f007c0c */ /* 0x000fe2000bf06270 */
[----:B0-----:R-:W-:-:S12]  /*47c0*/  FFMA R3, R12, R13, R3 ;  /* 0x0000000d0c037223 */ /* 0x001fd80000000003 */
[----:B------:R-:W-:Y:S05]  /*47d0*/  @!P0 BRA P1, `(.L_x_200) ;  /* 0xfffffffc00d48947 */ /* 0x000fea000083ffff */
[----:B------:R-:W-:Y:S01]  /*47e0*/  BAR.SYNC.DEFER_BLOCKING 0x0 ;  /* 0x0000000000007b1d */ /* 0x000fe20000010000 */
[----:B------:R-:W-:-:S04]  /*47f0*/  UIADD3 UR4, UPT, UPT, UR4, 0x40, URZ ;  /* 0x0000004004047890 */ /* 0x000fc8000fffe0ff */
[----:B------:R-:W-:-:S09]  /*4800*/  UISETP.GE.AND UP0, UPT, UR4, UR5, UPT ;  /* 0x000000050400728c */ /* 0x000fd2000bf06270 */
[----:B------:R-:W-:Y:S05]  /*4810*/  BRA.U !UP0, `(.L_x_201) ;  /* 0xffffffbd080c7547 */ /* 0x000fea000b83ffff */
.L_x_162:
        /* <DEDUP_REMOVED lines=10> */
        .weak           $__internal_3_$__cuda_sm20_div_u16
        .type           $__internal_3_$__cuda_sm20_div_u16,@function
        .size           $__internal_3_$__cuda_sm20_div_u16,(.L_x_215 - $__internal_3_$__cuda_sm20_div_u16)
$__internal_3_$__cuda_sm20_div_u16:
[----:B------:R-:W0:Y:S01]  /*48c0*/  I2F.U16 R3, UR7 ;  /* 0x0000000700037d06 */ /* 0x000e220008101000 */
[----:B------:R-:W-:Y:S01]  /*48d0*/  IMAD.MOV.U32 R10, RZ, RZ, 0x4b800000 ;  /* 0x4b800000ff0a7424 */ /* 0x000fe200078e00ff */
[----:B------:R-:W-:Y:S01]  /*48e0*/  UISETP.NE.U32.AND UP0, UPT, UR7, URZ, UPT ;  /* 0x000000ff0700728c */ /* 0x000fe2000bf05070 */
[C---:B0-----:R-:W-:Y:S02]  /*48f0*/  FSETP.GEU.AND P1, PT, |R3|.reuse, 1.175494350822287508e-38, PT ;  /* 0x008000000300780b */ /* 0x041fe40003f2e200 */
[----:B------:R-:W-:Y:S02]  /*4900*/  FSETP.GT.AND P0, PT, |R3|, 8.50705917302346158658e+37, PT ;  /* 0x7e8000000300780b */ /* 0x000fe40003f04200 */
[----:B------:R-:W-:-:S04]  /*4910*/  FSEL R10, R10, 1, !P1 ;  /* 0x3f8000000a0a7808 */ /* 0x000fc80004800000 */
[----:B------:R-:W-:-:S05]  /*4920*/  FSEL R10, R10, 0.25, !P0 ;  /* 0x3e8000000a0a7808 */ /* 0x000fca0004000000 */
[----:B------:R-:W-:Y:S02]  /*4930*/  FMUL R12, R3, R10 ;  /* 0x0000000a030c7220 */ /* 0x000fe40000400000 */
[----:B------:R-:W-:Y:S08]  /*4940*/  I2F.U16.RZ R3, UR6 ;  /* 0x0000000600037d06 */ /* 0x000ff0000810d000 */
[----:B------:R-:W0:Y:S02]  /*4950*/  MUFU.RCP R11, R12 ;  /* 0x0000000c000b7308 */ /* 0x000e240000001000 */
[----:B0-----:R-:W-:-:S04]  /*4960*/  FMUL R11, R10, R11 ;  /* 0x0000000b0a0b7220 */ /* 0x001fc80000400000 */
[----:B------:R-:W-:Y:S02]  /*4970*/  VIADD R10, R11, 0x2 ;  /* 0x000000020b0a7836 */ /* 0x000fe40000000000 */
[----:B------:R-:W-:Y:S02]  /*4980*/  IMAD.MOV.U32 R11, RZ, RZ, 0x0 ;  /* 0x00000000ff0b7424 */ /* 0x000fe400078e00ff */
[----:B------:R-:W-:Y:S01]  /*4990*/  FMUL.RZ R3, R3, R10 ;  /* 0x0000000a03037220 */ /* 0x000fe2000040c000 */
[----:B------:R-:W-:-:S05]  /*49a0*/  IMAD.MOV.U32 R10, RZ, RZ, R13 ;  /* 0x000000ffff0a7224 */ /* 0x000fca00078e000d */
[----:B------:R-:W0:Y:S02]  /*49b0*/  F2I.U32.TRUNC.NTZ R3, R3 ;  /* 0x0000000300037305 */ /* 0x000e24000020f000 */
[----:B0-----:R-:W-:-:S13]  /*49c0*/  R2UR UR4, R3 ;  /* 0x00000000030472ca */ /* 0x001fda00000e0000 */
[----:B------:R-:W-:-:S07]  /*49d0*/  ULOP3.LUT UR4, UR4, 0xffff, URZ, 0xc0, !UPT ;  /* 0x0000ffff04047892 */ /* 0x000fce000f8ec0ff */
[----:B------:R-:W-:Y:S01]  /*49e0*/  @!UP0 UMOV UR4, 0xffffffff ;  /* 0xffffffff00048882 */ /* 0x000fe20000000000 */
[----:B------:R-:W-:Y:S05]  /*49f0*/  RET.REL.NODEC R10 `(_Z27awq_gemm_w4a16_tiled_kernelPK6__halfPKhPKfS5_PS_iiii) ;  /* 0xffffffb40a807950 */ /* 0x000fea0003c3ffff */
.L_x_202:
        /* <DEDUP_REMOVED lines=16> */
.L_x_215:


//--------------------- .text._Z21awq_gemm_w4a16_kernelPK6__halfPKhPKfS5_PS_iiii --------------------------
	.section	.text._Z21awq_gemm_w4a16_kernelPK6__halfPKhPKfS5_PS_iiii,"ax",@progbits
	.align	128
        .global         _Z21awq_gemm_w4a16_kernelPK6__halfPKhPKfS5_PS_iiii
        .type           _Z21awq_gemm_w4a16_kernelPK6__halfPKhPKfS5_PS_iiii,@function
        .size           _Z21awq_gemm_w4a16_kernelPK6__halfPKhPKfS5_PS_iiii,(.L_x_224 - _Z21awq_gemm_w4a16_kernelPK6__halfPKhPKfS5_PS_iiii)
        .other          _Z21awq_gemm_w4a16_kernelPK6__halfPKhPKfS5_PS_iiii,@"STO_CUDA_ENTRY STV_DEFAULT"
_Z21awq_gemm_w4a16_kernelPK6__halfPKhPKfS5_PS_iiii:
.text._Z21awq_gemm_w4a16_kernelPK6__halfPKhPKfS5_PS_iiii:
        /* <DEDUP_REMOVED lines=18> */
[----:B------:R-:W0:Y:S01]  /*0120*/  LDCU UR4, c[0x0][0x3b4] ;  /* 0x00007680ff0477ac */ /* 0x000e220008000800 */
[----:B------:R-:W-:Y:S01]  /*0130*/  UIADD3 UR7, UPT, UPT, UR6, -0x1, URZ ;  /* 0xffffffff06077890 */ /* 0x000fe2000fffe0ff */
[----:B0-----:R-:W-:Y:S01]  /*0140*/  IMAD.U32 R5, RZ, RZ, UR4 ;  /* 0x00000004ff057e24 */ /* 0x001fe2000f8e00ff */
[----:B------:R-:W0:Y:S04]  /*0150*/  LDCU.64 UR4, c[0x0][0x398] ;  /* 0x00007300ff0477ac */ /* 0x000e280008000a00 */
[----:B------:R-:W-:Y:S01]  /*0160*/  VIADD R2, R5, UR7 ;  /* 0x0000000705027c36 */ /* 0x000fe20008000000 */
[----:B------:R-:W-:-:S04]  /*0170*/  IABS R4, R5 ;  /* 0x0000000500047213 */ /* 0x000fc80000000000 */
[----:B------:R-:W1:Y:S01]  /*0180*/  I2F.RP R8, R4 ;  /* 0x0000000400087306 */ /* 0x000e620000209400 */
[----:B------:R-:W-:Y:S02]  /*0190*/  IABS R10, R2 ;  /* 0x00000002000a7213 */ /* 0x000fe40000000000 */
[----:B------:R-:W-:-:S04]  /*01a0*/  LOP3.LUT R2, R2, R5, RZ, 0x3c, !PT ;  /* 0x0000000502027212 */ /* 0x000fc800078e3cff */
[----:B------:R-:W-:Y:S01]  /*01b0*/  ISETP.GE.AND P2, PT, R2, RZ, PT ;  /* 0x000000ff0200720c */ /* 0x000fe20003f46270 */
[----:B0-----:R-:W-:Y:S02]  /*01c0*/  UISETP.NE.U32.AND UP0, UPT, UR4, URZ, UPT ;  /* 0x000000ff0400728c */ /* 0x001fe4000bf05070 */
[----:B------:R-:W-:Y:S02]  /*01d0*/  USHF.R.U32.HI UR4, URZ, 0x1, UR6 ;  /* 0x00000001ff047899 */ /* 0x000fe40008011606 */
[----:B------:R-:W-:Y:S01]  /*01e0*/  UISETP.NE.AND.EX UP0, UPT, UR5, URZ, UPT, UP0 ;  /* 0x000000ff0500728c */ /* 0x000fe2000bf05300 */
[----:B-1----:R-:W0:Y:S03]  /*01f0*/  MUFU.RCP R8, R8 ;  /* 0x0000000800087308 */ /* 0x002e260000001000 */
[----:B------:R-:W-:Y:S02]  /*0200*/  IMAD R11, R0, UR4, RZ ;  /* 0x00000004000b7c24 */ /* 0x000fe4000f8e02ff */
[----:B0-----:R-:W-:-:S06]  /*0210*/  VIADD R7, R8, 0xffffffe ;  /* 0x0ffffffe08077836 */ /* 0x001fcc0000000000 */
[----:B------:R-:W0:Y:S02]  /*0220*/  F2I.FTZ.U32.TRUNC.NTZ R7, R7 ;  /* 0x0000000700077305 */ /* 0x000e24000021f000 */
[----:B0-----:R-:W-:-:S05]  /*0230*/  IMAD R6, R7, R4, RZ ;  /* 0x0000000407067224 */ /* 0x001fca00078e02ff */
[----:B------:R-:W-:Y:S01]  /*0240*/  IADD3 R9, PT, PT, -R6, RZ, RZ ;  /* 0x000000ff06097210 */ /* 0x000fe20007ffe1ff */
[----:B------:R-:W-:-:S04]  /*0250*/  IMAD.MOV.U32 R6, RZ, RZ, RZ ;  /* 0x000000ffff067224 */ /* 0x000fc800078e00ff */
[----:B------:R-:W-:Y:S01]  /*0260*/  IMAD.HI.U32 R6, R7, R9, R6 ;  /* 0x0000000907067227 */ /* 0x000fe200078e0006 */
[----:B------:R-:W-:-:S03]  /*0270*/  MOV R7, R4 ;  /* 0x0000000400077202 */ /* 0x000fc60000000f00 */
[----:B------:R-:W-:-:S04]  /*0280*/  IMAD.MOV.U32 R9, RZ, RZ, R10 ;  /* 0x000000ffff097224 */ /* 0x000fc800078e000a */
[----:B------:R-:W-:-:S04]  /*0290*/  IMAD.HI.U32 R8, R6, R9, RZ ;  /* 0x0000000906087227 */ /* 0x000fc800078e00ff */
[----:B------:R-:W-:-:S04]  /*02a0*/  IMAD.MOV R10, RZ, RZ, -R8 ;  /* 0x000000ffff0a7224 */ /* 0x000fc800078e0a08 */
[----:B------:R-:W-:-:S05]  /*02b0*/  IMAD R10, R4, R10, R9 ;  /* 0x0000000a040a7224 */ /* 0x000fca00078e0209 */
[----:B------:R-:W-:-:S13]  /*02c0*/  ISETP.GT.U32.AND P1, PT, R7, R10, PT ;  /* 0x0000000a0700720c */ /* 0x000fda0003f24070 */
[----:B------:R-:W-:Y:S02]  /*02d0*/  @!P1 IMAD.IADD R10, R10, 0x1, -R4 ;  /* 0x000000010a0a9824 */ /* 0x000fe400078e0a04 */
[----:B------:R-:W-:-:S03]  /*02e0*/  @!P1 VIADD R8, R8, 0x1 ;  /* 0x0000000108089836 */ /* 0x000fc60000000000 */
[----:B------:R-:W-:-:S13]  /*02f0*/  ISETP.GE.U32.AND P0, PT, R10, R7, PT ;  /* 0x000000070a00720c */ /* 0x000fda0003f06070 */
[----:B------:R-:W-:Y:S01]  /*0300*/  @P0 VIADD R8, R8, 0x1 ;  /* 0x0000000108080836 */ /* 0x000fe20000000000 */
[----:B------:R-:W-:-:S04]  /*0310*/  ISETP.NE.AND P0, PT, R5, RZ, PT ;  /* 0x000000ff0500720c */ /* 0x000fc80003f05270 */
[----:B------:R-:W-:Y:S02]  /*0320*/  MOV R9, R8 ;  /* 0x0000000800097202 */ /* 0x000fe40000000f00 */
[----:B------:R-:W-:-:S03]  /*0330*/  LOP3.LUT R8, RZ, R5, RZ, 0x33, !PT ;  /* 0x00000005ff087212 */ /* 0x000fc600078e33ff */
[----:B------:R-:W-:-:S05]  /*0340*/  @!P2 IMAD.MOV R9, RZ, RZ, -R9 ;  /* 0x000000ffff09a224 */ /* 0x000fca00078e0a09 */
[----:B------:R-:W-:Y:S01]  /*0350*/  SEL R13, R8, R9, !P0 ;  /* 0x00000009080d7207 */ /* 0x000fe20004000000 */
[----:B------:R-:W-:-:S04]  /*0360*/  IMAD R9, R3, UR6, RZ ;  /* 0x0000000603097c24 */ /* 0x000fc8000f8e02ff */
[----:B------:R-:W-:Y:S01]  /*0370*/  IMAD R10, R0, R13, RZ ;  /* 0x0000000d000a7224 */ /* 0x000fe200078e02ff */
[----:B------:R-:W-:Y:S06]  /*0380*/  BRA.U UP0, `(.L_x_204) ;  /* 0x0000001500fc7547 */ /* 0x000fec000b800000 */
[----:B------:R-:W-:Y:S01]  /*0390*/  UISETP.GE.U32.AND UP0, UPT, UR6, 0x7, UPT ;  /* 0x000000070600788c */ /* 0x000fe2000bf06070 */
[----:B------:R-:W-:Y:S01]  /*03a0*/  IMAD.MOV.U32 R18, RZ, RZ, RZ ;  /* 0x000000ffff127224 */ /* 0x000fe200078e00ff */
[----:B------:R-:W-:Y:S01]  /*03b0*/  ULEA.HI UR4, UR7, 0x1, URZ, 0x1f ;  /* 0x0000000107047891 */ /* 0x000fe2000f8ff8ff */
[----:B------:R-:W-:-:S06]  /*03c0*/  IMAD.MOV.U32 R2, RZ, RZ, RZ ;  /* 0x000000ffff027224 */ /* 0x000fcc00078e00ff */
[----:B------:R-:W-:Y:S05]  /*03d0*/  BRA.U !UP0, `(.L_x_205) ;  /* 0x0000000d08587547 */ /* 0x000fea000b800000 */
[----:B------:R-:W0:Y:S01]  /*03e0*/  LDC.64 R24, c[0x0][0x380] ;  /* 0x0000e000ff187b82 */ /* 0x000e220000000a00 */
[----:B------:R-:W-:Y:S01]  /*03f0*/  ULOP3.LUT UR5, UR4, 0x7ffffffc, URZ, 0xc0, !UPT ;  /* 0x7ffffffc04057892 */ /* 0x000fe2000f8ec0ff */
[----:B------:R-:W-:Y:S01]  /*0400*/  IMAD.MOV.U32 R18, RZ, RZ, RZ ;  /* 0x000000ffff127224 */ /* 0x000fe200078e00ff */
[----:B------:R-:W1:Y:S01]  /*0410*/  LDCU UR6, c[0x0][0x3b0] ;  /* 0x00007600ff0677ac */ /* 0x000e620008000800 */
[----:B------:R-:W-:Y:S02]  /*0420*/  IMAD.MOV.U32 R22, RZ, RZ, RZ ;  /* 0x000000ffff167224 */ /* 0x000fe400078e00ff */
[----:B------:R-:W-:Y:S01]  /*0430*/  IMAD.MOV.U32 R2, RZ, RZ, R11 ;  /* 0x000000ffff027224 */ /* 0x000fe200078e000b */
[----:B------:R-:W2:Y:S01]  /*0440*/  LDCU.64 UR10, c[0x0][0x388] ;  /* 0x00007100ff0a77ac */ /* 0x000ea20008000a00 */
[----:B------:R-:W-:Y:S01]  /*0450*/  UIADD3 UR5, UPT, UPT, -UR5, URZ, URZ ;  /* 0x000000ff05057290 */ /* 0x000fe2000fffe1ff */
[----:B0-----:R-:W-:-:S03]  /*0460*/  IMAD.WIDE.U32 R24, R9, 0x2, R24 ;  /* 0x0000000209187825 */ /* 0x001fc600078e0018 */
[----:B------:R-:W-:-:S04]  /*0470*/  IADD3 R19, P0, PT, R24, 0x8, RZ ;  /* 0x0000000818137810 */ /* 0x000fc80007f1e0ff */
[----:B-12---:R-:W-:-:S09]  /*0480*/  IADD3.X R24, PT, PT, RZ, R25, RZ, P0, !PT ;  /* 0x00000019ff187210 */ /* 0x006fd200007fe4ff */
.L_x_206:
[----:B------:R-:W0:Y:S01]  /*0490*/  LDC R5, c[0x0][0x3b4] ;  /* 0x0000ed00ff057b82 */ /* 0x000e220000000800 */
[C---:B------:R-:W-:Y:S02]  /*04a0*/  IADD3 R14, P0, PT, R2.reuse, UR10, RZ ;  /* 0x0000000a020e7c10 */ /* 0x040fe4000ff1e0ff */
[----:B------:R-:W-:Y:S02]  /*04b0*/  IABS R13, R22 ;  /* 0x00000016000d7213 */ /* 0x000fe40000000000 */
[----:B------:R-:W-:-:S03]  /*04c0*/  LEA.HI.X.SX32 R15, R2, UR11, 0x1, P0 ;  /* 0x0000000b020f7c11 */ /* 0x000fc600080f0eff */
[----:B------:R-:W-:Y:S01]  /*04d0*/  IMAD.HI.U32 R6, R6, R13, RZ ;  /* 0x0000000d06067227 */ /* 0x000fe200078e00ff */
[----:B------:R-:W1:Y:S01]  /*04e0*/  LDC.64 R16, c[0x0][0x390] ;  /* 0x0000e400ff107b82 */ /* 0x000e620000000a00 */
[----:B------:R-:W2:Y:S03]  /*04f0*/  LDG.E.U8.CONSTANT R21, desc[UR8][R14.64] ;  /* 0x000000080e157981 */ /* 0x000ea6000c1e9100 */
[----:B------:R-:W-:Y:S02]  /*0500*/  IADD3 R8, PT, PT, -R6, RZ, RZ ;  /* 0x000000ff06087210 */ /* 0x000fe40007ffe1ff */
[----:B0-----:R-:W-:-:S05]  /*0510*/  IABS R4, R5 ;  /* 0x0000000500047213 */ /* 0x001fca0000000000 */
[----:B------:R-:W-:-:S05]  /*0520*/  IMAD R8, R4, R8, R13 ;  /* 0x0000000804087224 */ /* 0x000fca00078e020d */
[----:B------:R-:W-:-:S13]  /*0530*/  ISETP.GT.U32.AND P1, PT, R7, R8, PT ;  /* 0x000000080700720c */ /* 0x000fda0003f24070 */
[----:B------:R-:W-:Y:S02]  /*0540*/  @!P1 IMAD.IADD R8, R8, 0x1, -R4 ;  /* 0x0000000108089824 */ /* 0x000fe400078e0a04 */
[----:B------:R-:W-:-:S03]  /*0550*/  @!P1 VIADD R6, R6, 0x1 ;  /* 0x0000000106069836 */ /* 0x000fc60000000000 */
[----:B------:R-:W-:Y:S02]  /*0560*/  ISETP.GE.U32.AND P0, PT, R8, R7, PT ;  /* 0x000000070800720c */ /* 0x000fe40003f06070 */
[-C--:B------:R-:W-:Y:S02]  /*0570*/  LOP3.LUT R7, R22, R5.reuse, RZ, 0x3c, !PT ;  /* 0x0000000516077212 */ /* 0x080fe400078e3cff */
[----:B------:R-:W-:Y:S02]  /*0580*/  LOP3.LUT R8, RZ, R5, RZ, 0x33, !PT ;  /* 0x00000005ff087212 */ /* 0x000fe400078e33ff */
[----:B------:R-:W-:-:S07]  /*0590*/  ISETP.GE.AND P2, PT, R7, RZ, PT ;  /* 0x000000ff0700720c */ /* 0x000fce0003f46270 */
[----:B------:R-:W-:Y:S01]  /*05a0*/  @P0 VIADD R6, R6, 0x1 ;  /* 0x0000000106060836 */ /* 0x000fe20000000000 */
[----:B------:R-:W-:-:S05]  /*05b0*/  ISETP.NE.AND P0, PT, R5, RZ, PT ;  /* 0x000000ff0500720c */ /* 0x000fca0003f05270 */
[----:B------:R-:W-:-:S04]  /*05c0*/  @!P2 IADD3 R6, PT, PT, -R6, RZ, RZ ;  /* 0x000000ff0606a210 */ /* 0x000fc80007ffe1ff */
[----:B------:R-:W-:-:S05]  /*05d0*/  SEL R7, R8, R6, !P0 ;  /* 0x0000000608077207 */ /* 0x000fca0004000000 */
[----:B------:R-:W-:-:S04]  /*05e0*/  IMAD.IADD R7, R10, 0x1, R7 ;  /* 0x000000010a077824 */ /* 0x000fc800078e0207 */
[----:B-1----:R-:W-:-:S05]  /*05f0*/  IMAD.WIDE R12, R7, 0x4, R16 ;  /* 0x00000004070c7825 */ /* 0x002fca00078e0210 */
[----:B------:R0:W3:Y:S01]  /*0600*/  LDG.E.CONSTANT R20, desc[UR8][R12.64] ;  /* 0x000000080c147981 */ /* 0x0000e2000c1e9900 */
[----:B------:R-:W1:Y:S01]  /*0610*/  I2F.RP R23, R4 ;  /* 0x0000000400177306 */ /* 0x000e620000209400 */
[----:B------:R-:W-:-:S05]  /*0620*/  VIADD R6, R22, 0x1 ;  /* 0x0000000116067836 */ /* 0x000fca0000000000 */
[----:B------:R-:W-:Y:S02]  /*0630*/  ISETP.GE.AND P2, PT, R6, UR6, PT ;  /* 0x0000000606007c0c */ /* 0x000fe4000bf46270 */
[----:B0-----:R-:W-:Y:S01]  /*0640*/  MOV R13, R24 ;  /* 0x00000018000d7202 */ /* 0x001fe20000000f00 */
[----:B------:R-:W-:Y:S01]  /*0650*/  IMAD.MOV.U32 R12, RZ, RZ, R19 ;  /* 0x000000ffff0c7224 */ /* 0x000fe200078e0013 */
[----:B-1----:R-:W0:Y:S01]  /*0660*/  MUFU.RCP R23, R23 ;  /* 0x0000001700177308 */ /* 0x002e220000001000 */
[----:B------:R-:W-:Y:S01]  /*0670*/  IMAD.MOV.U32 R6, RZ, RZ, RZ ;  /* 0x000000ffff067224 */ /* 0x000fe200078e00ff */
[----:B------:R-:W-:-:S07]  /*0680*/  IADD3 R24, PT, PT, R22, 0x2, RZ ;  /* 0x0000000216187810 */ /* 0x000fce0007ffe0ff */
[----:B------:R-:W4:Y:S01]  /*0690*/  @!P2 LDG.E.U16.CONSTANT R19, desc[UR8][R12.64+-0x6] ;  /* 0xfffffa080c13a981 */ /* 0x000f22000c1e9500 */
[----:B0-----:R-:W-:-:S06]  /*06a0*/  VIADD R7, R23, 0xffffffe ;  /* 0x0ffffffe17077836 */ /* 0x001fcc0000000000 */
[----:B------:R-:W0:Y:S02]  /*06b0*/  F2I.FTZ.U32.TRUNC.NTZ R7, R7 ;  /* 0x0000000700077305 */ /* 0x000e24000021f000 */
[----:B0-----:R-:W-:-:S04]  /*06c0*/  IMAD.MOV R25, RZ, RZ, -R7 ;  /* 0x000000ffff197224 */ /* 0x001fc800078e0a07 */
[----:B------:R-:W-:-:S04]  /*06d0*/  IMAD R25, R25, R4, RZ ;  /* 0x0000000419197224 */ /* 0x000fc800078e02ff */
[----:B------:R-:W-:Y:S01]  /*06e0*/  IMAD.HI.U32 R6, R7, R25, R6 ;  /* 0x0000001907067227 */ /* 0x000fe200078e0006 */
[----:B------:R-:W-:Y:S02]  /*06f0*/  IABS R7, R24 ;  /* 0x0000001800077213 */ /* 0x000fe40000000000 */
[----:B------:R-:W-:-:S04]  /*0700*/  LOP3.LUT R24, R24, R5, RZ, 0x3c, !PT ;  /* 0x0000000518187212 */ /* 0x000fc800078e3cff */
[----:B------:R-:W-:Y:S02]  /*0710*/  ISETP.GE.AND P4, PT, R24, RZ, PT ;  /* 0x000000ff1800720c */ /* 0x000fe40003f86270 */
[C---:B--2---:R-:W-:Y:S02]  /*0720*/  PRMT R25, R21.reuse, 0x8880, RZ ;  /* 0x0000888015197816 */ /* 0x044fe400000000ff */
[----:B------:R-:W-:-:S03]  /*0730*/  PRMT R23, R21, 0x8880, RZ ;  /* 0x0000888015177816 */ /* 0x000fc600000000ff */
[----:B------:R-:W-:Y:S01]  /*0740*/  IMAD.MOV.U32 R21, RZ, RZ, R25 ;  /* 0x000000ffff157224 */ /* 0x000fe200078e0019 */
[----:B------:R-:W-:-:S04]  /*0750*/  PRMT R23, R23, 0x7710, RZ ;  /* 0x0000771017177816 */ /* 0x000fc800000000ff */
[----:B------:R-:W-:Y:S01]  /*0760*/  SHF.R.S32.HI R21, RZ, 0x7, R21 ;  /* 0x00000007ff157819 */ /* 0x000fe20000011415 */
[C---:B------:R-:W-:Y:S01]  /*0770*/  IMAD.SHL.U32 R24, R23.reuse, 0x10, RZ ;  /* 0x0000001017187824 */ /* 0x040fe200078e00ff */
[----:B------:R-:W-:Y:S02]  /*0780*/  LOP3.LUT R26, R23, 0xf0, RZ, 0xc0, !PT ;  /* 0x000000f0171a7812 */ /* 0x000fe400078ec0ff */
[----:B------:R-:W-:Y:S01]  /*0790*/  LOP3.LUT R25, R21, 0xfff0, RZ, 0xc0, !PT ;  /* 0x0000fff015197812 */ /* 0x000fe200078ec0ff */
[----:B------:R-:W-:Y:S01]  /*07a0*/  IMAD.HI.U32 R21, R6, R7, RZ ;  /* 0x0000000706157227 */ /* 0x000fe200078e00ff */
[----:B------:R-:W-:Y:S02]  /*07b0*/  PRMT R24, R24, 0x8880, RZ ;  /* 0x0000888018187816 */ /* 0x000fe400000000ff */
[----:B------:R-:W-:Y:S01]  /*07c0*/  LEA.HI R26, R26, R25, RZ, 0x1c ;  /* 0x000000191a1a7211 */ /* 0x000fe200078fe0ff */
[----:B------:R-:W-:Y:S01]  /*07d0*/  IMAD.MOV R28, RZ, RZ, -R21 ;  /* 0x000000ffff1c7224 */ /* 0x000fe200078e0a15 */
[----:B------:R-:W-:-:S03]  /*07e0*/  SHF.R.S32.HI R24, RZ, 0x7, R24 ;  /* 0x00000007ff187819 */ /* 0x000fc60000011418 */
[----:B------:R-:W-:Y:S01]  /*07f0*/  IMAD R28, R4, R28, R7 ;  /* 0x0000001c041c7224 */ /* 0x000fe200078e0207 */
[----:B------:R-:W-:Y:S02]  /*0800*/  MOV R7, R4 ;  /* 0x0000000400077202 */ /* 0x000fe40000000f00 */
[----:B------:R-:W-:Y:S02]  /*0810*/  LOP3.LUT R24, R24, 0xfff0, RZ, 0xc0, !PT ;  /* 0x0000fff018187812 */ /* 0x000fe400078ec0ff */
[----:B------:R-:W-:Y:S02]  /*0820*/  ISETP.GT.U32.AND P3, PT, R7, R28, PT ;  /* 0x0000001c0700720c */ /* 0x000fe40003f64070 */
[----:B------:R-:W-:Y:S02]  /*0830*/  LOP3.LUT R29, R24, 0xf, R23, 0xf8, !PT ;  /* 0x0000000f181d7812 */ /* 0x000fe400078ef817 */
[----:B------:R-:W2:Y:S04]  /*0840*/  LDG.E.U16.CONSTANT R24, desc[UR8][R12.64+-0x8] ;  /* 0xfffff8080c187981 */ /* 0x000ea8000c1e9500 */
[----:B------:R-:W5:Y:S05]  /*0850*/  LDG.E.U8.CONSTANT R23, desc[UR8][R14.64+0x1] ;  /* 0x000001080e177981 */ /* 0x000f6a000c1e9100 */
[----:B------:R-:W-:-:S05]  /*0860*/  @!P3 IMAD.IADD R28, R28, 0x1, -R4 ;  /* 0x000000011c1cb824 */ /* 0x000fca00078e0a04 */
[----:B------:R-:W-:Y:S01]  /*0870*/  ISETP.GE.U32.AND P1, PT, R28, R7, PT ;  /* 0x000000071c00720c */ /* 0x000fe20003f26070 */
[----:B------:R-:W-:Y:S01]  /*0880*/  I2F.S16 R27, R26 ;  /* 0x0000001a001b7306 */ /* 0x000fe20000101400 */
[----:B------:R-:W-:-:S07]  /*0890*/  @!P3 VIADD R21, R21, 0x1 ;  /* 0x000000011515b836 */ /* 0x000fce0000000000 */
[----:B------:R-:W3:Y:S04]  /*08a0*/  I2F.S16 R25, R29 ;  /* 0x0000001d00197306 */ /* 0x000ee80000101400 */
[----:B------:R-:W-:-:S05]  /*08b0*/  @P1 VIADD R21, R21, 0x1 ;  /* 0x0000000115151836 */ /* 0x000fca0000000000 */
[----:B------:R-:W-:-:S04]  /*08c0*/  @!P4 IADD3 R21, PT, PT, -R21, RZ, RZ ;  /* 0x000000ff1515c210 */ /* 0x000fc80007ffe1ff */
[----:B------:R-:W-:-:S05]  /*08d0*/  SEL R21, R8, R21, !P0 ;  /* 0x0000001508157207 */ /* 0x000fca0004000000 */
[----:B------:R-:W-:Y:S02]  /*08e0*/  IMAD.IADD R21, R10, 0x1, R21 ;  /* 0x000000010a157824 */ /* 0x000fe400078e0215 */
[C---:B---3--:R-:W-:Y:S01]  /*08f0*/  FMUL R25, R20.reuse, R25 ;  /* 0x0000001914197220 */ /* 0x048fe20000400000 */
[----:B------:R-:W-:Y:S01]  /*0900*/  FMUL R27, R20, R27 ;  /* 0x0000001b141b7220 */ /* 0x000fe20000400000 */
[----:B------:R-:W-:-:S05]  /*0910*/  VIADD R20, R22, 0x3 ;  /* 0x0000000316147836 */ /* 0x000fca0000000000 */
[----:B------:R-:W-:Y:S01]  /*0920*/  ISETP.GE.AND P1, PT, R20, UR6, PT ;  /* 0x0000000614007c0c */ /* 0x000fe2000bf26270 */
[----:B------:R-:W-:-:S06]  /*0930*/  IMAD.WIDE R20, R21, 0x4, R16 ;  /* 0x0000000415147825 */ /* 0x000fcc00078e0210 */
[----:B------:R0:W3:Y:S06]  /*0940*/  LDG.E.CONSTANT R20, desc[UR8][R20.64] ;  /* 0x0000000814147981 */ /* 0x0000ec000c1e9900 */
[----:B------:R-:W3:Y:S01]  /*0950*/  @!P1 LDG.E.U16.CONSTANT R26, desc[UR8][R12.64+-0x2] ;  /* 0xfffffe080c1a9981 */ /* 0x000ee2000c1e9500 */
[----:B------:R-:W-:Y:S02]  /*0960*/  IMAD.MOV.U32 R28, RZ, RZ, RZ ;  /* 0x000000ffff1c7224 */ /* 0x000fe400078e00ff */
[----:B----4-:R-:W-:-:S05]  /*0970*/  @!P2 HADD2.F32 R28, -RZ, R19.H0_H0 ;  /* 0x20000013ff1ca230 */ /* 0x010fca0000004100 */
[----:B------:R-:W-:Y:S01]  /*0980*/  FMUL R28, R27, R28 ;  /* 0x0000001c1b1c7220 */ /* 0x000fe20000400000 */
[----:B--2---:R-:W-:Y:S01]  /*0990*/  HADD2.F32 R19, -RZ, R24.H0_H0 ;  /* 0x20000018ff137230 */ /* 0x004fe20000004100 */
[----:B-----5:R-:W-:-:S04]  /*09a0*/  PRMT R24, R23, 0x8880, RZ ;  /* 0x0000888017187816 */ /* 0x020fc800000000ff */
[----:B------:R-:W-:Y:S01]  /*09b0*/  FFMA R19, R19, R25, R28 ;  /* 0x0000001913137223 */ /* 0x000fe2000000001c */
[----:B------:R-:W-:-:S04]  /*09c0*/  PRMT R24, R24, 0x7710, RZ ;  /* 0x0000771018187816 */ /* 0x000fc800000000ff */
[----:B------:R-:W-:-:S04]  /*09d0*/  SHF.L.U32 R25, R24, 0x4, RZ ;  /* 0x0000000418197819 */ /* 0x000fc800000006ff */
[----:B0-----:R-:W-:Y:S02]  /*09e0*/  PRMT R21, R25, 0x8880, RZ ;  /* 0x0000888019157816 */ /* 0x001fe400000000ff */
[----:B------:R-:W-:Y:S02]  /*09f0*/  PRMT R23, R23, 0x8880, RZ ;  /* 0x0000888017177816 */ /* 0x000fe400000000ff */
[----:B------:R-:W-:Y:S02]  /*0a00*/  SHF.R.S32.HI R21, RZ, 0x7, R21 ;  /* 0x00000007ff157819 */ /* 0x000fe40000011415 */
[----:B------:R-:W-:Y:S02]  /*0a10*/  SHF.R.S32.HI R23, RZ, 0x7, R23 ;  /* 0x00000007ff177819 */ /* 0x000fe40000011417 */
[----:B------:R-:W-:-:S04]  /*0a20*/  LOP3.LUT R21, R21, 0xfff0, RZ, 0xc0, !PT ;  /* 0x0000fff015157812 */ /* 0x000fc800078ec0ff */
[----:B------:R-:W-:Y:S02]  /*0a30*/  LOP3.LUT R25, R21, 0xf, R24, 0xf8, !PT ;  /* 0x0000000f15197812 */ /* 0x000fe400078ef818 */
[----:B------:R-:W-:Y:S02]  /*0a40*/  LOP3.LUT R24, R24, 0xf0, RZ, 0xc0, !PT ;  /* 0x000000f018187812 */ /* 0x000fe400078ec0ff */
[----:B------:R-:W-:-:S04]  /*0a50*/  LOP3.LUT R21, R23, 0xfff0, RZ, 0xc0, !PT ;  /* 0x0000fff017157812 */ /* 0x000fc800078ec0ff */
[----:B------:R-:W-:Y:S01]  /*0a60*/  LEA.HI R27, R24, R21, RZ, 0x1c ;  /* 0x00000015181b7211 */ /* 0x000fe200078fe0ff */
[----:B------:R0:W3:Y:S01]  /*0a70*/  I2F.S16 R23, R25 ;  /* 0x0000001900177306 */ /* 0x0000e20000101400 */
[----:B------:R-:W-:-:S07]  /*0a80*/  VIADD R24, R22, 0x4 ;  /* 0x0000000416187836 */ /* 0x000fce0000000000 */
[----:B------:R-:W1:Y:S01]  /*0a90*/  I2F.S16 R27, R27 ;  /* 0x0000001b001b7306 */ /* 0x000e620000101400 */
[----:B------:R-:W-:Y:S01]  /*0aa0*/  LOP3.LUT R21, R24, R5, RZ, 0x3c, !PT ;  /* 0x0000000518157212 */ /* 0x000fe200078e3cff */
[----:B0-----:R-:W2:Y:S01]  /*0ab0*/  LDG.E.U8.CONSTANT R25, desc[UR8][R14.64+0x2] ;  /* 0x000002080e197981 */ /* 0x001ea2000c1e9100 */
[----:B------:R-:W-:Y:S02]  /*0ac0*/  IABS R24, R24 ;  /* 0x0000001800187213 */ /* 0x000fe40000000000 */
[----:B------:R-:W-:-:S03]  /*0ad0*/  ISETP.GE.AND P3, PT, R21, RZ, PT ;  /* 0x000000ff1500720c */ /* 0x000fc60003f66270 */
[----:B------:R-:W-:Y:S02]  /*0ae0*/  IMAD.MOV.U32 R21, RZ, RZ, R24 ;  /* 0x000000ffff157224 */ /* 0x000fe400078e0018 */
[----:B------:R-:W-:Y:S02]  /*0af0*/  IMAD.MOV.U32 R24, RZ, RZ, RZ ;  /* 0x000000ffff187224 */ /* 0x000fe400078e00ff */
[----:B------:R-:W-:Y:S01]  /*0b00*/  FADD R18, R19, R18 ;  /* 0x0000001213127221 */ /* 0x000fe20000000000 */
[----:B------:R-:W4:Y:S01]  /*0b10*/  LDG.E.U8.CONSTANT R14, desc[UR8][R14.64+0x3] ;  /* 0x000003080e0e7981 */ /* 0x000f22000c1e9100 */
[C---:B---3--:R-:W-:Y:S01]  /*0b20*/  FMUL R23, R20.reuse, R23 ;  /* 0x0000001714177220 */ /* 0x048fe20000400000 */
[----:B-1----:R-:W-:Y:S01]  /*0b30*/  FMUL R29, R20, R27 ;  /* 0x0000001b141d7220 */ /* 0x002fe20000400000 */
[----:B------:R-:W-:Y:S01]  /*0b40*/  IMAD.HI.U32 R20, R6, R21, RZ ;  /* 0x0000001506147227 */ /* 0x000fe200078e00ff */
[----:B------:R-:W3:Y:S03]  /*0b50*/  LDG.E.U16.CONSTANT R27, desc[UR8][R12.64+-0x4] ;  /* 0xfffffc080c1b7981 */ /* 0x000ee6000c1e9500 */
[----:B------:R-:W-:Y:S01]  /*0b60*/  @!P1 HADD2.F32 R24, -RZ, R26.H0_H0 ;  /* 0x2000001aff189230 */ /* 0x000fe20000004100 */
[----:B------:R-:W-:Y:S01]  /*0b70*/  IADD3 R26, PT, PT, -R20, RZ, RZ ;  /* 0x000000ff141a7210 */ /* 0x000fe20007ffe1ff */
[----:B------:R-:W5:Y:S04]  /*0b80*/  LDG.E.U16.CONSTANT R15, desc[UR8][R12.64] ;  /* 0x000000080c0f7981 */ /* 0x000f68000c1e9500 */
[----:B------:R-:W-:-:S05]  /*0b90*/  IMAD R26, R4, R26, R21 ;  /* 0x0000001a041a7224 */ /* 0x000fca00078e0215 */
[----:B------:R-:W-:-:S13]  /*0ba0*/  ISETP.GT.U32.AND P2, PT, R7, R26, PT ;  /* 0x0000001a0700720c */ /* 0x000fda0003f44070 */
[----:B------:R-:W-:-:S05]  /*0bb0*/  @!P2 IMAD.IADD R26, R26, 0x1, -R4 ;  /* 0x000000011a1aa824 */ /* 0x000fca00078e0a04 */
[----:B------:R-:W-:Y:S01]  /*0bc0*/  ISETP.GE.U32.AND P1, PT, R26, R7, PT ;  /* 0x000000071a00720c */ /* 0x000fe20003f26070 */
[----:B------:R-:W-:-:S12]  /*0bd0*/  @!P2 VIADD R20, R20, 0x1 ;  /* 0x000000011414a836 */ /* 0x000fd80000000000 */
[----:B------:R-:W-:-:S05]  /*0be0*/  @P1 VIADD R20, R20, 0x1 ;  /* 0x0000000114141836 */ /* 0x000fca0000000000 */
[----:B------:R-:W-:-:S04]  /*0bf0*/  @!P3 IADD3 R20, PT, PT, -R20, RZ, RZ ;  /* 0x000000ff1414b210 */ /* 0x000fc80007ffe1ff */
[----:B------:R-:W-:Y:S01]  /*0c00*/  SEL R21, R8, R20, !P0 ;  /* 0x0000001408157207 */ /* 0x000fe20004000000 */
[----:B------:R-:W-:-:S04]  /*0c10*/  VIADD R20, R22, 0x5 ;  /* 0x0000000516147836 */ /* 0x000fc80000000000 */
[----:B------:R-:W-:Y:S01]  /*0c20*/  IMAD.IADD R21, R10, 0x1, R21 ;  /* 0x000000010a157824 */ /* 0x000fe200078e0215 */
[----:B------:R-:W-:-:S03]  /*0c30*/  ISETP.GE.AND P1, PT, R20, UR6, PT ;  /* 0x0000000614007c0c */ /* 0x000fc6000bf26270 */
[----:B------:R-:W-:-:S06]  /*0c40*/  IMAD.WIDE R20, R21, 0x4, R16 ;  /* 0x0000000415147825 */ /* 0x000fcc00078e0210 */
[----:B------:R0:W4:Y:S04]  /*0c50*/  LDG.E.CONSTANT R20, desc[UR8][R20.64] ;  /* 0x0000000814147981 */ /* 0x000128000c1e9900 */
[----:B------:R-:W5:Y:S01]  /*0c60*/  @!P1 LDG.E.U16.CONSTANT R26, desc[UR8][R12.64+0x2] ;  /* 0x000002080c1a9981 */ /* 0x000f62000c1e9500 */
[----:B------:R-:W-:Y:S01]  /*0c70*/  FMUL R24, R29, R24 ;  /* 0x000000181d187220 */ /* 0x000fe20000400000 */
[----:B---3--:R-:W-:-:S05]  /*0c80*/  HADD2.F32 R27, -RZ, R27.H0_H0 ;  /* 0x2000001bff1b7230 */ /* 0x008fca0000004100 */
[----:B------:R-:W-:Y:S01]  /*0c90*/  FFMA R23, R27, R23, R24 ;  /* 0x000000171b177223 */ /* 0x000fe20000000018 */
[C---:B--2---:R-:W-:Y:S02]  /*0ca0*/  PRMT R24, R25.reuse, 0x8880, RZ ;  /* 0x0000888019187816 */ /* 0x044fe400000000ff */
[----:B------:R-:W-:Y:S02]  /*0cb0*/  PRMT R27, R25, 0x8880, RZ ;  /* 0x00008880191b7816 */ /* 0x000fe400000000ff */
[----:B------:R-:W-:Y:S02]  /*0cc0*/  SHF.R.S32.HI R25, RZ, 0x7, R24 ;  /* 0x00000007ff197819 */ /* 0x000fe40000011418 */
[----:B------:R-:W-:Y:S02]  /*0cd0*/  PRMT R24, R27, 0x7710, RZ ;  /* 0x000077101b187816 */ /* 0x000fe400000000ff */
[----:B------:R-:W-:Y:S02]  /*0ce0*/  LOP3.LUT R28, R25, 0xfff0, RZ, 0xc0, !PT ;  /* 0x0000fff0191c7812 */ /* 0x000fe400078ec0ff */
[----:B------:R-:W-:-:S04]  /*0cf0*/  LOP3.LUT R25, R24, 0xf0, RZ, 0xc0, !PT ;  /* 0x000000f018197812 */ /* 0x000fc800078ec0ff */
[----:B0-----:R-:W-:Y:S01]  /*0d00*/  LEA.HI R21, R25, R28, RZ, 0x1c ;  /* 0x0000001c19157211 */ /* 0x001fe200078fe0ff */
[----:B------:R-:W-:-:S05]  /*0d10*/  IMAD.SHL.U32 R25, R24, 0x10, RZ ;  /* 0x0000001018197824 */ /* 0x000fca00078e00ff */
[----:B------:R-:W-:-:S04]  /*0d20*/  PRMT R25, R25, 0x8880, RZ ;  /* 0x0000888019197816 */ /* 0x000fc800000000ff */
[----:B------:R-:W-:-:S04]  /*0d30*/  SHF.R.S32.HI R25, RZ, 0x7, R25 ;  /* 0x00000007ff197819 */ /* 0x000fc80000011419 */
[----:B------:R-:W-:-:S04]  /*0d40*/  LOP3.LUT R25, R25, 0xfff0, RZ, 0xc0, !PT ;  /* 0x0000fff019197812 */ /* 0x000fc800078ec0ff */
[----:B------:R-:W-:Y:S01]  /*0d50*/  LOP3.LUT R24, R25, 0xf, R24, 0xf8, !PT ;  /* 0x0000000f19187812 */ /* 0x000fe200078ef818 */
[----:B------:R-:W-:Y:S01]  /*0d60*/  I2F.S16 R21, R21 ;  /* 0x0000001500157306 */ /* 0x000fe20000101400 */
[----:B------:R-:W-:-:S07]  /*0d70*/  IADD3 R28, PT, PT, R22, 0x6, RZ ;  /* 0x00000006161c7810 */ /* 0x000fce0007ffe0ff */
[----:B------:R0:W4:Y:S01]  /*0d80*/  I2F.S16 R25, R24 ;  /* 0x0000001800197306 */ /* 0x0001220000101400 */
[----:B------:R-:W-:Y:S02]  /*0d90*/  LOP3.LUT R19, R28, R5, RZ, 0x3c, !PT ;  /* 0x000000051c137212 */ /* 0x000fe400078e3cff */
[----:B------:R-:W-:Y:S02]  /*0da0*/  IABS R27, R28 ;  /* 0x0000001c001b7213 */ /* 0x000fe40000000000 */
[----:B------:R-:W-:-:S03]  /*0db0*/  ISETP.GE.AND P3, PT, R19, RZ, PT ;  /* 0x000000ff1300720c */ /* 0x000fc60003f66270 */
[----:B0-----:R-:W-:-:S04]  /*0dc0*/  IMAD.HI.U32 R24, R6, R27, RZ ;  /* 0x0000001b06187227 */ /* 0x001fc800078e00ff */
[C---:B----4-:R-:W-:Y:S01]  /*0dd0*/  FMUL R19, R20.reuse, R25 ;  /* 0x0000001914137220 */ /* 0x050fe20000400000 */
[----:B------:R-:W-:Y:S01]  /*0de0*/  FMUL R25, R20, R21 ;  /* 0x0000001514197220 */ /* 0x000fe20000400000 */
[----:B------:R-:W-:Y:S02]  /*0df0*/  IMAD.MOV.U32 R20, RZ, RZ, RZ ;  /* 0x000000ffff147224 */ /* 0x000fe400078e00ff */
[----:B-----5:R-:W-:Y:S02]  /*0e00*/  @!P1 HADD2.F32 R20, -RZ, R26.H0_H0 ;  /* 0x2000001aff149230 */ /* 0x020fe40000004100 */
[----:B------:R-:W-:-:S04]  /*0e10*/  IMAD.MOV R26, RZ, RZ, -R24 ;  /* 0x000000ffff1a7224 */ /* 0x000fc800078e0a18 */
[----:B------:R-:W-:-:S05]  /*0e20*/  IMAD R26, R4, R26, R27 ;  /* 0x0000001a041a7224 */ /* 0x000fca00078e021b */
[----:B------:R-:W-:-:S13]  /*0e30*/  ISETP.GT.U32.AND P2, PT, R7, R26, PT ;  /* 0x0000001a0700720c */ /* 0x000fda0003f44070 */
[----:B------:R-:W-:-:S05]  /*0e40*/  @!P2 IMAD.IADD R26, R26, 0x1, -R4 ;  /* 0x000000011a1aa824 */ /* 0x000fca00078e0a04 */
[----:B------:R-:W-:Y:S02]  /*0e50*/  ISETP.GE.U32.AND P1, PT, R26, R7, PT ;  /* 0x000000071a00720c */ /* 0x000fe40003f26070 */
[----:B------:R-:W-:Y:S01]  /*0e60*/  @!P2 IADD3 R24, PT, PT, R24, 0x1, RZ ;  /* 0x000000011818a810 */ /* 0x000fe20007ffe0ff */
[----:B------:R-:W-:-:S10]  /*0e70*/  VIADD R26, R22, 0x7 ;  /* 0x00000007161a7836 */ /* 0x000fd40000000000 */
[----:B------:R-:W-:-:S04]  /*0e80*/  @P1 VIADD R24, R24, 0x1 ;  /* 0x0000000118181836 */ /* 0x000fc80000000000 */
[----:B------:R-:W-:Y:S01]  /*0e90*/  @!P3 IMAD.MOV R24, RZ, RZ, -R24 ;  /* 0x000000ffff18b224 */ /* 0x000fe200078e0a18 */
[----:B------:R-:W-:-:S04]  /*0ea0*/  ISETP.GE.AND P1, PT, R26, UR6, PT ;  /* 0x000000061a007c0c */ /* 0x000fc8000bf26270 */
[----:B------:R-:W-:-:S04]  /*0eb0*/  SEL R21, R8, R24, !P0 ;  /* 0x0000001808157207 */ /* 0x000fc80004000000 */
[----:B------:R-:W-:Y:S01]  /*0ec0*/  IADD3 R21, PT, PT, R10, R21, RZ ;  /* 0x000000150a157210 */ /* 0x000fe20007ffe0ff */
[----:B------:R-:W-:-:S04]  /*0ed0*/  FMUL R24, R25, R20 ;  /* 0x0000001419187220 */ /* 0x000fc80000400000 */
[----:B------:R-:W-:Y:S01]  /*0ee0*/  IMAD.WIDE R16, R21, 0x4, R16 ;  /* 0x0000000415107825 */ /* 0x000fe200078e0210 */
[----:B------:R-:W2:Y:S04]  /*0ef0*/  @!P1 LDG.E.U16.CONSTANT R20, desc[UR8][R12.64+0x6] ;  /* 0x000006080c149981 */ /* 0x000ea8000c1e9500 */
[----:B------:R-:W3:Y:S04]  /*0f00*/  LDG.E.U16.CONSTANT R21, desc[UR8][R12.64+0x4] ;  /* 0x000004080c157981 */ /* 0x000ee8000c1e9500 */
[----:B------:R0:W4:Y:S01]  /*0f10*/  LDG.E.CONSTANT R16, desc[UR8][R16.64] ;  /* 0x0000000810107981 */ /* 0x000122000c1e9900 */
[----:B------:R-:W-:-:S02]  /*0f20*/  PRMT R25, R14, 0x8880, RZ ;  /* 0x000088800e197816 */ /* 0x000fc400000000ff */
[----:B------:R-:W-:Y:S02]  /*0f30*/  PRMT R26, R14, 0x8880, RZ ;  /* 0x000088800e1a7816 */ /* 0x000fe400000000ff */
[----:B------:R-:W-:-:S05]  /*0f40*/  PRMT R14, R25, 0x7710, RZ ;  /* 0x00007710190e7816 */ /* 0x000fca00000000ff */
[----:B------:R-:W-:Y:S01]  /*0f50*/  IMAD.SHL.U32 R25, R14, 0x10, RZ ;  /* 0x000000100e197824 */ /* 0x000fe200078e00ff */
[----:B------:R-:W-:-:S04]  /*0f60*/  SHF.R.S32.HI R26, RZ, 0x7, R26 ;  /* 0x00000007ff1a7819 */ /* 0x000fc8000001141a */
[----:B------:R-:W-:Y:S02]  /*0f70*/  PRMT R25, R25, 0x8880, RZ ;  /* 0x0000888019197816 */ /* 0x000fe400000000ff */
[----:B------:R-:W-:Y:S02]  /*0f80*/  LOP3.LUT R26, R26, 0xfff0, RZ, 0xc0, !PT ;  /* 0x0000fff01a1a7812 */ /* 0x000fe400078ec0ff */
[----:B0-----:R-:W-:Y:S02]  /*0f90*/  LOP3.LUT R17, R14, 0xf0, RZ, 0xc0, !PT ;  /* 0x000000f00e117812 */ /* 0x001fe400078ec0ff */
[----:B------:R-:W-:Y:S02]  /*0fa0*/  SHF.R.S32.HI R25, RZ, 0x7, R25 ;  /* 0x00000007ff197819 */ /* 0x000fe40000011419 */
[----:B------:R-:W-:Y:S02]  /*0fb0*/  LEA.HI R17, R17, R26, RZ, 0x1c ;  /* 0x0000001a11117211 */ /* 0x000fe400078fe0ff */
[----:B------:R-:W-:-:S04]  /*0fc0*/  LOP3.LUT R25, R25, 0xfff0, RZ, 0xc0, !PT ;  /* 0x0000fff019197812 */ /* 0x000fc800078ec0ff */
[----:B------:R-:W-:Y:S01]  /*0fd0*/  LOP3.LUT R25, R25, 0xf, R14, 0xf8, !PT ;  /* 0x0000000f19197812 */ /* 0x000fe200078ef80e */
[----:B------:R-:W4:Y:S08]  /*0fe0*/  I2F.S16 R17, R17 ;  /* 0x0000001100117306 */ /* 0x000f300000101400 */
[----:B------:R-:W0:Y:S01]  /*0ff0*/  I2F.S16 R25, R25 ;  /* 0x0000001900197306 */ /* 0x000e220000101400 */
[----:B------:R-:W-:Y:S01]  /*1000*/  UIADD3 UR5, UPT, UPT, UR5, 0x4, URZ ;  /* 0x0000000405057890 */ /* 0x000fe2000fffe0ff */
[----:B------:R-:W-:-:S02]  /*1010*/  IMAD.MOV.U32 R14, RZ, RZ, RZ ;  /* 0x000000ffff0e7224 */ /* 0x000fc400078e00ff */
[----:B------:R-:W-:Y:S01]  /*1020*/  HADD2.F32 R27, -RZ, R15.H0_H0 ;  /* 0x2000000fff1b7230 */ /* 0x000fe20000004100 */
[----:B------:R-:W-:Y:S01]  /*1030*/  UISETP.NE.AND UP0, UPT, UR5, URZ, UPT ;  /* 0x000000ff0500728c */ /* 0x000fe2000bf05270 */
[----:B------:R-:W-:-:S03]  /*1040*/  FADD R18, R18, R23 ;  /* 0x0000001712127221 */ /* 0x000fc60000000000 */
[----:B------:R-:W-:-:S04]  /*1050*/  FFMA R19, R27, R19, R24 ;  /* 0x000000131b137223 */ /* 0x000fc80000000018 */
[----:B------:R-:W-:Y:S01]  /*1060*/  FADD R18, R18, R19 ;  /* 0x0000001312127221 */ /* 0x000fe20000000000 */
[----:B------:R-:W-:Y:S02]  /*1070*/  VIADD R22, R22, 0x8 ;  /* 0x0000000816167836 */ /* 0x000fe40000000000 */
[----:B------:R-:W-:Y:S02]  /*1080*/  VIADD R2, R2, 0x4 ;  /* 0x0000000402027836 */ /* 0x000fe40000000000 */
[----:B--2---:R-:W-:Y:S02]  /*1090*/  @!P1 HADD2.F32 R14, -RZ, R20.H0_H0 ;  /* 0x20000014ff0e9230 */ /* 0x004fe40000004100 */
[----:B---3--:R-:W-:Y:S02]  /*10a0*/  HADD2.F32 R20, -RZ, R21.H0_H0 ;  /* 0x20000015ff147230 */ /* 0x008fe40000004100 */
[C---:B----4-:R-:W-:Y:S01]  /*10b0*/  FMUL R15, R16.reuse, R17 ;  /* 0x00000011100f7220 */ /* 0x050fe20000400000 */
[----:B0-----:R-:W-:-:S03]  /*10c0*/  FMUL R16, R16, R25 ;  /* 0x0000001910107220 */ /* 0x001fc60000400000 */
[----:B------:R-:W-:Y:S01]  /*10d0*/  FMUL R15, R15, R14 ;  /* 0x0000000e0f0f7220 */ /* 0x000fe20000400000 */
[----:B------:R-:W-:-:S03]  /*10e0*/  IADD3 R19, P1, PT, R12, 0x10, RZ ;  /* 0x000000100c137810 */ /* 0x000fc60007f3e0ff */
[----:B------:R-:W-:Y:S01]  /*10f0*/  FFMA R15, R20, R16, R15 ;  /* 0x00000010140f7223 */ /* 0x000fe2000000000f */
[----:B------:R-:W-:-:S03]  /*1100*/  IADD3.X R24, PT, PT, RZ, R13, RZ, P1, !PT ;  /* 0x0000000dff187210 */ /* 0x000fc60000ffe4ff */
[----:B------:R-:W-:Y:S01]  /*1110*/  FADD R18, R18, R15 ;  /* 0x0000000f12127221 */ /* 0x000fe20000000000 */
[----:B------:R-:W-:Y:S06]  /*1120*/  BRA.U UP0, `(.L_x_206) ;  /* 0xfffffff100d87547 */ /* 0x000fec000b83ffff */
[----:B------:R-:W-:-:S07]  /*1130*/  IMAD.MOV.U32 R2, RZ, RZ, R22 ;  /* 0x000000ffff027224 */ /* 0x000fce00078e0016 */
.L_x_205:
[----:B------:R-:W-:-:S09]  /*1140*/  ULOP3.LUT UP0, UR4, UR4, 0x3, URZ, 0xc0, !UPT ;  /* 0x0000000304047892 */ /* 0x000fd2000f80c0ff */
[----:B------:R-:W-:Y:S05]  /*1150*/  BRA.U !UP0, `(.L_x_203) ;  /* 0x0000002108a07547 */ /* 0x000fea000b800000 */
[----:B------:R-:W-:Y:S02]  /*1160*/  UISETP.NE.AND UP1, UPT, UR4, 0x1, UPT ;  /* 0x000000010400788c */ /* 0x000fe4000bf25270 */
[----:B------:R-:W-:-:S07]  /*1170*/  ULOP3.LUT UP0, URZ, UR7, 0x2, URZ, 0xc0, !UPT ;  /* 0x0000000207ff7892 */ /* 0x000fce000f80c0ff */
[----:B------:R-:W-:Y:S05]  /*1180*/  BRA.U !UP1, `(.L_x_207) ;  /* 0x0000000509a87547 */ /* 0x000fea000b800000 */
[----:B------:R-:W-:Y:S01]  /*1190*/  IABS R13, R2 ;  /* 0x00000002000d7213 */ /* 0x000fe20000000000 */
[----:B------:R-:W0:Y:S01]  /*11a0*/  LDCU.64 UR4, c[0x0][0x388] ;  /* 0x00007100ff0477ac */ /* 0x000e220008000a00 */
[C---:B------:R-:W-:Y:S01]  /*11b0*/  VIADD R24, R2.reuse, 0x2 ;  /* 0x0000000202187836 */ /* 0x040fe20000000000 */
[----:B------:R-:W-:Y:S02]  /*11c0*/  LEA.HI R12, R2, R11, RZ, 0x1f ;  /* 0x0000000b020c7211 */ /* 0x000fe400078ff8ff */
[----:B------:R-:W-:Y:S02]  /*11d0*/  IMAD.HI.U32 R21, R6, R13, RZ ;  /* 0x0000000d06157227 */ /* 0x000fe400078e00ff */
[----:B------:R-:W-:-:S03]  /*11e0*/  IABS R15, R24 ;  /* 0x00000018000f7213 */ /* 0x000fc60000000000 */
[----:B------:R-:W-:Y:S02]  /*11f0*/  IADD3 R14, PT, PT, -R21, RZ, RZ ;  /* 0x000000ff150e7210 */ /* 0x000fe40007ffe1ff */
[----:B------:R-:W-:-:S04]  /*1200*/  IMAD.HI.U32 R20, R6, R15, RZ ;  /* 0x0000000f06147227 */ /* 0x000fc800078e00ff */
[----:B------:R-:W-:Y:S01]  /*1210*/  IMAD R14, R4, R14, R13 ;  /* 0x0000000e040e7224 */ /* 0x000fe200078e020d */
[----:B------:R-:W-:Y:S01]  /*1220*/  LEA.HI R13, R24, R11, RZ, 0x1f ;  /* 0x0000000b180d7211 */ /* 0x000fe200078ff8ff */
[----:B------:R-:W-:Y:S01]  /*1230*/  IMAD.MOV R26, RZ, RZ, -R20 ;  /* 0x000000ffff1a7224 */ /* 0x000fe200078e0a14 */
[----:B0-----:R-:W-:Y:S02]  /*1240*/  IADD3 R16, P1, PT, R12, UR4, RZ ;  /* 0x000000040c107c10 */ /* 0x001fe4000ff3e0ff */
[----:B------:R-:W-:Y:S01]  /*1250*/  ISETP.GT.U32.AND P5, PT, R7, R14, PT ;  /* 0x0000000e0700720c */ /* 0x000fe20003fa4070 */
[----:B------:R-:W-:Y:S01]  /*1260*/  IMAD R26, R4, R26, R15 ;  /* 0x0000001a041a7224 */ /* 0x000fe200078e020f */
[----:B------:R-:W-:Y:S02]  /*1270*/  LEA.HI.X.SX32 R17, R12, UR5, 0x1, P1 ;  /* 0x000000050c117c11 */ /* 0x000fe400088f0eff */
[----:B------:R-:W-:-:S03]  /*1280*/  IADD3 R12, P1, PT, R13, UR4, RZ ;  /* 0x000000040d0c7c10 */ /* 0x000fc6000ff3e0ff */
[----:B------:R0:W2:Y:S01]  /*1290*/  LDG.E.U8.CONSTANT R19, desc[UR8][R16.64] ;  /* 0x0000000810137981 */ /* 0x0000a2000c1e9100 */
[----:B------:R-:W-:Y:S01]  /*12a0*/  LEA.HI.X.SX32 R13, R13, UR5, 0x1, P1 ;  /* 0x000000050d0d7c11 */ /* 0x000fe200088f0eff */
[----:B------:R-:W1:Y:S01]  /*12b0*/  LDCU.64 UR4, c[0x0][0x380] ;  /* 0x00007000ff0477ac */ /* 0x000e620008000a00 */
[----:B------:R-:W-:-:S03]  /*12c0*/  ISETP.GT.U32.AND P1, PT, R7, R26, PT ;  /* 0x0000001a0700720c */ /* 0x000fc60003f24070 */
[----:B------:R-:W-:Y:S01]  /*12d0*/  @!P5 IMAD.IADD R14, R14, 0x1, -R4 ;  /* 0x000000010e0ed824 */ /* 0x000fe200078e0a04 */
[----:B------:R3:W4:Y:S01]  /*12e0*/  LDG.E.U8.CONSTANT R22, desc[UR8][R12.64] ;  /* 0x000000080c167981 */ /* 0x000722000c1e9100 */
[----:B------:R-:W-:Y:S01]  /*12f0*/  LOP3.LUT R24, R24, R5, RZ, 0x3c, !PT ;  /* 0x0000000518187212 */ /* 0x000fe200078e3cff */
[----:B0-----:R-:W0:Y:S02]  /*1300*/  LDC.64 R16, c[0x0][0x390] ;  /* 0x0000e400ff107b82 */ /* 0x001e240000000a00 */
[----:B------:R-:W-:Y:S02]  /*1310*/  ISETP.GE.U32.AND P2, PT, R14, R7, PT ;  /* 0x000000070e00720c */ /* 0x000fe40003f46070 */
[----:B------:R-:W-:-:S03]  /*1320*/  LOP3.LUT R14, R2, R5, RZ, 0x3c, !PT ;  /* 0x00000005020e7212 */ /* 0x000fc600078e3cff */
[----:B------:R-:W-:Y:S01]  /*1330*/  @!P1 IMAD.IADD R26, R26, 0x1, -R4 ;  /* 0x000000011a1a9824 */ /* 0x000fe200078e0a04 */
[----:B------:R-:W-:Y:S02]  /*1340*/  ISETP.GE.AND P3, PT, R14, RZ, PT ;  /* 0x000000ff0e00720c */ /* 0x000fe40003f66270 */
[----:B------:R-:W5:Y:S02]  /*1350*/  LDC.64 R14, c[0x0][0x380] ;  /* 0x0000e000ff0e7b82 */ /* 0x000f640000000a00 */
[----:B------:R-:W-:Y:S02]  /*1360*/  ISETP.GE.U32.AND P4, PT, R26, R7, PT ;  /* 0x000000071a00720c */ /* 0x000fe40003f86070 */
[----:B------:R-:W-:Y:S02]  /*1370*/  @!P5 IADD3 R21, PT, PT, R21, 0x1, RZ ;  /* 0x000000011515d810 */ /* 0x000fe40007ffe0ff */
[----:B------:R-:W-:Y:S01]  /*1380*/  ISETP.GE.AND P5, PT, R24, RZ, PT ;  /* 0x000000ff1800720c */ /* 0x000fe20003fa6270 */
[----:B------:R-:W-:-:S02]  /*1390*/  @!P1 VIADD R20, R20, 0x1 ;  /* 0x0000000114149836 */ /* 0x000fc40000000000 */
[----:B------:R-:W-:Y:S02]  /*13a0*/  @P2 VIADD R21, R21, 0x1 ;  /* 0x0000000115152836 */ /* 0x000fe40000000000 */
[----:B---3--:R-:W-:Y:S02]  /*13b0*/  VIADD R12, R2, 0x1 ;  /* 0x00000001020c7836 */ /* 0x008fe40000000000 */
[----:B------:R-:W-:Y:S02]  /*13c0*/  @!P3 IMAD.MOV R21, RZ, RZ, -R21 ;  /* 0x000000ffff15b224 */ /* 0x000fe400078e0a15 */
[----:B------:R-:W-:Y:S01]  /*13d0*/  @P4 IADD3 R20, PT, PT, R20, 0x1, RZ ;  /* 0x0000000114144810 */ /* 0x000fe20007ffe0ff */
[----:B------:R-:W-:Y:S01]  /*13e0*/  IMAD.IADD R23, R9, 0x1, R2 ;  /* 0x0000000109177824 */ /* 0x000fe200078e0202 */
[----:B------:R-:W-:Y:S01]  /*13f0*/  ISETP.GE.AND P1, PT, R12, UR6, PT ;  /* 0x000000060c007c0c */ /* 0x000fe2000bf26270 */
[----:B------:R-:W-:Y:S01]  /*1400*/  VIADD R12, R2, 0x3 ;  /* 0x00000003020c7836 */ /* 0x000fe20000000000 */
[----:B------:R-:W-:-:S02]  /*1410*/  SEL R21, R8, R21, !P0 ;  /* 0x0000001508157207 */ /* 0x000fc40004000000 */
[----:B------:R-:W-:Y:S02]  /*1420*/  @!P5 IADD3 R20, PT, PT, -R20, RZ, RZ ;  /* 0x000000ff1414d210 */ /* 0x000fe40007ffe1ff */
[----:B------:R-:W-:Y:S01]  /*1430*/  IADD3 R13, P3, PT, R9, R2, RZ ;  /* 0x00000002090d7210 */ /* 0x000fe20007f7e0ff */
[----:B-----5:R-:W-:Y:S01]  /*1440*/  IMAD.WIDE.U32 R14, R23, 0x2, R14 ;  /* 0x00000002170e7825 */ /* 0x020fe200078e000e */
[----:B------:R-:W-:Y:S02]  /*1450*/  SEL R23, R8, R20, !P0 ;  /* 0x0000001408177207 */ /* 0x000fe40004000000 */
[----:B------:R-:W-:Y:S01]  /*1460*/  ISETP.GE.AND P2, PT, R12, UR6, PT ;  /* 0x000000060c007c0c */ /* 0x000fe2000bf46270 */
[C---:B------:R-:W-:Y:S02]  /*1470*/  IMAD.IADD R21, R10.reuse, 0x1, R21 ;  /* 0x000000010a157824 */ /* 0x040fe400078e0215 */
[----:B------:R-:W-:Y:S01]  /*1480*/  IMAD.X R24, RZ, RZ, RZ, P3 ;  /* 0x000000ffff187224 */ /* 0x000fe200018e06ff */
[----:B-1----:R-:W-:Y:S01]  /*1490*/  LEA R12, P3, R13, UR4, 0x1 ;  /* 0x000000040d0c7c11 */ /* 0x002fe2000f8608ff */
[----:B0-----:R-:W-:Y:S01]  /*14a0*/  IMAD.WIDE R20, R21, 0x4, R16 ;  /* 0x0000000415147825 */ /* 0x001fe200078e0210 */
[----:B------:R-:W3:Y:S03]  /*14b0*/  @!P1 LDG.E.U16.CONSTANT R25, desc[UR8][R14.64+0x2] ;  /* 0x000002080e199981 */ /* 0x000ee6000c1e9500 */
[----:B------:R-:W-:Y:S01]  /*14c0*/  IMAD.IADD R23, R10, 0x1, R23 ;  /* 0x000000010a177824 */ /* 0x000fe200078e0217 */
[----:B------:R-:W-:Y:S01]  /*14d0*/  LEA.HI.X R13, R13, UR5, R24, 0x1, P3 ;  /* 0x000000050d0d7c11 */ /* 0x000fe200098f0c18 */
[----:B------:R0:W5:Y:S02]  /*14e0*/  LDG.E.CONSTANT R20, desc[UR8][R20.64] ;  /* 0x0000000814147981 */ /* 0x000164000c1e9900 */
[----:B------:R-:W-:-:S02]  /*14f0*/  IMAD.WIDE R16, R23, 0x4, R16 ;  /* 0x0000000417107825 */ /* 0x000fc400078e0210 */
[----:B------:R1:W5:Y:S04]  /*1500*/  LDG.E.U16.CONSTANT R24, desc[UR8][R14.64] ;  /* 0x000000080e187981 */ /* 0x000368000c1e9500 */
[----:B------:R-:W5:Y:S04]  /*1510*/  @!P2 LDG.E.U16.CONSTANT R23, desc[UR8][R12.64+0x6] ;  /* 0x000006080c17a981 */ /* 0x000f68000c1e9500 */
[----:B------:R-:W5:Y:S04]  /*1520*/  LDG.E.CONSTANT R16, desc[UR8][R16.64] ;  /* 0x0000000810107981 */ /* 0x000f68000c1e9900 */
[----:B------:R1:W5:Y:S01]  /*1530*/  LDG.E.U16.CONSTANT R26, desc[UR8][R12.64+0x4] ;  /* 0x000004080c1a7981 */ /* 0x000362000c1e9500 */
[----:B------:R-:W-:Y:S01]  /*1540*/  VIADD R2, R2, 0x4 ;  /* 0x0000000402027836 */ /* 0x000fe20000000000 */
[----:B--2---:R-:W-:-:S02]  /*1550*/  PRMT R27, R19, 0x8880, RZ ;  /* 0x00008880131b7816 */ /* 0x004fc400000000ff */
[----:B------:R-:W-:-:S04]  /*1560*/  PRMT R19, R19, 0x8880, RZ ;  /* 0x0000888013137816 */ /* 0x000fc800000000ff */
[----:B------:R-:W-:Y:S02]  /*1570*/  PRMT R19, R19, 0x7710, RZ ;  /* 0x0000771013137816 */ /* 0x000fe400000000ff */
[----:B----4-:R-:W-:Y:S02]  /*1580*/  PRMT R28, R22, 0x8880, RZ ;  /* 0x00008880161c7816 */ /* 0x010fe400000000ff */
[----:B0-----:R-:W-:Y:S02]  /*1590*/  SHF.R.S32.HI R21, RZ, 0x7, R27 ;  /* 0x00000007ff157819 */ /* 0x001fe4000001141b */
[----:B-1----:R-:W-:Y:S02]  /*15a0*/  SHF.L.U32 R15, R19, 0x4, RZ ;  /* 0x00000004130f7819 */ /* 0x002fe400000006ff */
[----:B------:R-:W-:Y:S02]  /*15b0*/  PRMT R12, R28, 0x7710, RZ ;  /* 0x000077101c0c7816 */ /* 0x000fe400000000ff */
[----:B------:R-:W-:-:S02]  /*15c0*/  PRMT R17, R22, 0x8880, RZ ;  /* 0x0000888016117816 */ /* 0x000fc400000000ff */
[----:B------:R-:W-:Y:S02]  /*15d0*/  LOP3.LUT R14, R19, 0xf0, RZ, 0xc0, !PT ;  /* 0x000000f0130e7812 */ /* 0x000fe400078ec0ff */
[----:B------:R-:W-:Y:S02]  /*15e0*/  LOP3.LUT R21, R21, 0xfff0, RZ, 0xc0, !PT ;  /* 0x0000fff015157812 */ /* 0x000fe400078ec0ff */
[----:B------:R-:W-:Y:S01]  /*15f0*/  PRMT R22, R15, 0x8880, RZ ;  /* 0x000088800f167816 */ /* 0x000fe200000000ff */
[----:B------:R-:W-:Y:S01]  /*1600*/  IMAD.SHL.U32 R13, R12, 0x10, RZ ;  /* 0x000000100c0d7824 */ /* 0x000fe200078e00ff */
[----:B------:R-:W-:Y:S02]  /*1610*/  SHF.R.S32.HI R17, RZ, 0x7, R17 ;  /* 0x00000007ff117819 */ /* 0x000fe40000011411 */
[----:B------:R-:W-:Y:S01]  /*1620*/  LEA.HI R15, R14, R21, RZ, 0x1c ;  /* 0x000000150e0f7211 */ /* 0x000fe200078fe0ff */
[----:B------:R-:W-:Y:S01]  /*1630*/  IMAD.MOV.U32 R21, RZ, RZ, R22 ;  /* 0x000000ffff157224 */ /* 0x000fe200078e0016 */
[----:B------:R-:W-:-:S02]  /*1640*/  LOP3.LUT R17, R17, 0xfff0, RZ, 0xc0, !PT ;  /* 0x0000fff011117812 */ /* 0x000fc400078ec0ff */
[----:B------:R-:W-:Y:S02]  /*1650*/  LOP3.LUT R14, R12, 0xf0, RZ, 0xc0, !PT ;  /* 0x000000f00c0e7812 */ /* 0x000fe400078ec0ff */
[----:B------:R-:W-:Y:S02]  /*1660*/  PRMT R22, R13, 0x8880, RZ ;  /* 0x000088800d167816 */ /* 0x000fe400000000ff */
[----:B------:R-:W-:Y:S02]  /*1670*/  SHF.R.S32.HI R13, RZ, 0x7, R21 ;  /* 0x00000007ff0d7819 */ /* 0x000fe40000011415 */
[----:B------:R-:W-:Y:S01]  /*1680*/  LEA.HI R21, R14, R17, RZ, 0x1c ;  /* 0x000000110e157211 */ /* 0x000fe200078fe0ff */
[----:B------:R-:W-:Y:S01]  /*1690*/  IMAD.MOV.U32 R17, RZ, RZ, R22 ;  /* 0x000000ffff117224 */ /* 0x000fe200078e0016 */
[----:B------:R-:W-:-:S04]  /*16a0*/  LOP3.LUT R14, R13, 0xfff0, RZ, 0xc0, !PT ;  /* 0x0000fff00d0e7812 */ /* 0x000fc800078ec0ff */
[----:B------:R-:W-:Y:S02]  /*16b0*/  SHF.R.S32.HI R17, RZ, 0x7, R17 ;  /* 0x00000007ff117819 */ /* 0x000fe40000011411 */
[----:B------:R-:W-:Y:S02]  /*16c0*/  LOP3.LUT R19, R14, 0xf, R19, 0xf8, !PT ;  /* 0x0000000f0e137812 */ /* 0x000fe400078ef813 */
[----:B------:R-:W-:Y:S01]  /*16d0*/  LOP3.LUT R17, R17, 0xfff0, RZ, 0xc0, !PT ;  /* 0x0000fff011117812 */ /* 0x000fe200078ec0ff */
[----:B------:R-:W5:Y:S03]  /*16e0*/  I2F.S16 R15, R15 ;  /* 0x0000000f000f7306 */ /* 0x000f660000101400 */
[----:B------:R-:W-:-:S05]  /*16f0*/  LOP3.LUT R17, R17, 0xf, R12, 0xf8, !PT ;  /* 0x0000000f11117812 */ /* 0x000fca00078ef80c */
[----:B------:R-:W0:Y:S01]  /*1700*/  I2F.S16 R13, R21 ;  /* 0x00000015000d7306 */ /* 0x000e220000101400 */
[----:B------:R-:W-:-:S07]  /*1710*/  HFMA2 R14, -RZ, RZ, 0, 0 ;  /* 0x00000000ff0e7431 */ /* 0x000fce00000001ff */
[----:B------:R-:W1:Y:S01]  /*1720*/  I2F.S16 R19, R19 ;  /* 0x0000001300137306 */ /* 0x000e620000101400 */
[----:B---3--:R-:W-:-:S07]  /*1730*/  @!P1 HADD2.F32 R14, -RZ, R25.H0_H0 ;  /* 0x20000019ff0e9230 */ /* 0x008fce0000004100 */
[----:B------:R-:W2:Y:S01]  /*1740*/  I2F.S16 R17, R17 ;  /* 0x0000001100117306 */ /* 0x000ea20000101400 */
[----:B-----5:R-:W-:Y:S01]  /*1750*/  FMUL R15, R20, R15 ;  /* 0x0000000f140f7220 */ /* 0x020fe20000400000 */
[----:B------:R-:W-:Y:S02]  /*1760*/  IMAD.MOV.U32 R12, RZ, RZ, RZ ;  /* 0x000000ffff0c7224 */ /* 0x000fe400078e00ff */
[----:B0-----:R-:W-:Y:S01]  /*1770*/  FMUL R13, R16, R13 ;  /* 0x0000000d100d7220 */ /* 0x001fe20000400000 */
[----:B------:R-:W-:Y:S02]  /*1780*/  HADD2.F32 R24, -RZ, R24.H0_H0 ;  /* 0x20000018ff187230 */ /* 0x000fe40000004100 */
[----:B------:R-:W-:Y:S01]  /*1790*/  FMUL R15, R15, R14 ;  /* 0x0000000e0f0f7220 */ /* 0x000fe20000400000 */
[----:B------:R-:W-:Y:S02]  /*17a0*/  @!P2 HADD2.F32 R12, -RZ, R23.H0_H0 ;  /* 0x20000017ff0ca230 */ /* 0x000fe40000004100 */
[----:B-1----:R-:W-:Y:S01]  /*17b0*/  FMUL R20, R20, R19 ;  /* 0x0000001314147220 */ /* 0x002fe20000400000 */
[----:B------:R-:W-:-:S03]  /*17c0*/  HADD2.F32 R26, -RZ, R26.H0_H0 ;  /* 0x2000001aff1a7230 */ /* 0x000fc60000004100 */
[----:B------:R-:W-:Y:S01]  /*17d0*/  FFMA R15, R24, R20, R15 ;  /* 0x00000014180f7223 */ /* 0x000fe2000000000f */
[----:B------:R-:W-:Y:S01]  /*17e0*/  FMUL R13, R13, R12 ;  /* 0x0000000c0d0d7220 */ /* 0x000fe20000400000 */
[----:B--2---:R-:W-:Y:S02]  /*17f0*/  FMUL R16, R16, R17 ;  /* 0x0000001110107220 */ /* 0x004fe40000400000 */
[----:B------:R-:W-:Y:S02]  /*1800*/  FADD R18, R18, R15 ;  /* 0x0000000f12127221 */ /* 0x000fe40000000000 */
[----:B------:R-:W-:-:S04]  /*1810*/  FFMA R13, R26, R16, R13 ;  /* 0x000000101a0d7223 */ /* 0x000fc8000000000d */
[----:B------:R-:W-:-:S07]  /*1820*/  FADD R18, R18, R13 ;  /* 0x0000000d12127221 */ /* 0x000fce0000000000 */
.L_x_207:
[----:B------:R-:W-:Y:S05]  /*1830*/  BRA.U UP0, `(.L_x_203) ;  /* 0x0000001900e87547 */ /* 0x000fea000b800000 */
[----:B------:R-:W-:Y:S01]  /*1840*/  IABS R13, R2 ;  /* 0x00000002000d7213 */ /* 0x000fe20000000000 */
[----:B------:R-:W0:Y:S01]  /*1850*/  LDCU.64 UR4, c[0x0][0x388] ;  /* 0x00007100ff0477ac */ /* 0x000e220008000a00 */
[----:B------:R-:W-:-:S03]  /*1860*/  LEA.HI R11, R2, R11, RZ, 0x1f ;  /* 0x0000000b020b7211 */ /* 0x000fc600078ff8ff */
[----:B------:R-:W-:-:S04]  /*1870*/  IMAD.HI.U32 R14, R6, R13, RZ ;  /* 0x0000000d060e7227 */ /* 0x000fc800078e00ff */
[----:B------:R-:W-:-:S04]  /*1880*/  IMAD.MOV R6, RZ, RZ, -R14 ;  /* 0x000000ffff067224 */ /* 0x000fc800078e0a0e */
[----:B------:R-:W-:-:S05]  /*1890*/  IMAD R6, R4, R6, R13 ;  /* 0x0000000604067224 */ /* 0x000fca00078e020d */
[----:B------:R-:W-:Y:S02]  /*18a0*/  ISETP.GT.U32.AND P2, PT, R7, R6, PT ;  /* 0x000000060700720c */ /* 0x000fe40003f44070 */
[----:B0-----:R-:W-:-:S04]  /*18b0*/  IADD3 R12, P1, PT, R11, UR4, RZ ;  /* 0x000000040b0c7c10 */ /* 0x001fc8000ff3e0ff */
[----:B------:R-:W-:-:S05]  /*18c0*/  LEA.HI.X.SX32 R13, R11, UR5, 0x1, P1 ;  /* 0x000000050b0d7c11 */ /* 0x000fca00088f0eff */
[----:B------:R0:W2:Y:S01]  /*18d0*/  LDG.E.U8.CONSTANT R11, desc[UR8][R12.64] ;  /* 0x000000080c0b7981 */ /* 0x0000a2000c1e9100 */
[----:B------:R-:W-:Y:S01]  /*18e0*/  LOP3.LUT R5, R2, R5, RZ, 0x3c, !PT ;  /* 0x0000000502057212 */ /* 0x000fe200078e3cff */
[----:B------:R-:W-:Y:S01]  /*18f0*/  @!P2 VIADD R14, R14, 0x1 ;  /* 0x000000010e0ea836 */ /* 0x000fe20000000000 */
[----:B------:R-:W-:Y:S01]  /*1900*/  @!P2 IADD3 R6, PT, PT, R6, -R4, RZ ;  /* 0x800000040606a210 */ /* 0x000fe20007ffe0ff */
[----:B------:R-:W-:Y:S01]  /*1910*/  VIADD R15, R2, 0x1 ;  /* 0x00000001020f7836 */ /* 0x000fe20000000000 */
[----:B------:R-:W-:Y:S01]  /*1920*/  ISETP.GE.AND P3, PT, R5, RZ, PT ;  /* 0x000000ff0500720c */ /* 0x000fe20003f66270 */
[----:B------:R-:W-:Y:S01]  /*1930*/  IMAD.IADD R9, R9, 0x1, R2 ;  /* 0x0000000109097824 */ /* 0x000fe200078e0202 */
[----:B------:R-:W-:Y:S01]  /*1940*/  ISETP.GE.U32.AND P1, PT, R6, R7, PT ;  /* 0x000000070600720c */ /* 0x000fe20003f26070 */
[----:B------:R-:W1:Y:S08]  /*1950*/  LDC.64 R4, c[0x0][0x390] ;  /* 0x0000e400ff047b82 */ /* 0x000e700000000a00 */
[----:B------:R-:W3:Y:S04]  /*1960*/  LDC.64 R6, c[0x0][0x380] ;  /* 0x0000e000ff067b82 */ /* 0x000ee80000000a00 */
[----:B------:R-:W-:Y:S01]  /*1970*/  @P1 VIADD R14, R14, 0x1 ;  /* 0x000000010e0e1836 */ /* 0x000fe20000000000 */
[----:B------:R-:W-:-:S04]  /*1980*/  ISETP.GE.AND P1, PT, R15, UR6, PT ;  /* 0x000000060f007c0c */ /* 0x000fc8000bf26270 */
[----:B------:R-:W-:-:S04]  /*1990*/  @!P3 IADD3 R14, PT, PT, -R14, RZ, RZ ;  /* 0x000000ff0e0eb210 */ /* 0x000fc80007ffe1ff */
[----:B0-----:R-:W-:-:S05]  /*19a0*/  SEL R13, R8, R14, !P0 ;  /* 0x0000000e080d7207 */ /* 0x001fca0004000000 */
[----:B------:R-:W-:-:S04]  /*19b0*/  IMAD.IADD R13, R10, 0x1, R13 ;  /* 0x000000010a0d7824 */ /* 0x000fc800078e020d */
[----:B-1----:R-:W-:-:S04]  /*19c0*/  IMAD.WIDE R4, R13, 0x4, R4 ;  /* 0x000000040d047825 */ /* 0x002fc800078e0204 */
[----:B---3--:R-:W-:Y:S01]  /*19d0*/  IMAD.WIDE.U32 R6, R9, 0x2, R6 ;  /* 0x0000000209067825 */ /* 0x008fe200078e0006 */
[----:B------:R0:W3:Y:S04]  /*19e0*/  LDG.E.CONSTANT R10, desc[UR8][R4.64] ;  /* 0x00000008040a7981 */ /* 0x0000e8000c1e9900 */
[----:B------:R-:W4:Y:S04]  /*19f0*/  @!P1 LDG.E.U16.CONSTANT R12, desc[UR8][R6.64+0x2] ;  /* 0x00000208060c9981 */ /* 0x000f28000c1e9500 */
[----:B------:R3:W5:Y:S01]  /*1a00*/  LDG.E.U16.CONSTANT R2, desc[UR8][R6.64] ;  /* 0x0000000806027981 */ /* 0x000762000c1e9500 */
[----:B--2---:R-:W-:-:S02]  /*1a10*/  PRMT R8, R11, 0x8880, RZ ;  /* 0x000088800b087816 */ /* 0x004fc400000000ff */
[----:B------:R-:W-:Y:S02]  /*1a20*/  PRMT R9, R11, 0x8880, RZ ;  /* 0x000088800b097816 */ /* 0x000fe400000000ff */
[----:B------:R-:W-:-:S05]  /*1a30*/  PRMT R11, R8, 0x7710, RZ ;  /* 0x00007710080b7816 */ /* 0x000fca00000000ff */
[----:B------:R-:W-:Y:S01]  /*1a40*/  IMAD.SHL.U32 R8, R11, 0x10, RZ ;  /* 0x000000100b087824 */ /* 0x000fe200078e00ff */
[----:B------:R-:W-:-:S04]  /*1a50*/  SHF.R.S32.HI R9, RZ, 0x7, R9 ;  /* 0x00000007ff097819 */ /* 0x000fc80000011409 */
[----:B0-----:R-:W-:Y:S02]  /*1a60*/  PRMT R4, R8, 0x8880, RZ ;  /* 0x0000888008047816 */ /* 0x001fe400000000ff */
[----:B------:R-:W-:Y:S02]  /*1a70*/  LOP3.LUT R8, R11, 0xf0, RZ, 0xc0, !PT ;  /* 0x000000f00b087812 */ /* 0x000fe400078ec0ff */
[----:B------:R-:W-:Y:S02]  /*1a80*/  LOP3.LUT R9, R9, 0xfff0, RZ, 0xc0, !PT ;  /* 0x0000fff009097812 */ /* 0x000fe400078ec0ff */
[----:B------:R-:W-:Y:S02]  /*1a90*/  SHF.R.S32.HI R4, RZ, 0x7, R4 ;  /* 0x00000007ff047819 */ /* 0x000fe40000011404 */
[----:B------:R-:W-:Y:S02]  /*1aa0*/  LEA.HI R8, R8, R9, RZ, 0x1c ;  /* 0x0000000908087211 */ /* 0x000fe400078fe0ff */
[----:B------:R-:W-:-:S04]  /*1ab0*/  LOP3.LUT R4, R4, 0xfff0, RZ, 0xc0, !PT ;  /* 0x0000fff004047812 */ /* 0x000fc800078ec0ff */
[----:B------:R-:W-:Y:S01]  /*1ac0*/  LOP3.LUT R5, R4, 0xf, R11, 0xf8, !PT ;  /* 0x0000000f04057812 */ /* 0x000fe200078ef80b */
[----:B------:R-:W3:Y:S08]  /*1ad0*/  I2F.S16 R8, R8 ;  /* 0x0000000800087306 */ /* 0x000ef00000101400 */
[----:B------:R-:W0:Y:S01]  /*1ae0*/  I2F.S16 R5, R5 ;  /* 0x0000000500057306 */ /* 0x000e220000101400 */
[----:B------:R-:W-:Y:S01]  /*1af0*/  MOV R4, RZ ;  /* 0x000000ff00047202 */ /* 0x000fe20000000f00 */
[----:B---3--:R-:W-:Y:S01]  /*1b00*/  FMUL R7, R10, R8 ;  /* 0x000000080a077220 */ /* 0x008fe20000400000 */
[----:B----4-:R-:W-:-:S02]  /*1b10*/  @!P1 HADD2.F32 R4, -RZ, R12.H0_H0 ;  /* 0x2000000cff049230 */ /* 0x010fc40000004100 */
[----:B-----5:R-:W-:Y:S02]  /*1b20*/  HADD2.F32 R2, -RZ, R2.H0_H0 ;  /* 0x20000002ff027230 */ /* 0x020fe40000004100 */
[----:B0-----:R-:W-:Y:S01]  /*1b30*/  FMUL R6, R10, R5 ;  /* 0x000000050a067220 */ /* 0x001fe20000400000 */
[----:B------:R-:W-:-:S04]  /*1b40*/  FMUL R7, R7, R4 ;  /* 0x0000000407077220 */ /* 0x000fc80000400000 */
[----:B------:R-:W-:-:S04]  /*1b50*/  FFMA R7, R2, R6, R7 ;  /* 0x0000000602077223 */ /* 0x000fc80000000007 */
[----:B------:R-:W-:Y:S01]  /*1b60*/  FADD R18, R18, R7 ;  /* 0x0000000712127221 */ /* 0x000fe20000000000 */
[----:B------:R-:W-:Y:S06]  /*1b70*/  BRA `(.L_x_203) ;  /* 0x0000001800187947 */ /* 0x000fec0003800000 */
.L_x_204:
[----:B------:R-:W-:Y:S01]  /*1b80*/  UISETP.GE.U32.AND UP0, UPT, UR6, 0x7, UPT ;  /* 0x000000070600788c */ /* 0x000fe2000bf06070 */
[----:B------:R-:W-:Y:S02]  /*1b90*/  IMAD.MOV.U32 R18, RZ, RZ, RZ ;  /* 0x000000ffff127224 */ /* 0x000fe400078e00ff */
[----:B------:R-:W-:-:S06]  /*1ba0*/  IMAD.MOV.U32 R2, RZ, RZ, RZ ;  /* 0x000000ffff027224 */ /* 0x000fcc00078e00ff */
[----:B------:R-:W-:Y:S05]  /*1bb0*/  BRA.U !UP0, `(.L_x_208) ;  /* 0x0000000d08687547 */ /* 0x000fea000b800000 */
[----:B------:R-:W0:Y:S01]  /*1bc0*/  LDC.64 R4, c[0x0][0x380] ;  /* 0x0000e000ff047b82 */ /* 0x000e220000000a00 */
[----:B------:R-:W-:Y:S01]  /*1bd0*/  ULEA.HI UR4, UR7, 0x1, URZ, 0x1f ;  /* 0x0000000107047891 */ /* 0x000fe2000f8ff8ff */
[----:B------:R-:W-:Y:S02]  /*1be0*/  HFMA2 R18, -RZ, RZ, 0, 0 ;  /* 0x00000000ff127431 */ /* 0x000fe400000001ff */
[----:B------:R-:W-:Y:S01]  /*1bf0*/  IMAD.MOV.U32 R22, RZ, RZ, RZ ;  /* 0x000000ffff167224 */ /* 0x000fe200078e00ff */
[----:B------:R-:W1:Y:S01]  /*1c00*/  LDCU UR6, c[0x0][0x3b0] ;  /* 0x00007600ff0677ac */ /* 0x000e620008000800 */
[----:B------:R-:W-:Y:S02]  /*1c10*/  IMAD.MOV.U32 R2, RZ, RZ, R11 ;  /* 0x000000ffff027224 */ /* 0x000fe400078e000b */
[----:B------:R-:W2:Y:S01]  /*1c20*/  LDC.64 R12, c[0x0][0x390] ;  /* 0x0000e400ff0c7b82 */ /* 0x000ea20000000a00 */
[----:B------:R-:W-:Y:S01]  /*1c30*/  ULOP3.LUT UR4, UR4, 0x7ffffffc, URZ, 0xc0, !UPT ;  /* 0x7ffffffc04047892 */ /* 0x000fe2000f8ec0ff */
[----:B------:R-:W3:Y:S03]  /*1c40*/  LDCU.64 UR10, c[0x0][0x388] ;  /* 0x00007100ff0a77ac */ /* 0x000ee60008000a00 */
[----:B------:R-:W-:-:S03]  /*1c50*/  UIADD3 UR4, UPT, UPT, -UR4, URZ, URZ ;  /* 0x000000ff04047290 */ /* 0x000fc6000fffe1ff */
[----:B------:R-:W4:Y:S01]  /*1c60*/  LDC.64 R14, c[0x0][0x398] ;  /* 0x0000e600ff0e7b82 */ /* 0x000f220000000a00 */
[----:B0-----:R-:W-:-:S03]  /*1c70*/  IMAD.WIDE.U32 R4, R9, 0x2, R4 ;  /* 0x0000000209047825 */ /* 0x001fc600078e0004 */
[----:B------:R-:W-:-:S05]  /*1c80*/  IADD3 R24, P0, PT, R4, 0x8, RZ ;  /* 0x0000000804187810 */ /* 0x000fca0007f1e0ff */
[----:B-123--:R-:W-:-:S08]  /*1c90*/  IMAD.X R25, RZ, RZ, R5, P0 ;  /* 0x000000ffff197224 */ /* 0x00efd000000e0605 */
.L_x_209:
[----:B------:R-:W0:Y:S01]  /*1ca0*/  LDC R5, c[0x0][0x3b4] ;  /* 0x0000ed00ff057b82 */ /* 0x000e220000000800 */
[----:B------:R-:W-:Y:S02]  /*1cb0*/  IABS R21, R22 ;  /* 0x0000001600157213 */ /* 0x000fe40000000000 */
[----:B------:R-:W-:-:S03]  /*1cc0*/  IADD3 R16, P0, PT, R2, UR10, RZ ;  /* 0x0000000a02107c10 */ /* 0x000fc6000ff1e0ff */
[----:B------:R-:W-:Y:S01]  /*1cd0*/  IMAD.HI.U32 R6, R6, R21, RZ ;  /* 0x0000001506067227 */ /* 0x000fe200078e00ff */
[----:B------:R-:W-:-:S03]  /*1ce0*/  LEA.HI.X.SX32 R17, R2, UR11, 0x1, P0 ;  /* 0x0000000b02117c11 */ /* 0x000fc600080f0eff */
[----:B------:R-:W-:Y:S02]  /*1cf0*/  IMAD.MOV R8, RZ, RZ, -R6 ;  /* 0x000000ffff087224 */ /* 0x000fe400078e0a06 */
[----:B------:R-:W2:Y:S01]  /*1d00*/  LDG.E.U8.CONSTANT R19, desc[UR8][R16.64] ;  /* 0x0000000810137981 */ /* 0x000ea2000c1e9100 */
[----:B0-----:R-:W-:-:S05]  /*1d10*/  IABS R4, R5 ;  /* 0x0000000500047213 */ /* 0x001fca0000000000 */
[----:B------:R-:W-:-:S05]  /*1d20*/  IMAD R8, R4, R8, R21 ;  /* 0x0000000804087224 */ /* 0x000fca00078e0215 */
[----:B------:R-:W-:-:S13]  /*1d30*/  ISETP.GT.U32.AND P1, PT, R7, R8, PT ;  /* 0x000000080700720c */ /* 0x000fda0003f24070 */
[----:B------:R-:W-:-:S04]  /*1d40*/  @!P1 IADD3 R8, PT, PT, R8, -R4, RZ ;  /* 0x8000000408089210 */ /* 0x000fc80007ffe0ff */
[----:B------:R-:W-:Y:S02]  /*1d50*/  ISETP.GE.U32.AND P0, PT, R8, R7, PT ;  /* 0x000000070800720c */ /* 0x000fe40003f06070 */
[----:B------:R-:W-:-:S04]  /*1d60*/  LOP3.LUT R7, R22, R5, RZ, 0x3c, !PT ;  /* 0x0000000516077212 */ /* 0x000fc800078e3cff */
[----:B------:R-:W-:Y:S01]  /*1d70*/  ISETP.GE.AND P2, PT, R7, RZ, PT ;  /* 0x000000ff0700720c */ /* 0x000fe20003f46270 */
[----:B------:R-:W-:Y:S01]  /*1d80*/  @!P1 VIADD R6, R6, 0x1 ;  /* 0x0000000106069836 */ /* 0x000fe20000000000 */
[----:B------:R-:W-:-:S05]  /*1d90*/  LOP3.LUT R8, RZ, R5, RZ, 0x33, !PT ;  /* 0x00000005ff087212 */ /* 0x000fca00078e33ff */
[----:B------:R-:W-:Y:S01]  /*1da0*/  @P0 VIADD R6, R6, 0x1 ;  /* 0x0000000106060836 */ /* 0x000fe20000000000 */
[----:B------:R-:W-:-:S05]  /*1db0*/  ISETP.NE.AND P0, PT, R5, RZ, PT ;  /* 0x000000ff0500720c */ /* 0x000fca0003f05270 */
[----:B------:R-:W-:-:S05]  /*1dc0*/  @!P2 IMAD.MOV R6, RZ, RZ, -R6 ;  /* 0x000000ffff06a224 */ /* 0x000fca00078e0a06 */
[----:B------:R-:W-:Y:S02]  /*1dd0*/  SEL R7, R8, R6, !P0 ;  /* 0x0000000608077207 */ /* 0x000fe40004000000 */
[----:B------:R-:W-:-:S03]  /*1de0*/  IADD3 R6, PT, PT, R22, 0x1, RZ ;  /* 0x0000000116067810 */ /* 0x000fc60007ffe0ff */
[----:B------:R-:W-:Y:S01]  /*1df0*/  IMAD.IADD R7, R10, 0x1, R7 ;  /* 0x000000010a077824 */ /* 0x000fe200078e0207 */
[----:B------:R-:W-:-:S03]  /*1e00*/  ISETP.GE.AND P1, PT, R6, UR6, PT ;  /* 0x0000000606007c0c */ /* 0x000fc6000bf26270 */
[----:B----4-:R-:W-:-:S04]  /*1e10*/  IMAD.WIDE R20, R7, 0x4, R14 ;  /* 0x0000000407147825 */ /* 0x010fc800078e020e */
[----:B------:R-:W-:Y:S01]  /*1e20*/  IMAD.WIDE R6, R7, 0x4, R12 ;  /* 0x0000000407067825 */ /* 0x000fe200078e020c */
[----:B------:R0:W3:Y:S05]  /*1e30*/  LDG.E.CONSTANT R23, desc[UR8][R20.64] ;  /* 0x0000000814177981 */ /* 0x0000ea000c1e9900 */
[----:B------:R1:W4:Y:S01]  /*1e40*/  LDG.E.CONSTANT R6, desc[UR8][R6.64] ;  /* 0x0000000806067981 */ /* 0x000322000c1e9900 */
[----:B0-----:R-:W-:Y:S02]  /*1e50*/  IMAD.MOV.U32 R20, RZ, RZ, R24 ;  /* 0x000000ffff147224 */ /* 0x001fe400078e0018 */
[----:B------:R-:W-:-:S05]  /*1e60*/  IMAD.MOV.U32 R21, RZ, RZ, R25 ;  /* 0x000000ffff157224 */ /* 0x000fca00078e0019 */
[----:B------:R-:W5:Y:S04]  /*1e70*/  @!P1 LDG.E.U16.CONSTANT R25, desc[UR8][R20.64+-0x6] ;  /* 0xfffffa0814199981 */ /* 0x000f68000c1e9500 */
[----:B------:R-:W5:Y:S01]  /*1e80*/  LDG.E.U16.CONSTANT R24, desc[UR8][R20.64+-0x8] ;  /* 0xfffff80814187981 */ /* 0x000f62000c1e9500 */
[----:B-1----:R-:W0:Y:S08]  /*1e90*/  I2F.RP R7, R4 ;  /* 0x0000000400077306 */ /* 0x002e300000209400 */
[----:B0-----:R-:W0:Y:S02]  /*1ea0*/  MUFU.RCP R7, R7 ;  /* 0x0000000700077308 */ /* 0x001e240000001000 */
[----:B0-----:R-:W-:-:S06]  /*1eb0*/  VIADD R7, R7, 0xffffffe ;  /* 0x0ffffffe07077836 */ /* 0x001fcc0000000000 */
[----:B------:R-:W-:Y:S01]  /*1ec0*/  F2I.FTZ.U32.TRUNC.NTZ R7, R7 ;  /* 0x0000000700077305 */ /* 0x000fe2000021f000 */
[C---:B--2---:R-:W-:Y:S02]  /*1ed0*/  SHF.L.U32 R26, R19.reuse, 0x4, RZ ;  /* 0x00000004131a7819 */ /* 0x044fe400000006ff */
[----:B------:R-:W-:Y:S02]  /*1ee0*/  PRMT R27, R19, 0x8880, RZ ;  /* 0x00008880131b7816 */ /* 0x000fe400000000ff */
[----:B------:R-:W-:Y:S02]  /*1ef0*/  PRMT R26, R26, 0x8880, RZ ;  /* 0x000088801a1a7816 */ /* 0x000fe400000000ff */
[----:B------:R-:W-:Y:S02]  /*1f00*/  SHF.R.S32.HI R27, RZ, 0x7, R27 ;  /* 0x00000007ff1b7819 */ /* 0x000fe4000001141b */
[----:B------:R-:W-:Y:S02]  /*1f10*/  SHF.R.S32.HI R26, RZ, 0x7, R26 ;  /* 0x00000007ff1a7819 */ /* 0x000fe4000001141a */
[----:B------:R-:W-:-:S02]  /*1f20*/  LOP3.LUT R28, R27, 0xfff0, RZ, 0xc0, !PT ;  /* 0x0000fff01b1c7812 */ /* 0x000fc400078ec0ff */
[----:B------:R-:W-:Y:S02]  /*1f30*/  LOP3.LUT R26, R26, 0xfff0, RZ, 0xc0, !PT ;  /* 0x0000fff01a1a7812 */ /* 0x000fe400078ec0ff */
[----:B------:R-:W-:Y:S02]  /*1f40*/  LEA.HI R29, R19, R28, RZ, 0x1c ;  /* 0x0000001c131d7211 */ /* 0x000fe400078fe0ff */
[----:B------:R-:W-:Y:S02]  /*1f50*/  LOP3.LUT R27, R26, 0xf, R19, 0xf8, !PT ;  /* 0x0000000f1a1b7812 */ /* 0x000fe400078ef813 */
[----:B------:R-:W-:Y:S08]  /*1f60*/  I2F.S16 R26, R29 ;  /* 0x0000001d001a7306 */ /* 0x000ff00000101400 */
[----:B------:R-:W3:Y:S02]  /*1f70*/  I2F.S16 R28, R27 ;  /* 0x0000001b001c7306 */ /* 0x000ee40000101400 */
[C---:B---3--:R-:W-:Y:S01]  /*1f80*/  FADD R19, -R23.reuse, R28 ;  /* 0x0000001c17137221 */ /* 0x048fe20000000100 */
[----:B------:R-:W-:Y:S01]  /*1f90*/  FADD R23, -R23, R26 ;  /* 0x0000001a17177221 */ /* 0x000fe20000000100 */
[----:B------:R-:W-:-:S02]  /*1fa0*/  IMAD.MOV R28, RZ, RZ, -R7 ;  /* 0x000000ffff1c7224 */ /* 0x000fc400078e0a07 */
[----:B------:R-:W-:Y:S02]  /*1fb0*/  IMAD.MOV.U32 R26, RZ, RZ, RZ ;  /* 0x000000ffff1a7224 */ /* 0x000fe400078e00ff */
[C---:B----4-:R-:W-:Y:S01]  /*1fc0*/  FMUL R23, R6.reuse, R23 ;  /* 0x0000001706177220 */ /* 0x050fe20000400000 */
[----:B-----5:R-:W-:Y:S02]  /*1fd0*/  @!P1 HADD2.F32 R26, -RZ, R25.H0_H0 ;  /* 0x20000019ff1a9230 */ /* 0x020fe40000004100 */
[----:B------:R-:W-:Y:S01]  /*1fe0*/  FMUL R25, R6, R19 ;  /* 0x0000001306197220 */ /* 0x000fe20000400000 */
[----:B------:R-:W-:Y:S01]  /*1ff0*/  IMAD R19, R28, R4, RZ ;  /* 0x000000041c137224 */ /* 0x000fe200078e02ff */
[----:B------:R-:W-:Y:S01]  /*2000*/  MOV R6, RZ ;  /* 0x000000ff00067202 */ /* 0x000fe20000000f00 */
[----:B------:R-:W-:-:S04]  /*2010*/  VIADD R28, R22, 0x2 ;  /* 0x00000002161c7836 */ /* 0x000fc80000000000 */
[----:B------:R-:W-:Y:S01]  /*2020*/  IMAD.HI.U32 R6, R7, R19, R6 ;  /* 0x0000001307067227 */ /* 0x000fe200078e0006 */
[----:B------:R-:W-:-:S03]  /*2030*/  IABS R7, R28 ;  /* 0x0000001c00077213 */ /* 0x000fc60000000000 */
[----:B------:R-:W-:Y:S01]  /*2040*/  FMUL R26, R23, R26 ;  /* 0x0000001a171a7220 */ /* 0x000fe20000400000 */
[----:B------:R-:W-:Y:S01]  /*2050*/  LOP3.LUT R28, R28, R5, RZ, 0x3c, !PT ;  /* 0x000000051c1c7212 */ /* 0x000fe200078e3cff */
[----:B------:R-:W2:Y:S01]  /*2060*/  LDG.E.U8.CONSTANT R19, desc[UR8][R16.64+0x1] ;  /* 0x0000010810137981 */ /* 0x000ea2000c1e9100 */
[----:B------:R-:W-:Y:S02]  /*2070*/  IMAD.HI.U32 R23, R6, R7, RZ ;  /* 0x0000000706177227 */ /* 0x000fe400078e00ff */
[----:B------:R-:W-:Y:S02]  /*2080*/  ISETP.GE.AND P3, PT, R28, RZ, PT ;  /* 0x000000ff1c00720c */ /* 0x000fe40003f66270 */
[----:B------:R-:W-:-:S04]  /*2090*/  IMAD.MOV R28, RZ, RZ, -R23 ;  /* 0x000000ffff1c7224 */ /* 0x000fc800078e0a17 */
[----:B------:R-:W-:Y:S02]  /*20a0*/  IMAD R28, R4, R28, R7 ;  /* 0x0000001c041c7224 */ /* 0x000fe400078e0207 */
[----:B------:R-:W-:-:S05]  /*20b0*/  IMAD.MOV.U32 R7, RZ, RZ, R4 ;  /* 0x000000ffff077224 */ /* 0x000fca00078e0004 */
[----:B------:R-:W-:-:S13]  /*20c0*/  ISETP.GT.U32.AND P2, PT, R7, R28, PT ;  /* 0x0000001c0700720c */ /* 0x000fda0003f44070 */
[----:B------:R-:W-:-:S04]  /*20d0*/  @!P2 IADD3 R28, PT, PT, R28, -R4, RZ ;  /* 0x800000041c1ca210 */ /* 0x000fc80007ffe0ff */
[----:B------:R-:W-:Y:S01]  /*20e0*/  ISETP.GE.U32.AND P1, PT, R28, R7, PT ;  /* 0x000000071c00720c */ /* 0x000fe20003f26070 */
[----:B------:R-:W-:-:S12]  /*20f0*/  @!P2 VIADD R23, R23, 0x1 ;  /* 0x000000011717a836 */ /* 0x000fd80000000000 */
[----:B------:R-:W-:-:S04]  /*2100*/  @P1 VIADD R23, R23, 0x1 ;  /* 0x0000000117171836 */ /* 0x000fc80000000000 */
[----:B------:R-:W-:-:S05]  /*2110*/  @!P3 IMAD.MOV R23, RZ, RZ, -R23 ;  /* 0x000000ffff17b224 */ /* 0x000fca00078e0a17 */
[----:B------:R-:W-:Y:S01]  /*2120*/  SEL R27, R8, R23, !P0 ;  /* 0x00000017081b7207 */ /* 0x000fe20004000000 */
[----:B------:R-:W-:-:S03]  /*2130*/  HADD2.F32 R24, -RZ, R24.H0_H0 ;  /* 0x20000018ff187230 */ /* 0x000fc60000004100 */
[----:B------:R-:W-:Y:S02]  /*2140*/  IADD3 R27, PT, PT, R10, R27, RZ ;  /* 0x0000001b0a1b7210 */ /* 0x000fe40007ffe0ff */
[----:B------:R-:W-:-:S03]  /*2150*/  FFMA R25, R25, R24, R26 ;  /* 0x0000001819197223 */ /* 0x000fc6000000001a */
[----:B------:R-:W-:-:S04]  /*2160*/  IMAD.WIDE R28, R27, 0x4, R12 ;  /* 0x000000041b1c7825 */ /* 0x000fc800078e020c */
[----:B------:R-:W-:Y:S02]  /*2170*/  IMAD.WIDE R26, R27, 0x4, R14 ;  /* 0x000000041b1a7825 */ /* 0x000fe400078e020e */
[----:B------:R-:W3:Y:S04]  /*2180*/  LDG.E.CONSTANT R29, desc[UR8][R28.64] ;  /* 0x000000081c1d7981 */ /* 0x000ee8000c1e9900 */
[----:B------:R0:W4:Y:S01]  /*2190*/  LDG.E.CONSTANT R26, desc[UR8][R26.64] ;  /* 0x000000081a1a7981 */ /* 0x000122000c1e9900 */
[----:B------:R-:W-:-:S05]  /*21a0*/  VIADD R23, R22, 0x3 ;  /* 0x0000000316177836 */ /* 0x000fca0000000000 */
[----:B------:R-:W-:-:S13]  /*21b0*/  ISETP.GE.AND P1, PT, R23, UR6, PT ;  /* 0x0000000617007c0c */ /* 0x000fda000bf26270 */
[----:B------:R-:W5:Y:S01]  /*21c0*/  @!P1 LDG.E.U16.CONSTANT R23, desc[UR8][R20.64+-0x2] ;  /* 0xfffffe0814179981 */ /* 0x000f62000c1e9500 */
[----:B------:R-:W-:Y:S01]  /*21d0*/  FADD R25, R25, R18 ;  /* 0x0000001219197221 */ /* 0x000fe20000000000 */
[C---:B--2---:R-:W-:Y:S01]  /*21e0*/  IMAD.SHL.U32 R18, R19.reuse, 0x10, RZ ;  /* 0x0000001013127824 */ /* 0x044fe200078e00ff */
[----:B------:R-:W-:-:S04]  /*21f0*/  PRMT R24, R19, 0x8880, RZ ;  /* 0x0000888013187816 */ /* 0x000fc800000000ff */
[----:B------:R-:W-:Y:S02]  /*2200*/  PRMT R18, R18, 0x8880, RZ ;  /* 0x0000888012127816 */ /* 0x000fe400000000ff */
[----:B------:R-:W-:Y:S02]  /*2210*/  SHF.R.S32.HI R24, RZ, 0x7, R24 ;  /* 0x00000007ff187819 */ /* 0x000fe40000011418 */
[----:B------:R-:W-:Y:S02]  /*2220*/  SHF.R.S32.HI R18, RZ, 0x7, R18 ;  /* 0x00000007ff127819 */ /* 0x000fe40000011412 */
[----:B------:R-:W-:Y:S02]  /*2230*/  LOP3.LUT R24, R24, 0xfff0, RZ, 0xc0, !PT ;  /* 0x0000fff018187812 */ /* 0x000fe400078ec0ff */
[----:B------:R-:W-:Y:S02]  /*2240*/  LOP3.LUT R18, R18, 0xfff0, RZ, 0xc0, !PT ;  /* 0x0000fff012127812 */ /* 0x000fe400078ec0ff */
[----:B0-----:R-:W-:-:S02]  /*2250*/  LEA.HI R27, R19, R24, RZ, 0x1c ;  /* 0x00000018131b7211 */ /* 0x001fc400078fe0ff */
[----:B------:R-:W-:-:S04]  /*2260*/  LOP3.LUT R18, R18, 0xf, R19, 0xf8, !PT ;  /* 0x0000000f12127812 */ /* 0x000fc800078ef813 */
[----:B------:R-:W4:Y:S08]  /*2270*/  I2F.S16 R19, R18 ;  /* 0x0000001200137306 */ /* 0x000f300000101400 */
[----:B------:R-:W0:Y:S01]  /*2280*/  I2F.S16 R27, R27 ;  /* 0x0000001b001b7306 */ /* 0x000e220000101400 */
[C---:B----4-:R-:W-:Y:S01]  /*2290*/  FADD R24, -R26.reuse, R19 ;  /* 0x000000131a187221 */ /* 0x050fe20000000100 */
[----:B0-----:R-:W-:-:S02]  /*22a0*/  FADD R28, -R26, R27 ;  /* 0x0000001b1a1c7221 */ /* 0x001fc40000000100 */
[----:B------:R-:W2:Y:S01]  /*22b0*/  LDG.E.U16.CONSTANT R27, desc[UR8][R20.64+-0x4] ;  /* 0xfffffc08141b7981 */ /* 0x000ea2000c1e9500 */
[C---:B---3--:R-:W-:Y:S01]  /*22c0*/  FMUL R26, R29.reuse, R24 ;  /* 0x000000181d1a7220 */ /* 0x048fe20000400000 */
[----:B------:R-:W-:Y:S01]  /*22d0*/  FMUL R29, R29, R28 ;  /* 0x0000001c1d1d7220 */ /* 0x000fe20000400000 */
[----:B------:R-:W-:-:S04]  /*22e0*/  IADD3 R28, PT, PT, R22, 0x4, RZ ;  /* 0x00000004161c7810 */ /* 0x000fc80007ffe0ff */
[----:B------:R-:W-:Y:S02]  /*22f0*/  IABS R19, R28 ;  /* 0x0000001c00137213 */ /* 0x000fe40000000000 */
[----:B------:R-:W-:-:S03]  /*2300*/  LOP3.LUT R28, R28, R5, RZ, 0x3c, !PT ;  /* 0x000000051c1c7212 */ /* 0x000fc600078e3cff */
[----:B------:R-:W-:Y:S01]  /*2310*/  IMAD.HI.U32 R18, R6, R19, RZ ;  /* 0x0000001306127227 */ /* 0x000fe200078e00ff */
[----:B------:R-:W-:-:S03]  /*2320*/  ISETP.GE.AND P3, PT, R28, RZ, PT ;  /* 0x000000ff1c00720c */ /* 0x000fc60003f66270 */
[----:B------:R-:W-:-:S04]  /*2330*/  IMAD.MOV R28, RZ, RZ, -R18 ;  /* 0x000000ffff1c7224 */ /* 0x000fc800078e0a12 */
[----:B------:R-:W-:-:S05]  /*2340*/  IMAD R28, R4, R28, R19 ;  /* 0x0000001c041c7224 */ /* 0x000fca00078e0213 */
[----:B------:R-:W-:Y:S01]  /*2350*/  ISETP.GT.U32.AND P2, PT, R7, R28, PT ;  /* 0x0000001c0700720c */ /* 0x000fe20003f44070 */
[----:B------:R-:W-:Y:S02]  /*2360*/  IMAD.MOV.U32 R24, RZ, RZ, RZ ;  /* 0x000000ffff187224 */ /* 0x000fe400078e00ff */
[----:B-----5:R-:W-:-:S10]  /*2370*/  @!P1 HADD2.F32 R24, -RZ, R23.H0_H0 ;  /* 0x20000017ff189230 */ /* 0x020fd40000004100 */
[----:B------:R-:W-:-:S05]  /*2380*/  @!P2 IMAD.IADD R28, R28, 0x1, -R4 ;  /* 0x000000011c1ca824 */ /* 0x000fca00078e0a04 */
[----:B------:R-:W-:Y:S02]  /*2390*/  ISETP.GE.U32.AND P1, PT, R28, R7, PT ;  /* 0x000000071c00720c */ /* 0x000fe40003f26070 */
[----:B------:R-:W3:Y:S01]  /*23a0*/  LDG.E.U8.CONSTANT R28, desc[UR8][R16.64+0x2] ;  /* 0x00000208101c7981 */ /* 0x000ee2000c1e9100 */
[----:B------:R-:W-:Y:S02]  /*23b0*/  @!P2 VIADD R18, R18, 0x1 ;  /* 0x000000011212a836 */ /* 0x000fe40000000000 */
[----:B------:R-:W-:Y:S01]  /*23c0*/  FMUL R29, R29, R24 ;  /* 0x000000181d1d7220 */ /* 0x000fe20000400000 */
[----:B------:R-:W4:Y:S07]  /*23d0*/  LDG.E.U8.CONSTANT R16, desc[UR8][R16.64+0x3] ;  /* 0x0000030810107981 */ /* 0x000f2e000c1e9100 */
[----:B------:R-:W-:-:S05]  /*23e0*/  @P1 IADD3 R18, PT, PT, R18, 0x1, RZ ;  /* 0x0000000112121810 */ /* 0x000fca0007ffe0ff */
[----:B------:R-:W-:-:S05]  /*23f0*/  @!P3 IMAD.MOV R18, RZ, RZ, -R18 ;  /* 0x000000ffff12b224 */ /* 0x000fca00078e0a12 */
[----:B------:R-:W-:-:S05]  /*2400*/  SEL R23, R8, R18, !P0 ;  /* 0x0000001208177207 */ /* 0x000fca0004000000 */
[----:B------:R-:W-:-:S04]  /*2410*/  IMAD.IADD R23, R10, 0x1, R23 ;  /* 0x000000010a177824 */ /* 0x000fc800078e0217 */
[----:B------:R-:W-:-:S06]  /*2420*/  IMAD.WIDE R18, R23, 0x4, R14 ;  /* 0x0000000417127825 */ /* 0x000fcc00078e020e */
[----:B------:R0:W5:Y:S01]  /*2430*/  LDG.E.CONSTANT R18, desc[UR8][R18.64] ;  /* 0x0000000812127981 */ /* 0x000162000c1e9900 */
[----:B--2---:R-:W-:-:S05]  /*2440*/  HADD2.F32 R27, -RZ, R27.H0_H0 ;  /* 0x2000001bff1b7230 */ /* 0x004fca0000004100 */
[----:B------:R-:W-:-:S04]  /*2450*/  FFMA R26, R26, R27, R29 ;  /* 0x0000001b1a1a7223 */ /* 0x000fc8000000001d */
[----:B------:R-:W-:Y:S01]  /*2460*/  FADD R26, R25, R26 ;  /* 0x0000001a191a7221 */ /* 0x000fe20000000000 */
[----:B------:R-:W-:-:S06]  /*2470*/  IMAD.WIDE R24, R23, 0x4, R12 ;  /* 0x0000000417187825 */ /* 0x000fcc00078e020c */
[----:B------:R1:W2:Y:S01]  /*2480*/  LDG.E.CONSTANT R24, desc[UR8][R24.64] ;  /* 0x0000000818187981 */ /* 0x0002a2000c1e9900 */
[----:B---3--:R-:W-:-:S05]  /*2490*/  IMAD.SHL.U32 R23, R28, 0x10, RZ ;  /* 0x000000101c177824 */ /* 0x008fca00078e00ff */
[----:B0-----:R-:W-:Y:S02]  /*24a0*/  PRMT R19, R23, 0x8880, RZ ;  /* 0x0000888017137816 */ /* 0x001fe400000000ff */
[----:B------:R-:W-:Y:S02]  /*24b0*/  PRMT R23, R28, 0x8880, RZ ;  /* 0x000088801c177816 */ /* 0x000fe400000000ff */
[----:B------:R-:W-:Y:S02]  /*24c0*/  SHF.R.S32.HI R19, RZ, 0x7, R19 ;  /* 0x00000007ff137819 */ /* 0x000fe40000011413 */
[----:B------:R-:W-:Y:S02]  /*24d0*/  SHF.R.S32.HI R23, RZ, 0x7, R23 ;  /* 0x00000007ff177819 */ /* 0x000fe40000011417 */
[----:B------:R-:W-:Y:S02]  /*24e0*/  LOP3.LUT R19, R19, 0xfff0, RZ, 0xc0, !PT ;  /* 0x0000fff013137812 */ /* 0x000fe400078ec0ff */
[----:B------:R-:W-:-:S04]  /*24f0*/  LOP3.LUT R23, R23, 0xfff0, RZ, 0xc0, !PT ;  /* 0x0000fff017177812 */ /* 0x000fc800078ec0ff */
[----:B------:R-:W-:Y:S02]  /*2500*/  LEA.HI R27, R28, R23, RZ, 0x1c ;  /* 0x000000171c1b7211 */ /* 0x000fe400078fe0ff */
[----:B------:R-:W-:Y:S02]  /*2510*/  LOP3.LUT R28, R19, 0xf, R28, 0xf8, !PT ;  /* 0x0000000f131c7812 */ /* 0x000fe400078ef81c */
[----:B------:R-:W-:-:S04]  /*2520*/  IADD3 R19, PT, PT, R22, 0x5, RZ ;  /* 0x0000000516137810 */ /* 0x000fc80007ffe0ff */
[----:B------:R-:W-:-:S13]  /*2530*/  ISETP.GE.AND P1, PT, R19, UR6, PT ;  /* 0x0000000613007c0c */ /* 0x000fda000bf26270 */
[----:B------:R-:W3:Y:S01]  /*2540*/  @!P1 LDG.E.U16.CONSTANT R19, desc[UR8][R20.64+0x2] ;  /* 0x0000020814139981 */ /* 0x000ee2000c1e9500 */
[----:B------:R-:W5:Y:S08]  /*2550*/  I2F.S16 R23, R28 ;  /* 0x0000001c00177306 */ /* 0x000f700000101400 */
[----:B------:R-:W1:Y:S01]  /*2560*/  I2F.S16 R27, R27 ;  /* 0x0000001b001b7306 */ /* 0x000e620000101400 */
[C---:B-----5:R-:W-:Y:S01]  /*2570*/  FADD R23, -R18.reuse, R23 ;  /* 0x0000001712177221 */ /* 0x060fe20000000100 */
[----:B-1----:R-:W-:-:S02]  /*2580*/  FADD R25, -R18, R27 ;  /* 0x0000001b12197221 */ /* 0x002fc40000000100 */
[----:B------:R-:W5:Y:S01]  /*2590*/  LDG.E.U16.CONSTANT R18, desc[UR8][R20.64] ;  /* 0x0000000814127981 */ /* 0x000f62000c1e9500 */
[----:B------:R-:W-:-:S05]  /*25a0*/  VIADD R29, R22, 0x6 ;  /* 0x00000006161d7836 */ /* 0x000fca0000000000 */
[----:B------:R-:W-:Y:S02]  /*25b0*/  IABS R27, R29 ;  /* 0x0000001d001b7213 */ /* 0x000fe40000000000 */
[----:B------:R-:W-:-:S04]  /*25c0*/  LOP3.LUT R29, R29, R5, RZ, 0x3c, !PT ;  /* 0x000000051d1d7212 */ /* 0x000fc800078e3cff */
[----:B------:R-:W-:Y:S01]  /*25d0*/  ISETP.GE.AND P3, PT, R29, RZ, PT ;  /* 0x000000ff1d00720c */ /* 0x000fe20003f66270 */
[----:B----4-:R-:W-:-:S05]  /*25e0*/  IMAD.SHL.U32 R17, R16, 0x10, RZ ;  /* 0x0000001010117824 */ /* 0x010fca00078e00ff */
[----:B------:R-:W-:-:S04]  /*25f0*/  PRMT R17, R17, 0x8880, RZ ;  /* 0x0000888011117816 */ /* 0x000fc800000000ff */
[----:B------:R-:W-:-:S04]  /*2600*/  SHF.R.S32.HI R17, RZ, 0x7, R17 ;  /* 0x00000007ff117819 */ /* 0x000fc80000011411 */
[----:B------:R-:W-:Y:S01]  /*2610*/  LOP3.LUT R17, R17, 0xfff0, RZ, 0xc0, !PT ;  /* 0x0000fff011117812 */ /* 0x000fe200078ec0ff */
[C---:B--2---:R-:W-:Y:S01]  /*2620*/  FMUL R23, R24.reuse, R23 ;  /* 0x0000001718177220 */ /* 0x044fe20000400000 */
[----:B------:R-:W-:Y:S01]  /*2630*/  FMUL R25, R24, R25 ;  /* 0x0000001918197220 */ /* 0x000fe20000400000 */
[----:B------:R-:W-:Y:S02]  /*2640*/  IMAD.MOV.U32 R24, RZ, RZ, RZ ;  /* 0x000000ffff187224 */ /* 0x000fe400078e00ff */
[----:B---3--:R-:W-:Y:S02]  /*2650*/  @!P1 HADD2.F32 R24, -RZ, R19.H0_H0 ;  /* 0x20000013ff189230 */ /* 0x008fe40000004100 */
[----:B------:R-:W-:-:S04]  /*2660*/  IMAD.HI.U32 R19, R6, R27, RZ ;  /* 0x0000001b06137227 */ /* 0x000fc800078e00ff */
[----:B------:R-:W-:-:S04]  /*2670*/  IMAD.MOV R28, RZ, RZ, -R19 ;  /* 0x000000ffff1c7224 */ /* 0x000fc800078e0a13 */
[----:B------:R-:W-:-:S05]  /*2680*/  IMAD R28, R4, R28, R27 ;  /* 0x0000001c041c7224 */ /* 0x000fca00078e021b */
[----:B------:R-:W-:Y:S01]  /*2690*/  ISETP.GT.U32.AND P2, PT, R7, R28, PT ;  /* 0x0000001c0700720c */ /* 0x000fe20003f44070 */
[----:B------:R-:W-:-:S12]  /*26a0*/  FMUL R24, R25, R24 ;  /* 0x0000001819187220 */ /* 0x000fd80000400000 */
[----:B------:R-:W-:-:S04]  /*26b0*/  @!P2 IADD3 R28, PT, PT, R28, -R4, RZ ;  /* 0x800000041c1ca210 */ /* 0x000fc80007ffe0ff */
[----:B------:R-:W-:Y:S01]  /*26c0*/  ISETP.GE.U32.AND P1, PT, R28, R7, PT ;  /* 0x000000071c00720c */ /* 0x000fe20003f26070 */
[----:B-----5:R-:W-:Y:S01]  /*26d0*/  HADD2.F32 R18, -RZ, R18.H0_H0 ;  /* 0x20000012ff127230 */ /* 0x020fe20000004100 */
[----:B------:R-:W2:Y:S01]  /*26e0*/  LDG.E.U16.CONSTANT R28, desc[UR8][R20.64+0x4] ;  /* 0x00000408141c7981 */ /* 0x000ea2000c1e9500 */
[----:B------:R-:W-:-:S03]  /*26f0*/  @!P2 VIADD R19, R19, 0x1 ;  /* 0x000000011313a836 */ /* 0x000fc60000000000 */
[----:B------:R-:W-:Y:S01]  /*2700*/  FFMA R23, R23, R18, R24 ;  /* 0x0000001217177223 */ /* 0x000fe20000000018 */
[----:B------:R-:W-:-:S06]  /*2710*/  PRMT R18, R16, 0x8880, RZ ;  /* 0x0000888010127816 */ /* 0x000fcc00000000ff */
[----:B------:R-:W-:Y:S01]  /*2720*/  @P1 VIADD R19, R19, 0x1 ;  /* 0x0000000113131836 */ /* 0x000fe20000000000 */
[----:B------:R-:W-:-:S04]  /*2730*/  SHF.R.S32.HI R18, RZ, 0x7, R18 ;  /* 0x00000007ff127819 */ /* 0x000fc80000011412 */
[----:B------:R-:W-:Y:S02]  /*2740*/  @!P3 IADD3 R19, PT, PT, -R19, RZ, RZ ;  /* 0x000000ff1313b210 */ /* 0x000fe40007ffe1ff */
[----:B------:R-:W-:Y:S01]  /*2750*/  LOP3.LUT R25, R18, 0xfff0, RZ, 0xc0, !PT ;  /* 0x0000fff012197812 */ /* 0x000fe200078ec0ff */
[----:B------:R-:W-:Y:S01]  /*2760*/  VIADD R18, R22, 0x7 ;  /* 0x0000000716127836 */ /* 0x000fe20000000000 */
[----:B------:R-:W-:Y:S02]  /*2770*/  SEL R19, R8, R19, !P0 ;  /* 0x0000001308137207 */ /* 0x000fe40004000000 */
[----:B------:R-:W-:Y:S02]  /*2780*/  LEA.HI R24, R16, R25, RZ, 0x1c ;  /* 0x0000001910187211 */ /* 0x000fe400078fe0ff */
[----:B------:R-:W-:Y:S01]  /*2790*/  ISETP.GE.AND P1, PT, R18, UR6, PT ;  /* 0x0000000612007c0c */ /* 0x000fe2000bf26270 */
[----:B------:R-:W-:Y:S01]  /*27a0*/  IMAD.IADD R19, R10, 0x1, R19 ;  /* 0x000000010a137824 */ /* 0x000fe200078e0213 */
[----:B------:R-:W-:-:S03]  /*27b0*/  LOP3.LUT R25, R17, 0xf, R16, 0xf8, !PT ;  /* 0x0000000f11197812 */ /* 0x000fc600078ef810 */
[----:B------:R-:W-:-:S04]  /*27c0*/  IMAD.WIDE R16, R19, 0x4, R14 ;  /* 0x0000000413107825 */ /* 0x000fc800078e020e */
[----:B------:R-:W-:Y:S02]  /*27d0*/  IMAD.WIDE R18, R19, 0x4, R12 ;  /* 0x0000000413127825 */ /* 0x000fe400078e020c */
[----:B------:R-:W3:Y:S04]  /*27e0*/  LDG.E.CONSTANT R16, desc[UR8][R16.64] ;  /* 0x0000000810107981 */ /* 0x000ee8000c1e9900 */
[----:B------:R-:W4:Y:S04]  /*27f0*/  @!P1 LDG.E.U16.CONSTANT R27, desc[UR8][R20.64+0x6] ;  /* 0x00000608141b9981 */ /* 0x000f28000c1e9500 */
[----:B------:R-:W5:Y:S01]  /*2800*/  LDG.E.CONSTANT R18, desc[UR8][R18.64] ;  /* 0x0000000812127981 */ /* 0x000f62000c1e9900 */
[----:B------:R-:W3:Y:S08]  /*2810*/  I2F.S16 R24, R24 ;  /* 0x0000001800187306 */ /* 0x000ef00000101400 */
[----:B------:R-:W0:Y:S01]  /*2820*/  I2F.S16 R25, R25 ;  /* 0x0000001900197306 */ /* 0x000e220000101400 */
[----:B------:R-:W-:-:S04]  /*2830*/  UIADD3 UR4, UPT, UPT, UR4, 0x4, URZ ;  /* 0x0000000404047890 */ /* 0x000fc8000fffe0ff */
[----:B------:R-:W-:Y:S01]  /*2840*/  UISETP.NE.AND UP0, UPT, UR4, URZ, UPT ;  /* 0x000000ff0400728c */ /* 0x000fe2000bf05270 */
[----:B------:R-:W-:Y:S01]  /*2850*/  FADD R23, R26, R23 ;  /* 0x000000171a177221 */ /* 0x000fe20000000000 */
[----:B------:R-:W-:Y:S01]  /*2860*/  IADD3 R22, PT, PT, R22, 0x8, RZ ;  /* 0x0000000816167810 */ /* 0x000fe20007ffe0ff */
[----:B------:R-:W-:Y:S02]  /*2870*/  VIADD R2, R2, 0x4 ;  /* 0x0000000402027836 */ /* 0x000fe40000000000 */
[----:B--2---:R-:W-:Y:S02]  /*2880*/  HADD2.F32 R28, -RZ, R28.H0_H0 ;  /* 0x2000001cff1c7230 */ /* 0x004fe40000004100 */
[C---:B---3--:R-:W-:Y:S01]  /*2890*/  FADD R17, -R16.reuse, R24 ;  /* 0x0000001810117221 */ /* 0x048fe20000000100 */
[----:B0-----:R-:W-:Y:S01]  /*28a0*/  FADD R29, -R16, R25 ;  /* 0x00000019101d7221 */ /* 0x001fe20000000100 */
[----:B------:R-:W-:Y:S02]  /*28b0*/  IMAD.MOV.U32 R16, RZ, RZ, RZ ;  /* 0x000000ffff107224 */ /* 0x000fe400078e00ff */
[----:B----4-:R-:W-:-:S02]  /*28c0*/  @!P1 HADD2.F32 R16, -RZ, R27.H0_H0 ;  /* 0x2000001bff109230 */ /* 0x010fc40000004100 */
[C---:B-----5:R-:W-:Y:S01]  /*28d0*/  FMUL R17, R18.reuse, R17 ;  /* 0x0000001112117220 */ /* 0x060fe20000400000 */
[----:B------:R-:W-:-:S03]  /*28e0*/  FMUL R29, R18, R29 ;  /* 0x0000001d121d7220 */ /* 0x000fc60000400000 */
[----:B------:R-:W-:Y:S01]  /*28f0*/  FMUL R16, R17, R16 ;  /* 0x0000001011107220 */ /* 0x000fe20000400000 */
[----:B------:R-:W-:-:S03]  /*2900*/  IADD3 R24, P1, PT, R20, 0x10, RZ ;  /* 0x0000001014187810 */ /* 0x000fc60007f3e0ff */
[----:B------:R-:W-:Y:S02]  /*2910*/  FFMA R16, R29, R28, R16 ;  /* 0x0000001c1d107223 */ /* 0x000fe40000000010 */
[----:B------:R-:W-:Y:S02]  /*2920*/  IMAD.X R25, RZ, RZ, R21, P1 ;  /* 0x000000ffff197224 */ /* 0x000fe400008e0615 */
[----:B------:R-:W-:Y:S01]  /*2930*/  FADD R18, R23, R16 ;  /* 0x0000001017127221 */ /* 0x000fe20000000000 */
[----:B------:R-:W-:Y:S06]  /*2940*/  BRA.U UP0, `(.L_x_209) ;  /* 0xfffffff100d47547 */ /* 0x000fec000b83ffff */
[----:B------:R-:W-:-:S07]  /*2950*/  IMAD.MOV.U32 R2, RZ, RZ, R22 ;  /* 0x000000ffff027224 */ /* 0x000fce00078e0016 */
.L_x_208:
[----:B------:R-:W-:-:S04]  /*2960*/  ULEA.HI UR4, UR7, 0x1, URZ, 0x1f ;  /* 0x0000000107047891 */ /* 0x000fc8000f8ff8ff */
[----:B------:R-:W-:-:S09]  /*2970*/  ULOP3.LUT UP0, UR4, UR4, 0x3, URZ, 0xc0, !UPT ;  /* 0x0000000304047892 */ /* 0x000fd2000f80c0ff */
[----:B------:R-:W-:Y:S05]  /*2980*/  BRA.U !UP0, `(.L_x_203) ;  /* 0x0000000908947547 */ /* 0x000fea000b800000 */
[----:B------:R-:W-:Y:S02]  /*2990*/  UISETP.NE.AND UP0, UPT, UR4, 0x1, UPT ;  /* 0x000000010400788c */ /* 0x000fe4000bf05270 */
[----:B------:R-:W-:-:S07]  /*29a0*/  ULOP3.LUT UP1, URZ, UR7, 0x2, URZ, 0xc0, !UPT ;  /* 0x0000000207ff7892 */ /* 0x000fce000f82c0ff */
[----:B------:R-:W-:Y:S05]  /*29b0*/  BRA.U !UP0, `(.L_x_210) ;  /* 0x0000000508b07547 */ /* 0x000fea000b800000 */
[----:B------:R-:W0:Y:S01]  /*29c0*/  LDCU.64 UR4, c[0x0][0x388] ;  /* 0x00007100ff0477ac */ /* 0x000e220008000a00 */
[----:B------:R-:W-:Y:S01]  /*29d0*/  LEA.HI R13, R2, R11, RZ, 0x1f ;  /* 0x0000000b020d7211 */ /* 0x000fe200078ff8ff */
[----:B------:R-:W1:Y:S01]  /*29e0*/  LDC.64 R28, c[0x0][0x380] ;  /* 0x0000e000ff1c7b82 */ /* 0x000e620000000a00 */
[----:B------:R-:W-:Y:S01]  /*29f0*/  IABS R15, R2 ;  /* 0x00000002000f7213 */ /* 0x000fe20000000000 */
[----:B------:R-:W2:Y:S01]  /*2a00*/  LDCU.64 UR10, c[0x0][0x380] ;  /* 0x00007000ff0a77ac */ /* 0x000ea20008000a00 */
[----:B0-----:R-:W-:-:S04]  /*2a10*/  IADD3 R12, P1, PT, R13, UR4, RZ ;  /* 0x000000040d0c7c10 */ /* 0x001fc8000ff3e0ff */
[----:B------:R-:W-:-:S05]  /*2a20*/  LEA.HI.X.SX32 R13, R13, UR5, 0x1, P1 ;  /* 0x000000050d0d7c11 */ /* 0x000fca00088f0eff */
[----:B------:R0:W3:Y:S01]  /*2a30*/  LDG.E.U8.CONSTANT R23, desc[UR8][R12.64] ;  /* 0x000000080c177981 */ /* 0x0000e2000c1e9100 */
[----:B------:R-:W-:Y:S01]  /*2a40*/  IMAD.HI.U32 R17, R6, R15, RZ ;  /* 0x0000000f06117227 */ /* 0x000fe200078e00ff */
[----:B------:R-:W-:Y:S02]  /*2a50*/  IADD3 R19, PT, PT, R9, R2, RZ ;  /* 0x0000000209137210 */ /* 0x000fe40007ffe0ff */
[C---:B------:R-:W-:Y:S02]  /*2a60*/  IADD3 R20, PT, PT, R2.reuse, 0x2, RZ ;  /* 0x0000000202147810 */ /* 0x040fe40007ffe0ff */
[----:B------:R-:W-:Y:S01]  /*2a70*/  IADD3 R14, PT, PT, -R17, RZ, RZ ;  /* 0x000000ff110e7210 */ /* 0x000fe20007ffe1ff */
[----:B-1----:R-:W-:Y:S01]  /*2a80*/  IMAD.WIDE.U32 R28, R19, 0x2, R28 ;  /* 0x00000002131c7825 */ /* 0x002fe200078e001c */
[----:B0-----:R-:W-:-:S03]  /*2a90*/  LOP3.LUT R12, R2, R5, RZ, 0x3c, !PT ;  /* 0x00000005020c7212 */ /* 0x001fc600078e3cff */
[----:B------:R-:W-:Y:S01]  /*2aa0*/  IMAD R14, R4, R14, R15 ;  /* 0x0000000e040e7224 */ /* 0x000fe200078e020f */
[----:B------:R-:W-:Y:S01]  /*2ab0*/  IABS R24, R20 ;  /* 0x0000001400187213 */ /* 0x000fe20000000000 */
[----:B------:R-:W4:Y:S01]  /*2ac0*/  LDG.E.U16.CONSTANT R19, desc[UR8][R28.64] ;  /* 0x000000081c137981 */ /* 0x000f22000c1e9500 */
[----:B------:R-:W-:Y:S02]  /*2ad0*/  ISETP.GE.AND P4, PT, R12, RZ, PT ;  /* 0x000000ff0c00720c */ /* 0x000fe40003f86270 */
[----:B------:R-:W-:Y:S01]  /*2ae0*/  ISETP.GT.U32.AND P3, PT, R7, R14, PT ;  /* 0x0000000e0700720c */ /* 0x000fe20003f64070 */
[----:B------:R-:W0:-:S12]  /*2af0*/  LDC.64 R12, c[0x0][0x390] ;  /* 0x0000e400ff0c7b82 */ /* 0x000e180000000a00 */
[----:B------:R-:W-:Y:S02]  /*2b00*/  @!P3 IMAD.IADD R14, R14, 0x1, -R4 ;  /* 0x000000010e0eb824 */ /* 0x000fe400078e0a04 */
[----:B------:R-:W-:-:S03]  /*2b10*/  @!P3 VIADD R17, R17, 0x1 ;  /* 0x000000011111b836 */ /* 0x000fc60000000000 */
[----:B------:R-:W-:Y:S01]  /*2b20*/  ISETP.GE.U32.AND P2, PT, R14, R7, PT ;  /* 0x000000070e00720c */ /* 0x000fe20003f46070 */
[----:B------:R-:W-:-:S05]  /*2b30*/  VIADD R14, R2, 0x1 ;  /* 0x00000001020e7836 */ /* 0x000fca0000000000 */
[----:B------:R-:W-:Y:S02]  /*2b40*/  ISETP.GE.AND P1, PT, R14, UR6, PT ;  /* 0x000000060e007c0c */ /* 0x000fe4000bf26270 */
[----:B------:R-:W1:Y:S05]  /*2b50*/  LDC.64 R14, c[0x0][0x398] ;  /* 0x0000e600ff0e7b82 */ /* 0x000e6a0000000a00 */
[----:B------:R-:W-:-:S04]  /*2b60*/  @P2 VIADD R17, R17, 0x1 ;  /* 0x0000000111112836 */ /* 0x000fc80000000000 */
[----:B------:R-:W-:-:S05]  /*2b70*/  @!P4 IMAD.MOV R17, RZ, RZ, -R17 ;  /* 0x000000ffff11c224 */ /* 0x000fca00078e0a11 */
[----:B------:R-:W-:-:S05]  /*2b80*/  SEL R17, R8, R17, !P0 ;  /* 0x0000001108117207 */ /* 0x000fca0004000000 */
[----:B------:R-:W-:-:S04]  /*2b90*/  IMAD.IADD R17, R10, 0x1, R17 ;  /* 0x000000010a117824 */ /* 0x000fc800078e0211 */
[----:B0-----:R-:W-:Y:S01]  /*2ba0*/  IMAD.WIDE R26, R17, 0x4, R12 ;  /* 0x00000004111a7825 */ /* 0x001fe200078e020c */
[----:B---3--:R-:W-:-:S03]  /*2bb0*/  PRMT R21, R23, 0x8880, RZ ;  /* 0x0000888017157816 */ /* 0x008fc600000000ff */
[----:B------:R-:W-:Y:S01]  /*2bc0*/  IMAD.SHL.U32 R16, R23, 0x10, RZ ;  /* 0x0000001017107824 */ /* 0x000fe200078e00ff */
[----:B------:R-:W-:-:S04]  /*2bd0*/  SHF.R.S32.HI R21, RZ, 0x7, R21 ;  /* 0x00000007ff157819 */ /* 0x000fc80000011415 */
[----:B------:R-:W-:Y:S02]  /*2be0*/  PRMT R16, R16, 0x8880, RZ ;  /* 0x0000888010107816 */ /* 0x000fe400000000ff */
[----:B------:R-:W-:Y:S02]  /*2bf0*/  LOP3.LUT R22, R21, 0xfff0, RZ, 0xc0, !PT ;  /* 0x0000fff015167812 */ /* 0x000fe400078ec0ff */
[----:B------:R0:W3:Y:S01]  /*2c00*/  @!P1 LDG.E.U16.CONSTANT R21, desc[UR8][R28.64+0x2] ;  /* 0x000002081c159981 */ /* 0x0000e2000c1e9500 */
[----:B------:R-:W-:Y:S01]  /*2c10*/  SHF.R.S32.HI R16, RZ, 0x7, R16 ;  /* 0x00000007ff107819 */ /* 0x000fe20000011410 */
[----:B0-----:R-:W-:Y:S02]  /*2c20*/  IMAD.MOV.U32 R29, RZ, RZ, R24 ;  /* 0x000000ffff1d7224 */ /* 0x001fe400078e0018 */
[----:B------:R0:W5:Y:S02]  /*2c30*/  LDG.E.CONSTANT R24, desc[UR8][R26.64] ;  /* 0x000000081a187981 */ /* 0x000164000c1e9900 */
[----:B0-----:R-:W-:-:S04]  /*2c40*/  IMAD.HI.U32 R26, R6, R29, RZ ;  /* 0x0000001d061a7227 */ /* 0x001fc800078e00ff */
[----:B------:R-:W-:-:S04]  /*2c50*/  IMAD.MOV R28, RZ, RZ, -R26 ;  /* 0x000000ffff1c7224 */ /* 0x000fc800078e0a1a */
[----:B------:R-:W-:-:S05]  /*2c60*/  IMAD R28, R4, R28, R29 ;  /* 0x0000001c041c7224 */ /* 0x000fca00078e021d */
[----:B------:R-:W-:-:S13]  /*2c70*/  ISETP.GT.U32.AND P3, PT, R7, R28, PT ;  /* 0x0000001c0700720c */ /* 0x000fda0003f64070 */
[----:B------:R-:W-:-:S04]  /*2c80*/  @!P3 IADD3 R28, PT, PT, R28, -R4, RZ ;  /* 0x800000041c1cb210 */ /* 0x000fc80007ffe0ff */
[----:B------:R-:W-:Y:S02]  /*2c90*/  ISETP.GE.U32.AND P2, PT, R28, R7, PT ;  /* 0x000000071c00720c */ /* 0x000fe40003f46070 */
[----:B------:R-:W-:-:S04]  /*2ca0*/  LOP3.LUT R28, R20, R5, RZ, 0x3c, !PT ;  /* 0x00000005141c7212 */ /* 0x000fc800078e3cff */
[----:B------:R-:W-:Y:S01]  /*2cb0*/  ISETP.GE.AND P4, PT, R28, RZ, PT ;  /* 0x000000ff1c00720c */ /* 0x000fe20003f86270 */
[----:B------:R-:W-:Y:S01]  /*2cc0*/  @!P3 VIADD R26, R26, 0x1 ;  /* 0x000000011a1ab836 */ /* 0x000fe20000000000 */
[----:B------:R-:W-:Y:S02]  /*2cd0*/  LOP3.LUT R16, R16, 0xfff0, RZ, 0xc0, !PT ;  /* 0x0000fff010107812 */ /* 0x000fe400078ec0ff */
[----:B------:R-:W-:-:S03]  /*2ce0*/  LEA.HI R22, R23, R22, RZ, 0x1c ;  /* 0x0000001617167211 */ /* 0x000fc600078fe0ff */
[----:B------:R-:W-:Y:S01]  /*2cf0*/  @P2 VIADD R26, R26, 0x1 ;  /* 0x000000011a1a2836 */ /* 0x000fe20000000000 */
[----:B------:R-:W-:Y:S01]  /*2d00*/  LOP3.LUT R23, R16, 0xf, R23, 0xf8, !PT ;  /* 0x0000000f10177812 */ /* 0x000fe200078ef817 */
[----:B-1----:R-:W-:-:S04]  /*2d10*/  IMAD.WIDE R16, R17, 0x4, R14 ;  /* 0x0000000411107825 */ /* 0x002fc800078e020e */
[----:B------:R-:W-:Y:S01]  /*2d20*/  @!P4 IMAD.MOV R26, RZ, RZ, -R26 ;  /* 0x000000ffff1ac224 */ /* 0x000fe200078e0a1a */
[----:B------:R0:W3:Y:S04]  /*2d30*/  LDG.E.CONSTANT R25, desc[UR8][R16.64] ;  /* 0x0000000810197981 */ /* 0x0000e8000c1e9900 */
[----:B0-----:R-:W-:-:S04]  /*2d40*/  SEL R17, R8, R26, !P0 ;  /* 0x0000001a08117207 */ /* 0x001fc80004000000 */
[----:B------:R-:W-:Y:S02]  /*2d50*/  IADD3 R27, PT, PT, R10, R17, RZ ;  /* 0x000000110a1b7210 */ /* 0x000fe40007ffe0ff */
[----:B------:R-:W-:-:S05]  /*2d60*/  IADD3 R17, P2, PT, R9, R2, RZ ;  /* 0x0000000209117210 */ /* 0x000fca0007f5e0ff */
[----:B------:R-:W-:Y:S01]  /*2d70*/  IMAD.X R26, RZ, RZ, RZ, P2 ;  /* 0x000000ffff1a7224 */ /* 0x000fe200010e06ff */
[----:B--2---:R-:W-:-:S04]  /*2d80*/  LEA R16, P2, R17, UR10, 0x1 ;  /* 0x0000000a11107c11 */ /* 0x004fc8000f8408ff */
[----:B------:R-:W-:Y:S01]  /*2d90*/  LEA.HI.X R17, R17, UR11, R26, 0x1, P2 ;  /* 0x0000000b11117c11 */ /* 0x000fe200090f0c1a */
[----:B------:R-:W-:Y:S01]  /*2da0*/  VIADD R26, R2, 0x3 ;  /* 0x00000003021a7836 */ /* 0x000fe20000000000 */
[----:B------:R-:W-:Y:S01]  /*2db0*/  LEA.HI R20, R20, R11, RZ, 0x1f ;  /* 0x0000000b14147211 */ /* 0x000fe200078ff8ff */
[C---:B------:R-:W-:Y:S02]  /*2dc0*/  IMAD.WIDE R12, R27.reuse, 0x4, R12 ;  /* 0x000000041b0c7825 */ /* 0x040fe400078e020c */
[----:B------:R-:W2:Y:S01]  /*2dd0*/  LDG.E.U16.CONSTANT R28, desc[UR8][R16.64+0x4] ;  /* 0x00000408101c7981 */ /* 0x000ea2000c1e9500 */
[----:B------:R-:W-:Y:S02]  /*2de0*/  ISETP.GE.AND P2, PT, R26, UR6, PT ;  /* 0x000000061a007c0c */ /* 0x000fe4000bf46270 */
[C---:B------:R-:W-:Y:S01]  /*2df0*/  IADD3 R26, P3, PT, R20.reuse, UR4, RZ ;  /* 0x00000004141a7c10 */ /* 0x040fe2000ff7e0ff */
[----:B------:R-:W-:Y:S01]  /*2e00*/  IMAD.WIDE R14, R27, 0x4, R14 ;  /* 0x000000041b0e7825 */ /* 0x000fe200078e020e */
[----:B------:R-:W2:Y:S02]  /*2e10*/  LDG.E.CONSTANT R12, desc[UR8][R12.64] ;  /* 0x000000080c0c7981 */ /* 0x000ea4000c1e9900 */
[----:B------:R-:W-:-:S03]  /*2e20*/  LEA.HI.X.SX32 R27, R20, UR5, 0x1, P3 ;  /* 0x00000005141b7c11 */ /* 0x000fc600098f0eff */
[----:B------:R-:W2:Y:S04]  /*2e30*/  LDG.E.CONSTANT R14, desc[UR8][R14.64] ;  /* 0x000000080e0e7981 */ /* 0x000ea8000c1e9900 */
[----:B------:R-:W2:Y:S04]  /*2e40*/  LDG.E.U8.CONSTANT R26, desc[UR8][R26.64] ;  /* 0x000000081a1a7981 */ /* 0x000ea8000c1e9100 */
[----:B------:R0:W2:Y:S01]  /*2e50*/  @!P2 LDG.E.U16.CONSTANT R20, desc[UR8][R16.64+0x6] ;  /* 0x000006081014a981 */ /* 0x0000a2000c1e9500 */
[----:B------:R-:W3:Y:S08]  /*2e60*/  I2F.S16 R23, R23 ;  /* 0x0000001700177306 */ /* 0x000ef00000101400 */
[----:B------:R-:W1:Y:S01]  /*2e70*/  I2F.S16 R22, R22 ;  /* 0x0000001600167306 */ /* 0x000e620000101400 */
[----:B0-----:R-:W-:-:S02]  /*2e80*/  IMAD.MOV.U32 R16, RZ, RZ, RZ ;  /* 0x000000ffff107224 */ /* 0x001fc400078e00ff */
[----:B----4-:R-:W-:Y:S02]  /*2e90*/  HADD2.F32 R19, -RZ, R19.H0_H0 ;  /* 0x20000013ff137230 */ /* 0x010fe40000004100 */
[----:B------:R-:W-:Y:S02]  /*2ea0*/  VIADD R2, R2, 0x4 ;  /* 0x0000000402027836 */ /* 0x000fe40000000000 */
[C---:B---3--:R-:W-:Y:S01]  /*2eb0*/  FADD R17, -R25.reuse, R23 ;  /* 0x0000001719117221 */ /* 0x048fe20000000100 */
[----:B-1----:R-:W-:Y:S01]  /*2ec0*/  FADD R25, -R25, R22 ;  /* 0x0000001619197221 */ /* 0x002fe20000000100 */
[----:B------:R-:W-:Y:S01]  /*2ed0*/  MOV R23, RZ ;  /* 0x000000ff00177202 */ /* 0x000fe20000000f00 */
[----:B------:R-:W-:Y:S02]  /*2ee0*/  @!P1 HADD2.F32 R23, -RZ, R21.H0_H0 ;  /* 0x20000015ff179230 */ /* 0x000fe40000004100 */
[C---:B-----5:R-:W-:Y:S01]  /*2ef0*/  FMUL R22, R24.reuse, R25 ;  /* 0x0000001918167220 */ /* 0x060fe20000400000 */
[----:B------:R-:W-:Y:S01]  /*2f00*/  FMUL R17, R24, R17 ;  /* 0x0000001118117220 */ /* 0x000fe20000400000 */
[C---:B--2---:R-:W-:Y:S01]  /*2f10*/  IMAD.SHL.U32 R29, R26.reuse, 0x10, RZ ;  /* 0x000000101a1d7824 */ /* 0x044fe200078e00ff */
[----:B------:R-:W-:-:S04]  /*2f20*/  PRMT R13, R26, 0x8880, RZ ;  /* 0x000088801a0d7816 */ /* 0x000fc800000000ff */
[----:B------:R-:W-:Y:S02]  /*2f30*/  PRMT R27, R29, 0x8880, RZ ;  /* 0x000088801d1b7816 */ /* 0x000fe400000000ff */
[----:B------:R-:W-:Y:S02]  /*2f40*/  SHF.R.S32.HI R29, RZ, 0x7, R13 ;  /* 0x00000007ff1d7819 */ /* 0x000fe4000001140d */
[----:B------:R-:W-:Y:S02]  /*2f50*/  SHF.R.S32.HI R13, RZ, 0x7, R27 ;  /* 0x00000007ff0d7819 */ /* 0x000fe4000001141b */
[----:B------:R-:W-:Y:S02]  /*2f60*/  LOP3.LUT R29, R29, 0xfff0, RZ, 0xc0, !PT ;  /* 0x0000fff01d1d7812 */ /* 0x000fe400078ec0ff */
[----:B------:R-:W-:Y:S02]  /*2f70*/  LOP3.LUT R15, R13, 0xfff0, RZ, 0xc0, !PT ;  /* 0x0000fff00d0f7812 */ /* 0x000fe400078ec0ff */
[----:B------:R-:W-:-:S02]  /*2f80*/  LEA.HI R29, R26, R29, RZ, 0x1c ;  /* 0x0000001d1a1d7211 */ /* 0x000fc400078fe0ff */
[----:B------:R-:W-:Y:S02]  /*2f90*/  LOP3.LUT R15, R15, 0xf, R26, 0xf8, !PT ;  /* 0x0000000f0f0f7812 */ /* 0x000fe400078ef81a */
[----:B------:R-:W0:Y:S08]  /*2fa0*/  I2F.S16 R13, R29 ;  /* 0x0000001d000d7306 */ /* 0x000e300000101400 */
[----:B------:R-:W1:Y:S01]  /*2fb0*/  I2F.S16 R15, R15 ;  /* 0x0000000f000f7306 */ /* 0x000e620000101400 */
[----:B------:R-:W-:-:S02]  /*2fc0*/  @!P2 HADD2.F32 R16, -RZ, R20.H0_H0 ;  /* 0x20000014ff10a230 */ /* 0x000fc40000004100 */
[----:B------:R-:W-:Y:S01]  /*2fd0*/  FMUL R22, R22, R23 ;  /* 0x0000001716167220 */ /* 0x000fe20000400000 */
[----:B0-----:R-:W-:Y:S01]  /*2fe0*/  FADD R13, -R14, R13 ;  /* 0x0000000d0e0d7221 */ /* 0x001fe20000000100 */
[----:B------:R-:W-:-:S03]  /*2ff0*/  HADD2.F32 R28, -RZ, R28.H0_H0 ;  /* 0x2000001cff1c7230 */ /* 0x000fc60000004100 */
[----:B------:R-:W-:Y:S01]  /*3000*/  FMUL R13, R12, R13 ;  /* 0x0000000d0c0d7220 */ /* 0x000fe20000400000 */
[----:B-1----:R-:W-:Y:S01]  /*3010*/  FADD R15, -R14, R15 ;  /* 0x0000000f0e0f7221 */ /* 0x002fe20000000100 */
[----:B------:R-:W-:Y:S02]  /*3020*/  FFMA R17, R17, R19, R22 ;  /* 0x0000001311117223 */ /* 0x000fe40000000016 */
[----:B------:R-:W-:Y:S01]  /*3030*/  FMUL R16, R13, R16 ;  /* 0x000000100d107220 */ /* 0x000fe20000400000 */
[----:B------:R-:W-:Y:S01]  /*3040*/  FMUL R15, R12, R15 ;  /* 0x0000000f0c0f7220 */ /* 0x000fe20000400000 */
[----:B------:R-:W-:-:S03]  /*3050*/  FADD R17, R18, R17 ;  /* 0x0000001112117221 */ /* 0x000fc60000000000 */
[----:B------:R-:W-:-:S04]  /*3060*/  FFMA R16, R15, R28, R16 ;  /* 0x0000001c0f107223 */ /* 0x000fc80000000010 */
[----:B------:R-:W-:-:S07]  /*3070*/  FADD R18, R17, R16 ;  /* 0x0000001011127221 */ /* 0x000fce0000000000 */
.L_x_210:
[----:B------:R-:W-:Y:S05]  /*3080*/  BRA.U UP1, `(.L_x_203) ;  /* 0x0000000101d47547 */ /* 0x000fea000b800000 */
[----:B------:R-:W-:Y:S01]  /*3090*/  IABS R13, R2 ;  /* 0x00000002000d7213 */ /* 0x000fe20000000000 */
[----:B------:R-:W0:Y:S01]  /*30a0*/  LDCU.64 UR4, c[0x0][0x388] ;  /* 0x00007100ff0477ac */ /* 0x000e220008000a00 */
[----:B------:R-:W-:-:S03]  /*30b0*/  LEA.HI R11, R2, R11, RZ, 0x1f ;  /* 0x0000000b020b7211 */ /* 0x000fc600078ff8ff */
[----:B------:R-:W-:-:S04]  /*30c0*/  IMAD.HI.U32 R16, R6, R13, RZ ;  /* 0x0000000d06107227 */ /* 0x000fc800078e00ff */
[----:B------:R-:W-:-:S04]  /*30d0*/  IMAD.MOV R6, RZ, RZ, -R16 ;  /* 0x000000ffff067224 */ /* 0x000fc800078e0a10 */
[----:B------:R-:W-:Y:S01]  /*30e0*/  IMAD R6, R4, R6, R13 ;  /* 0x0000000604067224 */ /* 0x000fe200078e020d */
[----:B------:R-:W-:Y:S01]  /*30f0*/  LOP3.LUT R5, R2, R5, RZ, 0x3c, !PT ;  /* 0x0000000502057212 */ /* 0x000fe200078e3cff */
[----:B------:R-:W1:Y:S03]  /*3100*/  LDC.64 R12, c[0x0][0x398] ;  /* 0x0000e600ff0c7b82 */ /* 0x000e660000000a00 */
[----:B------:R-:W-:Y:S02]  /*3110*/  ISETP.GT.U32.AND P2, PT, R7, R6, PT ;  /* 0x000000060700720c */ /* 0x000fe40003f44070 */
[----:B0-----:R-:W-:-:S04]  /*3120*/  IADD3 R14, P1, PT, R11, UR4, RZ ;  /* 0x000000040b0e7c10 */ /* 0x001fc8000ff3e0ff */
[----:B------:R-:W-:Y:S02]  /*3130*/  LEA.HI.X.SX32 R15, R11, UR5, 0x1, P1 ;  /* 0x000000050b0f7c11 */ /* 0x000fe400088f0eff */
[----:B------:R-:W-:-:S03]  /*3140*/  ISETP.GE.AND P3, PT, R5, RZ, PT ;  /* 0x000000ff0500720c */ /* 0x000fc60003f66270 */
[----:B------:R0:W2:Y:S02]  /*3150*/  LDG.E.U8.CONSTANT R11, desc[UR8][R14.64] ;  /* 0x000000080e0b7981 */ /* 0x0000a4000c1e9100 */
[----:B------:R-:W-:Y:S01]  /*3160*/  @!P2 IADD3 R6, PT, PT, R6, -R4, RZ ;  /* 0x800000040606a210 */ /* 0x000fe20007ffe0ff */
[----:B------:R-:W-:Y:S01]  /*3170*/  @!P2 VIADD R16, R16, 0x1 ;  /* 0x000000011010a836 */ /* 0x000fe20000000000 */
[----:B------:R-:W3:Y:S02]  /*3180*/  LDC.64 R4, c[0x0][0x390] ;  /* 0x0000e400ff047b82 */ /* 0x000ee40000000a00 */
[----:B------:R-:W-:-:S06]  /*3190*/  ISETP.GE.U32.AND P1, PT, R6, R7, PT ;  /* 0x000000070600720c */ /* 0x000fcc0003f26070 */
[----:B------:R-:W4:Y:S07]  /*31a0*/  LDC.64 R6, c[0x0][0x380] ;  /* 0x0000e000ff067b82 */ /* 0x000f2e0000000a00 */
[----:B------:R-:W-:-:S04]  /*31b0*/  @P1 VIADD R16, R16, 0x1 ;  /* 0x0000000110101836 */ /* 0x000fc80000000000 */
[----:B------:R-:W-:Y:S01]  /*31c0*/  @!P3 IMAD.MOV R16, RZ, RZ, -R16 ;  /* 0x000000ffff10b224 */ /* 0x000fe200078e0a10 */
[----:B------:R-:W-:-:S04]  /*31d0*/  IADD3 R17, PT, PT, R2, 0x1, RZ ;  /* 0x0000000102117810 */ /* 0x000fc80007ffe0ff */
[----:B0-----:R-:W-:Y:S02]  /*31e0*/  SEL R15, R8, R16, !P0 ;  /* 0x00000010080f7207 */ /* 0x001fe40004000000 */
[----:B------:R-:W-:-:S03]  /*31f0*/  ISETP.GE.AND P0, PT, R17, UR6, PT ;  /* 0x0000000611007c0c */ /* 0x000fc6000bf06270 */
[----:B------:R-:W-:Y:S02]  /*3200*/  IMAD.IADD R15, R10, 0x1, R15 ;  /* 0x000000010a0f7824 */ /* 0x000fe400078e020f */
[----:B------:R-:W-:Y:S02]  /*3210*/  IMAD.IADD R9, R9, 0x1, R2 ;  /* 0x0000000109097824 */ /* 0x000fe400078e0202 */
[----:B-1----:R-:W-:-:S04]  /*3220*/  IMAD.WIDE R12, R15, 0x4, R12 ;  /* 0x000000040f0c7825 */ /* 0x002fc800078e020c */
[----:B----4-:R-:W-:Y:S02]  /*3230*/  IMAD.WIDE.U32 R6, R9, 0x2, R6 ;  /* 0x0000000209067825 */ /* 0x010fe400078e0006 */
[----:B------:R-:W4:Y:S02]  /*3240*/  LDG.E.CONSTANT R12, desc[UR8][R12.64] ;  /* 0x000000080c0c7981 */ /* 0x000f24000c1e9900 */
[----:B---3--:R-:W-:Y:S02]  /*3250*/  IMAD.WIDE R4, R15, 0x4, R4 ;  /* 0x000000040f047825 */ /* 0x008fe400078e0204 */
[----:B------:R-:W3:Y:S04]  /*3260*/  @!P0 LDG.E.U16.CONSTANT R10, desc[UR8][R6.64+0x2] ;  /* 0x00000208060a8981 */ /* 0x000ee8000c1e9500 */
[----:B------:R-:W5:Y:S04]  /*3270*/  LDG.E.CONSTANT R4, desc[UR8][R4.64] ;  /* 0x0000000804047981 */ /* 0x000f68000c1e9900 */
[----:B------:R0:W5:Y:S02]  /*3280*/  LDG.E.U16.CONSTANT R9, desc[UR8][R6.64] ;  /* 0x0000000806097981 */ /* 0x000164000c1e9500 */
[----:B0-----:R-:W-:Y:S01]  /*3290*/  IMAD.MOV.U32 R6, RZ, RZ, RZ ;  /* 0x000000ffff067224 */ /* 0x001fe200078e00ff */
[----:B--2---:R-:W-:-:S02]  /*32a0*/  SHF.L.U32 R2, R11, 0x4, RZ ;  /* 0x000000040b027819 */ /* 0x004fc400000006ff */
[----:B------:R-:W-:Y:S02]  /*32b0*/  PRMT R8, R11, 0x8880, RZ ;  /* 0x000088800b087816 */ /* 0x000fe400000000ff */
[----:B------:R-:W-:Y:S02]  /*32c0*/  PRMT R14, R2, 0x8880, RZ ;  /* 0x00008880020e7816 */ /* 0x000fe400000000ff */
[----:B------:R-:W-:-:S04]  /*32d0*/  SHF.R.S32.HI R2, RZ, 0x7, R8 ;  /* 0x00000007ff027819 */ /* 0x000fc80000011408 */
[----:B------:R-:W-:Y:S02]  /*32e0*/  LOP3.LUT R8, R2, 0xfff0, RZ, 0xc0, !PT ;  /* 0x0000fff002087812 */ /* 0x000fe400078ec0ff */
[----:B------:R-:W-:Y:S02]  /*32f0*/  SHF.R.S32.HI R2, RZ, 0x7, R14 ;  /* 0x00000007ff027819 */ /* 0x000fe4000001140e */
[----:B------:R-:W-:Y:S02]  /*3300*/  LEA.HI R8, R11, R8, RZ, 0x1c ;  /* 0x000000080b087211 */ /* 0x000fe400078fe0ff */
[----:B------:R-:W-:Y:S02]  /*3310*/  LOP3.LUT R2, R2, 0xfff0, RZ, 0xc0, !PT ;  /* 0x0000fff002027812 */ /* 0x000fe400078ec0ff */
[----:B------:R-:W4:Y:S02]  /*3320*/  I2F.S16 R7, R8 ;  /* 0x0000000800077306 */ /* 0x000f240000101400 */
[----:B------:R-:W-:-:S06]  /*3330*/  LOP3.LUT R2, R2, 0xf, R11, 0xf8, !PT ;  /* 0x0000000f02027812 */ /* 0x000fcc00078ef80b */
[----:B------:R-:W0:Y:S01]  /*3340*/  I2F.S16 R5, R2 ;  /* 0x0000000200057306 */ /* 0x000e220000101400 */
[C---:B----4-:R-:W-:Y:S01]  /*3350*/  FADD R7, -R12.reuse, R7 ;  /* 0x000000070c077221 */ /* 0x050fe20000000100 */
[----:B0-----:R-:W-:Y:S01]  /*3360*/  FADD R5, -R12, R5 ;  /* 0x000000050c057221 */ /* 0x001fe20000000100 */
[----:B---3--:R-:W-:Y:S02]  /*3370*/  @!P0 HADD2.F32 R6, -RZ, R10.H0_H0 ;  /* 0x2000000aff068230 */ /* 0x008fe40000004100 */
[C---:B-----5:R-:W-:Y:S01]  /*3380*/  FMUL R7, R4.reuse, R7 ;  /* 0x0000000704077220 */ /* 0x060fe20000400000 */
[----:B------:R-:W-:Y:S01]  /*3390*/  FMUL R5, R4, R5 ;  /* 0x0000000504057220 */ /* 0x000fe20000400000 */
[----:B------:R-:W-:Y:S02]  /*33a0*/  HADD2.F32 R9, -RZ, R9.H0_H0 ;  /* 0x20000009ff097230 */ /* 0x000fe40000004100 */
[----:B------:R-:W-:-:S04]  /*33b0*/  FMUL R6, R7, R6 ;  /* 0x0000000607067220 */ /* 0x000fc80000400000 */
[----:B------:R-:W-:-:S04]  /*33c0*/  FFMA R5, R5, R9, R6 ;  /* 0x0000000905057223 */ /* 0x000fc80000000006 */
[----:B------:R-:W-:-:S07]  /*33d0*/  FADD R18, R18, R5 ;  /* 0x0000000512127221 */ /* 0x000fce0000000000 */
.L_x_203:
[----:B------:R-:W0:Y:S01]  /*33e0*/  LDC.64 R4, c[0x0][0x3a0] ;  /* 0x0000e800ff047b82 */ /* 0x000e220000000a00 */
[----:B------:R-:W1:Y:S01]  /*33f0*/  LDCU UR4, c[0x0][0x3ac] ;  /* 0x00007580ff0477ac */ /* 0x000e620008000800 */
[----:B------:R-:W-:Y:S01]  /*3400*/  F2FP.F16.F32.PACK_AB R18, RZ, R18 ;  /* 0x00000012ff12723e */ /* 0x000fe200000000ff */
[----:B-1----:R-:W-:-:S04]  /*3410*/  IMAD R3, R3, UR4, R0 ;  /* 0x0000000403037c24 */ /* 0x002fc8000f8e0200 */
[----:B0-----:R-:W-:-:S05]  /*3420*/  IMAD.WIDE R2, R3, 0x2, R4 ;  /* 0x0000000203027825 */ /* 0x001fca00078e0204 */
[----:B------:R-:W-:Y:S01]  /*3430*/  STG.E.U16 desc[UR8][R2.64], R18 ;  /* 0x0000001202007986 */ /* 0x000fe2000c101508 */
[----:B------:R-:W-:Y:S05]  /*3440*/  EXIT ;  /* 0x000000000000794d */ /* 0x000fea0003800000 */
.L_x_211:
        /* <DEDUP_REMOVED lines=11> */
.L_x_224:


//--------------------- .nv.shared.tenpak_gemm_g8_batched_kernel --------------------------
	.section	.nv.shared.tenpak_gemm_g8_batched_kernel,"aw",@nobits
	.sectionflags	@""
	.align	16
	.zero		1024


//--------------------- .nv.shared.reserved.0     --------------------------
	.section	.nv.shared.reserved.0,"aw",@nobits
	.weak		__nv_reservedSMEM_offset_0_alias
	.size		__nv_reservedSMEM_offset_0_alias, 0, 64
	.other		__nv_reservedSMEM_offset_0_alias,@"STO_CUDA_RESERVED_SHARED STV_DEFAULT"
__nv_reservedSMEM_offset_0_alias:
	.zero		0
	.zero		64


//--------------------- .nv.shared.tenpak_gemm_g8_tiled_kernel --------------------------
	.section	.nv.shared.tenpak_gemm_g8_tiled_kernel,"aw",@nobits
	.sectionflags	@""
	.align	16
.nv.shared.tenpak_gemm_g8_tiled_kernel:
	.zero		5248


//--------------------- .nv.shared.tenpak_gemm_g8_kernel --------------------------
	.section	.nv.shared.tenpak_gemm_g8_kernel,"aw",@nobits
	.sectionflags	@""
	.align	16
	.zero		1024


//--------------------- .nv.shared._Z30attention_with_quant_kv_kernelPK6__halfPKhS3_PKfS5_S5_S5_PS_iiiif --------------------------
	.section	.nv.shared._Z30attention_with_quant_kv_kernelPK6__halfPKhS3_PKfS5_S5_S5_PS_iiiif,"aw",@nobits
	.sectionflags	@""
	.align	16
.nv.shared._Z30attention_with_quant_kv_kernelPK6__halfPKhS3_PKfS5_S5_S5_PS_iiiif:
	.zero		1040


//--------------------- .nv.shared._Z26dequantize_kv_cache_kernelPKhPKfS2_P6__halfiiii --------------------------
	.section	.nv.shared._Z26dequantize_kv_cache_kernelPKhPKfS2_P6__halfiiii,"aw",@nobits
	.sectionflags	@""
	.align	16
	.zero		1024


//--------------------- .nv.shared._Z24quantize_kv_cache_kernelPK6__halfPhPfS3_iiii --------------------------
	.section	.nv.shared._Z24quantize_kv_cache_kernelPK6__halfPhPfS3_iiii,"aw",@nobits
	.sectionflags	@""
	.align	16
	.zero		1024


//--------------------- .nv.shared._Z35awq_gemm_with_channel_scales_kernelPK6__halfPKhPKfS5_S5_PS_iiii --------------------------
	.section	.nv.shared._Z35awq_gemm_with_channel_scales_kernelPK6__halfPKhPKfS5_S5_PS_iiii,"aw",@nobits
	.sectionflags	@""
	.align	16
	.zero		1024


//--------------------- .nv.shared._Z27awq_gemm_w4a16_tiled_kernelPK6__halfPKhPKfS5_PS_iiii --------------------------
	.section	.nv.shared._Z27awq_gemm_w4a16_tiled_kernelPK6__halfPKhPKfS5_PS_iiii,"aw",@nobits
	.sectionflags	@""
	.align	16
.nv.shared._Z27awq_gemm_w4a16_tiled_kernelPK6__halfPKhPKfS5_PS_iiii:
	.zero		9216


//--------------------- .nv.shared._Z21awq_gemm_w4a16_kernelPK6__halfPKhPKfS5_PS_iiii --------------------------
	.section	.nv.shared._Z21awq_gemm_w4a16_kernelPK6__halfPKhPKfS5_PS_iiii,"aw",@nobits
	.sectionflags	@""
	.align	16
	.zero		1024


//--------------------- .nv.constant0.tenpak_gemm_g8_batched_kernel --------------------------
	.section	.nv.constant0.tenpak_gemm_g8_batched_kernel,"a",@progbits
	.sectionflags	@""
	.align	4
.nv.constant0.tenpak_gemm_g8_batched_kernel:
	.zero		952


//--------------------- .nv.constant0.tenpak_gemm_g8_tiled_kernel --------------------------
	.section	.nv.constant0.tenpak_gemm_g8_tiled_kernel,"a",@progbits
	.sectionflags	@""
	.align	4
.nv.constant0.tenpak_gemm_g8_tiled_kernel:
	.zero		948


//--------------------- .nv.constant0.tenpak_gemm_g8_kernel --------------------------
	.section	.nv.constant0.tenpak_gemm_g8_kernel,"a",@progbits
	.sectionflags	@""
	.align	4
.nv.constant0.tenpak_gemm_g8_kernel:
	.zero		948


//--------------------- .nv.constant0._Z30attention_with_quant_kv_kernelPK6__halfPKhS3_PKfS5_S5_S5_PS_iiiif --------------------------
	.section	.nv.constant0._Z30attention_with_quant_kv_kernelPK6__halfPKhS3_PKfS5_S5_S5_PS_iiiif,"a",@progbits
	.sectionflags	@""
	.align	4
.nv.constant0._Z30attention_with_quant_kv_kernelPK6__halfPKhS3_PKfS5_S5_S5_PS_iiiif:
	.zero		980


//--------------------- .nv.constant0._Z26dequantize_kv_cache_kernelPKhPKfS2_P6__halfiiii --------------------------
	.section	.nv.constant0._Z26dequantize_kv_cache_kernelPKhPKfS2_P6__halfiiii,"a",@progbits
	.sectionflags	@""
	.align	4
.nv.constant0._Z26dequantize_kv_cache_kernelPKhPKfS2_P6__halfiiii:
	.zero		944


//--------------------- .nv.constant0._Z24quantize_kv_cache_kernelPK6__halfPhPfS3_iiii --------------------------
	.section	.nv.constant0._Z24quantize_kv_cache_kernelPK6__halfPhPfS3_iiii,"a",@progbits
	.sectionflags	@""
	.align	4
.nv.constant0._Z24quantize_kv_cache_kernelPK6__halfPhPfS3_iiii:
	.zero		944


//--------------------- .nv.constant0._Z35awq_gemm_with_channel_scales_kernelPK6__halfPKhPKfS5_S5_PS_iiii --------------------------
	.section	.nv.constant0._Z35awq_gemm_with_channel_scales_kernelPK6__halfPKhPKfS5_S5_PS_iiii,"a",@progbits
	.sectionflags	@""
	.align	4
.nv.constant0._Z35awq_gemm_with_channel_scales_kernelPK6__halfPKhPKfS5_S5_PS_iiii:
	.zero		960


//--------------------- .nv.constant0._Z27awq_gemm_w4a16_tiled_kernelPK6__halfPKhPKfS5_PS_iiii --------------------------
	.section	.nv.constant0._Z27awq_gemm_w4a16_tiled_kernelPK6__halfPKhPKfS5_PS_iiii,"a",@progbits
	.sectionflags	@""
	.align	4
.nv.constant0._Z27awq_gemm_w4a16_tiled_kernelPK6__halfPKhPKfS5_PS_iiii:
	.zero		952


//--------------------- .nv.constant0._Z21awq_gemm_w4a16_kernelPK6__halfPKhPKfS5_PS_iiii --------------------------
	.section	.nv.constant0._Z21awq_gemm_w4a16_kernelPK6__halfPKhPKfS5_PS_iiii,"a",@progbits
	.sectionflags	@""
	.align	4
.nv.constant0._Z21awq_gemm_w4a16_kernelPK6__halfPKhPKfS5_PS_iiii:
	.zero		952


//--------------------- SYMBOLS --------------------------

	.type		.nv.reservedSmem.offset0,@object
	.size		.nv.reservedSmem.offset0,0x4
	.type		.nv.reservedSmem.cap,@object
	.size		.nv.reservedSmem.cap,0x4
